def matmul_kernel(
    a_ptr,
    b_ptr,
    c_ptr,
    M,
    N,
    K,
    stride_am,
    stride_ak,
    stride_bk,
    stride_bn,
    stride_cm,
    stride_cn,
    BLOCK_M: tl.constexpr,
    BLOCK_N: tl.constexpr,
    BLOCK_K: tl.constexpr,
    GROUP_M: tl.constexpr,
):
    pid = tl.program_id(axis=0)
    num_pid_m = tl.cdiv(M, BLOCK_M)
    num_pid_n = tl.cdiv(N, BLOCK_N)
    num_pid_in_group = GROUP_M * num_pid_n
    group_id = pid // num_pid_in_group
    first_pid_m = group_id * GROUP_M
    group_size_m = min(num_pid_m - first_pid_m, GROUP_M)
    pid_m = first_pid_m + ((pid % num_pid_in_group) % group_size_m)
    pid_n = (pid % num_pid_in_group) // group_size_m

    offs_am = (pid_m * BLOCK_M + tl.arange(0, BLOCK_M)) % M
    offs_bn = (pid_n * BLOCK_N + tl.arange(0, BLOCK_N)) % N
    offs_k = tl.arange(0, BLOCK_K)
    a_ptrs = a_ptr + offs_am[:, None] * stride_am + offs_k[None, :] * stride_ak
    b_ptrs = b_ptr + offs_k[:, None] * stride_bk + offs_bn[None, :] * stride_bn

    acc = tl.zeros((BLOCK_M, BLOCK_N), dtype=tl.float32)
    for kk in range(0, tl.cdiv(K, BLOCK_K)):
        a = tl.load(a_ptrs, mask=offs_k[None, :] < K - kk * BLOCK_K, other=0.0)
        b = tl.load(b_ptrs, mask=offs_k[:, None] < K - kk * BLOCK_K, other=0.0)
        acc = tl.dot(a, b, acc)
        a_ptrs += BLOCK_K * stride_ak
        b_ptrs += BLOCK_K * stride_bk

    c = acc.to(c_ptr.dtype.element_ty)
    offs_cm = pid_m * BLOCK_M + tl.arange(0, BLOCK_M)
    offs_cn = pid_n * BLOCK_N + tl.arange(0, BLOCK_N)
    c_ptrs = c_ptr + offs_cm[:, None] * stride_cm + offs_cn[None, :] * stride_cn
    mask = (offs_cm[:, None] < M) & (offs_cn[None, :] < N)
    tl.store(c_ptrs, c, mask=mask)

# config = {"BLOCK_K": 32, "BLOCK_M": 16, "BLOCK_N": 512, "GROUP_M": 8, "arch": "sm_80", "dtype": "fp16", "num_ctas": 1, "num_stages": 2, "num_warps": 2}
# arch = sm_80


// ===== COMPILED SASS (sm_80) =====

	.target	sm_80

	.elftype	@"ET_EXEC"


//--------------------- .note.nv.tkinfo           --------------------------
	.section	.note.nv.tkinfo,"",@"SHT_NOTE"
	.sectionflags	@"SHF_NOTE_NV_TKINFO"
	.tkinfo
        /*0018*/ 	.word	0x00000002
        /*0030*/ 	.string	""
        /*0030*/ 	.string	"ptxas"
        /*0030*/ 	.string	"Cuda compilation tools, release 13.0, V13.0.88"
        /*0030*/ 	.string	"Build cuda_13.0.r13.0/compiler.36424714_0"
        /*0030*/ 	.string	"-v  -suppress-debug-info  -lineinfo  -arch sm_80 "



//--------------------- .note.nv.cuinfo           --------------------------
	.section	.note.nv.cuinfo,"",@"SHT_NOTE"
	.sectionflags	@"SHF_NOTE_NV_CUINFO"
        /*0018*/ 	.short	0x0002
        /*001a*/ 	.short	0x0050
        /*001c*/ 	.short	0x0082
	.zero		2


//--------------------- .nv.info                  --------------------------
	.section	.nv.info,"",@"SHT_CUDA_INFO"
	.align	4


	//----- nvinfo : EIATTR_REGCOUNT
	.align		4
        /*0000*/ 	.byte	0x04, 0x2f
        /*0002*/ 	.short	(.L_1 - .L_0)
	.align		4
.L_0:
        /*0004*/ 	.word	index@(matmul_kernel)
        /*0008*/ 	.word	0x00000020


	//----- nvinfo : EIATTR_FRAME_SIZE
	.align		4
.L_1:
        /*000c*/ 	.byte	0x04, 0x11
        /*000e*/ 	.short	(.L_3 - .L_2)
	.align		4
.L_2:
        /*0010*/ 	.word	index@(matmul_kernel)
        /*0014*/ 	.word	0x00001650


	//----- nvinfo : EIATTR_MIN_STACK_SIZE
	.align		4
.L_3:
        /*0018*/ 	.byte	0x04, 0x12
        /*001a*/ 	.short	(.L_5 - .L_4)
	.align		4
.L_4:
        /*001c*/ 	.word	index@(matmul_kernel)
        /*0020*/ 	.word	0x00001650
.L_5:


//--------------------- .nv.info.matmul_kernel    --------------------------
	.section	.nv.info.matmul_kernel,"",@"SHT_CUDA_INFO"
	.sectionflags	@""
	.align	4


	//----- nvinfo : EIATTR_CUDA_API_VERSION
	.align		4
        /*0000*/ 	.byte	0x04, 0x37
        /*0002*/ 	.short	(.L_7 - .L_6)
.L_6:
        /*0004*/ 	.word	0x00000082


	//----- nvinfo : EIATTR_SW2861232_WAR
	.align		4
.L_7:
        /*0008*/ 	.byte	0x01, 0x35
	.zero		2


	//----- nvinfo : EIATTR_PARAM_CBANK
	.align		4
        /*000c*/ 	.byte	0x04, 0x0a
        /*000e*/ 	.short	(.L_9 - .L_8)
	.align		4
.L_8:
        /*0010*/ 	.word	index@(.nv.constant0.matmul_kernel)
        /*0014*/ 	.short	0x0160
        /*0016*/ 	.short	0x0050


	//----- nvinfo : EIATTR_CBANK_PARAM_SIZE
	.align		4
.L_9:
        /*0018*/ 	.byte	0x03, 0x19
        /*001a*/ 	.short	0x0050


	//----- nvinfo : EIATTR_KPARAM_INFO
	.align		4
        /*001c*/ 	.byte	0x04, 0x17
        /*001e*/ 	.short	(.L_11 - .L_10)
.L_10:
        /*0020*/ 	.word	0x00000000
        /*0024*/ 	.short	0x000d
        /*0026*/ 	.short	0x0048
        /*0028*/ 	.byte	0x00, 0xf4, 0x21, 0x00


	//----- nvinfo : EIATTR_KPARAM_INFO
	.align		4
.L_11:
        /*002c*/ 	.byte	0x04, 0x17
        /*002e*/ 	.short	(.L_13 - .L_12)
.L_12:
        /*0030*/ 	.word	0x00000000
        /*0034*/ 	.short	0x000c
        /*0036*/ 	.short	0x0040
        /*0038*/ 	.byte	0x00, 0xf4, 0x21, 0x00


	//----- nvinfo : EIATTR_KPARAM_INFO
	.align		4
.L_13:
        /*003c*/ 	.byte	0x04, 0x17
        /*003e*/ 	.short	(.L_15 - .L_14)
.L_14:
        /*0040*/ 	.word	0x00000000
        /*0044*/ 	.short	0x000b
        /*0046*/ 	.short	0x0038
        /*0048*/ 	.byte	0x00, 0xf0, 0x11, 0x00


	//----- nvinfo : EIATTR_KPARAM_INFO
	.align		4
.L_15:
        /*004c*/ 	.byte	0x04, 0x17
        /*004e*/ 	.short	(.L_17 - .L_16)
.L_16:
        /*0050*/ 	.word	0x00000000
        /*0054*/ 	.short	0x000a
        /*0056*/ 	.short	0x0034
        /*0058*/ 	.byte	0x00, 0xf0, 0x11, 0x00


	//----- nvinfo : EIATTR_KPARAM_INFO
	.align		4
.L_17:
        /*005c*/ 	.byte	0x04, 0x17
        /*005e*/ 	.short	(.L_19 - .L_18)
.L_18:
        /*0060*/ 	.word	0x00000000
        /*0064*/ 	.short	0x0009
        /*0066*/ 	.short	0x0030
        /*0068*/ 	.byte	0x00, 0xf0, 0x11, 0x00


	//----- nvinfo : EIATTR_KPARAM_INFO
	.align		4
.L_19:
        /*006c*/ 	.byte	0x04, 0x17
        /*006e*/ 	.short	(.L_21 - .L_20)
.L_20:
        /*0070*/ 	.word	0x00000000
        /*0074*/ 	.short	0x0008
        /*0076*/ 	.short	0x002c
        /*0078*/ 	.byte	0x00, 0xf0, 0x11, 0x00


	//----- nvinfo : EIATTR_KPARAM_INFO
	.align		4
.L_21:
        /*007c*/ 	.byte	0x04, 0x17
        /*007e*/ 	.short	(.L_23 - .L_22)
.L_22:
        /*0080*/ 	.word	0x00000000
        /*0084*/ 	.short	0x0007
        /*0086*/ 	.short	0x0028
        /*0088*/ 	.byte	0x00, 0xf0, 0x11, 0x00


	//----- nvinfo : EIATTR_KPARAM_INFO
	.align		4
.L_23:
        /*008c*/ 	.byte	0x04, 0x17
        /*008e*/ 	.short	(.L_25 - .L_24)
.L_24:
        /*0090*/ 	.word	0x00000000
        /*0094*/ 	.short	0x0006
        /*0096*/ 	.short	0x0024
        /*0098*/ 	.byte	0x00, 0xf0, 0x11, 0x00


	//----- nvinfo : EIATTR_KPARAM_INFO
	.align		4
.L_25:
        /*009c*/ 	.byte	0x04, 0x17
        /*009e*/ 	.short	(.L_27 - .L_26)
.L_26:
        /*00a0*/ 	.word	0x00000000
        /*00a4*/ 	.short	0x0005
        /*00a6*/ 	.short	0x0020
        /*00a8*/ 	.byte	0x00, 0xf0, 0x11, 0x00


	//----- nvinfo : EIATTR_KPARAM_INFO
	.align		4
.L_27:
        /*00ac*/ 	.byte	0x04, 0x17
        /*00ae*/ 	.short	(.L_29 - .L_28)
.L_28:
        /*00b0*/ 	.word	0x00000000
        /*00b4*/ 	.short	0x0004
        /*00b6*/ 	.short	0x001c
        /*00b8*/ 	.byte	0x00, 0xf0, 0x11, 0x00


	//----- nvinfo : EIATTR_KPARAM_INFO
	.align		4
.L_29:
        /*00bc*/ 	.byte	0x04, 0x17
        /*00be*/ 	.short	(.L_31 - .L_30)
.L_30:
        /*00c0*/ 	.word	0x00000000
        /*00c4*/ 	.short	0x0003
        /*00c6*/ 	.short	0x0018
        /*00c8*/ 	.byte	0x00, 0xf0, 0x11, 0x00


	//----- nvinfo : EIATTR_KPARAM_INFO
	.align		4
.L_31:
        /*00cc*/ 	.byte	0x04, 0x17
        /*00ce*/ 	.short	(.L_33 - .L_32)
.L_32:
        /*00d0*/ 	.word	0x00000000
        /*00d4*/ 	.short	0x0002
        /*00d6*/ 	.short	0x0010
        /*00d8*/ 	.byte	0x00, 0xf4, 0x21, 0x00


	//----- nvinfo : EIATTR_KPARAM_INFO
	.align		4
.L_33:
        /*00dc*/ 	.byte	0x04, 0x17
        /*00de*/ 	.short	(.L_35 - .L_34)
.L_34:
        /*00e0*/ 	.word	0x00000000
        /*00e4*/ 	.short	0x0001
        /*00e6*/ 	.short	0x0008
        /*00e8*/ 	.byte	0x00, 0xf4, 0x21, 0x00


	//----- nvinfo : EIATTR_KPARAM_INFO
	.align		4
.L_35:
        /*00ec*/ 	.byte	0x04, 0x17
        /*00ee*/ 	.short	(.L_37 - .L_36)
.L_36:
        /*00f0*/ 	.word	0x00000000
        /*00f4*/ 	.short	0x0000
        /*00f6*/ 	.short	0x0000
        /*00f8*/ 	.byte	0x00, 0xf4, 0x21, 0x00


	//----- nvinfo : EIATTR_MAXREG_COUNT
	.align		4
.L_37:
        /*00fc*/ 	.byte	0x03, 0x1b
        /*00fe*/ 	.short	0x00ff


	//----- nvinfo : EIATTR_NUM_BARRIERS
	.align		4
        /*0100*/ 	.byte	0x02, 0x4c
        /*0102*/ 	.byte	0x01
	.zero		1


	//----- nvinfo : EIATTR_ANNOTATIONS
	.align		4
        /*0104*/ 	.byte	0x04, 0x55
        /*0106*/ 	.short	(.L_39 - .L_38)


	//   ....[0]....
.L_38:
        /*0108*/ 	.word	0x00000001
        /*010c*/ 	.byte	0x70, 0x05, 0x00, 0x00, 0x01, 0x00, 0x00, 0x00, 0xc0, 0x05, 0x00, 0x00, 0x01, 0x00, 0x00, 0x00
        /* <DEDUP_REMOVED lines=3001> */
        /*bcac*/ 	.byte	0x30, 0x53, 0x03, 0x00, 0x01, 0x00, 0x00, 0x00, 0x50, 0x53, 0x03, 0x00


	//----- nvinfo : EIATTR_MERCURY_ISA_VERSION
	.align		4
.L_39:
        /*bcb8*/ 	.byte	0x03, 0x5f
        /*bcba*/ 	.short	0x0000


	//----- nvinfo : EIATTR_EXIT_INSTR_OFFSETS
	.align		4
        /*bcbc*/ 	.byte	0x04, 0x1c
        /*bcbe*/ 	.short	(.L_41 - .L_40)


	//   ....[0]....
.L_40:
        /*bcc0*/ 	.word	0x00035690


	//   ....[1]....
        /*bcc4*/ 	.word	0x000356c0


	//----- nvinfo : EIATTR_REQNTID
	.align		4
.L_41:
        /*bcc8*/ 	.byte	0x04, 0x10
        /*bcca*/ 	.short	(.L_43 - .L_42)
.L_42:
        /*bccc*/ 	.word	0x00000040
        /*bcd0*/ 	.word	0x00000001
        /*bcd4*/ 	.word	0x00000001
.L_43:


//--------------------- .nv.callgraph             --------------------------
	.section	.nv.callgraph,"",@"SHT_CUDA_CALLGRAPH"
	.align	4
	.sectionentsize	8
	.align		4
        /*0000*/ 	.word	0x00000000
	.align		4
        /*0004*/ 	.word	0xffffffff
	.align		4
        /*0008*/ 	.word	0x00000000
	.align		4
        /*000c*/ 	.word	0xfffffffe
	.align		4
        /*0010*/ 	.word	0x00000000
	.align		4
        /*0014*/ 	.word	0xfffffffd
	.align		4
        /*0018*/ 	.word	0x00000000
	.align		4
        /*001c*/ 	.word	0xfffffffc


//--------------------- .nv.rel.action            --------------------------
	.section	.nv.rel.action,"",@"SHT_CUDA_RELOCINFO"
	.align	8
	.sectionentsize	8
        /*0000*/ 	.byte	0x73, 0x00, 0x00, 0x00, 0x00, 0x00, 0x00, 0x00, 0x00, 0x00, 0x00, 0x11, 0x25, 0x00, 0x05, 0x36


//--------------------- .nv.constant0.matmul_kernel --------------------------
	.section	.nv.constant0.matmul_kernel,"a",@progbits
	.sectionflags	@""
	.align	4
.nv.constant0.matmul_kernel:
	.zero		432


//--------------------- .text.matmul_kernel       --------------------------
	.section	.text.matmul_kernel,"ax",@progbits
	.sectioninfo	@"SHI_REGISTERS=32"
	.align	128
        .global         matmul_kernel
        .type           matmul_kernel,@function
        .size           matmul_kernel,(.L_x_5 - matmul_kernel)
        .other          matmul_kernel,@"STO_CUDA_ENTRY STV_DEFAULT"
matmul_kernel:
.text.matmul_kernel:
[----:B------:R-:W-:-:S03]  /*0000*/  IMAD.MOV.U32 R1, RZ, RZ, c[0x0][0x28] ;  /* 0x00000a00ff017624 */ /* 0x000fc600078e00ff */
[----:B------:R-:W-:Y:S01]  /*0010*/  IMAD.MOV.U32 R0, RZ, RZ, c[0x0][0x17c] ;  /* 0x00005f00ff007624 */ /* 0x000fe200078e00ff */
[----:B------:R-:W0:Y:S01]  /*0020*/  S2R R28, SR_TID.X ;  /* 0x00000000001c7919 */ /* 0x000e220000002100 */
[----:B------:R-:W-:Y:S01]  /*0030*/  IADD3 R1, R1, -0x1650, RZ ;  /* 0xffffe9b001017810 */ /* 0x000fe20007ffe0ff */
[----:B------:R-:W-:Y:S02]  /*0040*/  ULDC.64 UR12, c[0x0][0x118] ;  /* 0x00004600000c7ab9 */ /* 0x000fe40000000a00 */
[----:B------:R-:W-:-:S04]  /*0050*/  IADD3 R0, R0, 0x1ff, RZ ;  /* 0x000001ff00007810 */ /* 0x000fc80007ffe0ff */
[----:B------:R-:W-:-:S04]  /*0060*/  SHF.R.S32.HI R3, RZ, 0x1f, R0 ;  /* 0x0000001fff037819 */ /* 0x000fc80000011400 */
[----:B------:R-:W-:-:S04]  /*0070*/  LEA.HI R3, R3, R0, RZ, 0x9 ;  /* 0x0000000003037211 */ /* 0x000fc800078f48ff */
[----:B------:R-:W-:Y:S02]  /*0080*/  SHF.R.S32.HI R0, RZ, 0x9, R3 ;  /* 0x00000009ff007819 */ /* 0x000fe40000011403 */
[----:B------:R-:W1:Y:S03]  /*0090*/  S2R R3, SR_CTAID.X ;  /* 0x0000000000037919 */ /* 0x000e660000002500 */
[----:B------:R-:W-:-:S05]  /*00a0*/  IMAD.SHL.U32 R0, R0, 0x8, RZ ;  /* 0x0000000800007824 */ /* 0x000fca00078e00ff */
[-C--:B------:R-:W-:Y:S02]  /*00b0*/  IABS R7, R0.reuse ;  /* 0x0000000000077213 */ /* 0x080fe40000000000 */
[----:B------:R-:W-:Y:S02]  /*00c0*/  IABS R10, R0 ;  /* 0x00000000000a7213 */ /* 0x000fe40000000000 */
[----:B------:R-:W2:Y:S01]  /*00d0*/  I2F.RP R2, R7 ;  /* 0x0000000700027306 */ /* 0x000ea20000209400 */
[----:B-1----:R-:W-:-:S07]  /*00e0*/  IABS R8, R3 ;  /* 0x0000000300087213 */ /* 0x002fce0000000000 */
[----:B--2---:R-:W1:Y:S02]  /*00f0*/  MUFU.RCP R2, R2 ;  /* 0x0000000200027308 */ /* 0x004e640000001000 */
[----:B-1----:R-:W-:Y:S01]  /*0100*/  IADD3 R4, R2, 0xffffffe, RZ ;  /* 0x0ffffffe02047810 */ /* 0x002fe20007ffe0ff */
[----:B------:R-:W-:-:S05]  /*0110*/  IMAD.MOV R2, RZ, RZ, -R10 ;  /* 0x000000ffff027224 */ /* 0x000fca00078e0a0a */
[----:B------:R1:W2:Y:S02]  /*0120*/  F2I.FTZ.U32.TRUNC.NTZ R5, R4 ;  /* 0x0000000400057305 */ /* 0x0002a4000021f000 */
[----:B-1----:R-:W-:Y:S02]  /*0130*/  IMAD.MOV.U32 R4, RZ, RZ, RZ ;  /* 0x000000ffff047224 */ /* 0x002fe400078e00ff */
[----:B--2---:R-:W-:-:S04]  /*0140*/  IMAD.MOV R6, RZ, RZ, -R5 ;  /* 0x000000ffff067224 */ /* 0x004fc800078e0a05 */
[----:B------:R-:W-:Y:S02]  /*0150*/  IMAD R9, R6, R7, RZ ;  /* 0x0000000706097224 */ /* 0x000fe400078e02ff */
[----:B------:R-:W-:Y:S02]  /*0160*/  IMAD.MOV.U32 R6, RZ, RZ, R8 ;  /* 0x000000ffff067224 */ /* 0x000fe400078e0008 */
[----:B------:R-:W-:-:S06]  /*0170*/  IMAD.HI.U32 R5, R5, R9, R4 ;  /* 0x0000000905057227 */ /* 0x000fcc00078e0004 */
[----:B------:R-:W-:-:S04]  /*0180*/  IMAD.HI.U32 R5, R5, R6, RZ ;  /* 0x0000000605057227 */ /* 0x000fc800078e00ff */
[----:B------:R-:W-:-:S05]  /*0190*/  IMAD R2, R5, R2, R6 ;  /* 0x0000000205027224 */ /* 0x000fca00078e0206 */
[----:B------:R-:W-:-:S13]  /*01a0*/  ISETP.GT.U32.AND P1, PT, R7, R2, PT ;  /* 0x000000020700720c */ /* 0x000fda0003f24070 */
[----:B------:R-:W-:Y:S01]  /*01b0*/  @!P1 IMAD.IADD R2, R2, 0x1, -R7 ;  /* 0x0000000102029824 */ /* 0x000fe200078e0a07 */
[----:B------:R-:W-:Y:S02]  /*01c0*/  @!P1 IADD3 R5, R5, 0x1, RZ ;  /* 0x0000000105059810 */ /* 0x000fe40007ffe0ff */
[----:B------:R-:W-:Y:S02]  /*01d0*/  ISETP.NE.AND P1, PT, R0, RZ, PT ;  /* 0x000000ff0000720c */ /* 0x000fe40003f25270 */
[----:B------:R-:W-:Y:S02]  /*01e0*/  ISETP.GE.U32.AND P0, PT, R2, R7, PT ;  /* 0x000000070200720c */ /* 0x000fe40003f06070 */
[----:B------:R-:W-:-:S04]  /*01f0*/  LOP3.LUT R2, R3, R0, RZ, 0x3c, !PT ;  /* 0x0000000003027212 */ /* 0x000fc800078e3cff */
[----:B------:R-:W-:Y:S01]  /*0200*/  ISETP.GE.AND P2, PT, R2, RZ, PT ;  /* 0x000000ff0200720c */ /* 0x000fe20003f46270 */
[----:B------:R-:W-:-:S05]  /*0210*/  IMAD.MOV.U32 R2, RZ, RZ, c[0x0][0x178] ;  /* 0x00005e00ff027624 */ /* 0x000fca00078e00ff */
[----:B------:R-:W-:Y:S02]  /*0220*/  IADD3 R2, R2, 0xf, RZ ;  /* 0x0000000f02027810 */ /* 0x000fe40007ffe0ff */
[----:B------:R-:W-:-:S05]  /*0230*/  @P0 IADD3 R5, R5, 0x1, RZ ;  /* 0x0000000105050810 */ /* 0x000fca0007ffe0ff */
[----:B------:R-:W-:Y:S01]  /*0240*/  IMAD.MOV.U32 R4, RZ, RZ, R5 ;  /* 0x000000ffff047224 */ /* 0x000fe200078e0005 */
[----:B------:R-:W-:-:S03]  /*0250*/  SHF.R.S32.HI R5, RZ, 0x1f, R2 ;  /* 0x0000001fff057819 */ /* 0x000fc60000011402 */
[----:B------:R-:W-:Y:S01]  /*0260*/  @!P2 IMAD.MOV R4, RZ, RZ, -R4 ;  /* 0x000000ffff04a224 */ /* 0x000fe200078e0a04 */
[----:B------:R-:W-:Y:S02]  /*0270*/  @!P1 LOP3.LUT R4, RZ, R0, RZ, 0x33, !PT ;  /* 0x00000000ff049212 */ /* 0x000fe400078e33ff */
[----:B------:R-:W-:-:S03]  /*0280*/  LEA.HI R5, R5, R2, RZ, 0x4 ;  /* 0x0000000205057211 */ /* 0x000fc600078f20ff */
[----:B------:R-:W-:Y:S02]  /*0290*/  IMAD.SHL.U32 R2, R4, 0x8, RZ ;  /* 0x0000000804027824 */ /* 0x000fe400078e00ff */
[----:B------:R-:W-:-:S03]  /*02a0*/  IMAD.MOV R4, RZ, RZ, -R4 ;  /* 0x000000ffff047224 */ /* 0x000fc600078e0a04 */
[----:B------:R-:W-:Y:S01]  /*02b0*/  LEA.HI.SX32 R5, R5, -R2, 0x1c ;  /* 0x8000000205057211 */ /* 0x000fe200078fe2ff */
[----:B------:R-:W-:Y:S02]  /*02c0*/  IMAD R13, R0, R4, R3 ;  /* 0x00000004000d7224 */ /* 0x000fe400078e0203 */
[----:B------:R-:W-:Y:S01]  /*02d0*/  IMAD.MOV.U32 R4, RZ, RZ, RZ ;  /* 0x000000ffff047224 */ /* 0x000fe200078e00ff */
[----:B------:R-:W-:Y:S02]  /*02e0*/  IMNMX R6, R5, 0x8, PT ;  /* 0x0000000805067817 */ /* 0x000fe40003800200 */
[----:B------:R-:W-:Y:S02]  /*02f0*/  IABS R11, R13 ;  /* 0x0000000d000b7213 */ /* 0x000fe40000000000 */
[----:B------:R-:W-:-:S04]  /*0300*/  IABS R9, R6 ;  /* 0x0000000600097213 */ /* 0x000fc80000000000 */
[----:B------:R-:W1:Y:S08]  /*0310*/  I2F.RP R7, R9 ;  /* 0x0000000900077306 */ /* 0x000e700000209400 */
[----:B-1----:R-:W1:Y:S02]  /*0320*/  MUFU.RCP R7, R7 ;  /* 0x0000000700077308 */ /* 0x002e640000001000 */
[----:B-1----:R-:W-:-:S02]  /*0330*/  IADD3 R5, R7, 0xffffffe, RZ ;  /* 0x0ffffffe07057810 */ /* 0x002fc40007ffe0ff */
[----:B0-----:R-:W-:-:S04]  /*0340*/  LOP3.LUT R7, R28, 0x20, RZ, 0xc0, !PT ;  /* 0x000000201c077812 */ /* 0x001fc800078ec0ff */
[----:B------:R-:W0:Y:S01]  /*0350*/  F2I.FTZ.U32.TRUNC.NTZ R5, R5 ;  /* 0x0000000500057305 */ /* 0x000e22000021f000 */
[----:B------:R1:W2:Y:S01]  /*0360*/  R2UR UR4, R7 ;  /* 0x00000000070473c2 */ /* 0x0002a200000e0000 */
[----:B0-----:R-:W-:-:S04]  /*0370*/  IMAD.MOV R8, RZ, RZ, -R5 ;  /* 0x000000ffff087224 */ /* 0x001fc800078e0a05 */
[----:B------:R-:W-:-:S04]  /*0380*/  IMAD.MOV.U32 R0, RZ, RZ, R8 ;  /* 0x000000ffff007224 */ /* 0x000fc800078e0008 */
[----:B------:R-:W-:Y:S01]  /*0390*/  IMAD R3, R0, R9, RZ ;  /* 0x0000000900037224 */ /* 0x000fe200078e02ff */
[----:B------:R-:W-:-:S03]  /*03a0*/  IABS R0, R6 ;  /* 0x0000000600007213 */ /* 0x000fc60000000000 */
[----:B------:R-:W-:Y:S01]  /*03b0*/  IMAD.HI.U32 R4, R5, R3, R4 ;  /* 0x0000000305047227 */ /* 0x000fe200078e0004 */
[----:B------:R-:W-:-:S03]  /*03c0*/  SHF.R.U32.HI R5, RZ, 0x4, R28 ;  /* 0x00000004ff057819 */ /* 0x000fc6000001161c */
[----:B------:R-:W-:Y:S01]  /*03d0*/  IMAD.MOV R0, RZ, RZ, -R0 ;  /* 0x000000ffff007224 */ /* 0x000fe200078e0a00 */
[----:B------:R-:W-:Y:S01]  /*03e0*/  SGXT.U32 R12, R5, 0x2 ;  /* 0x00000002050c781a */ /* 0x000fe20000000000 */
[----:B------:R-:W-:-:S03]  /*03f0*/  IMAD.HI.U32 R4, R4, R11, RZ ;  /* 0x0000000b04047227 */ /* 0x000fc600078e00ff */
[----:B------:R-:W-:Y:S01]  /*0400*/  LOP3.LUT R5, R12, 0xc, RZ, 0xfc, !PT ;  /* 0x0000000c0c057812 */ /* 0x000fe200078efcff */
[----:B------:R-:W-:Y:S01]  /*0410*/  IMAD R0, R4, R0, R11 ;  /* 0x0000000004007224 */ /* 0x000fe200078e020b */
[----:B------:R-:W-:-:S04]  /*0420*/  LOP3.LUT R5, R12, 0x18, RZ, 0xfc, !PT ;  /* 0x000000180c057812 */ /* 0x000fc800078efcff */
[----:B------:R-:W-:-:S13]  /*0430*/  ISETP.GT.U32.AND P1, PT, R9, R0, PT ;  /* 0x000000000900720c */ /* 0x000fda0003f24070 */
[----:B------:R-:W-:Y:S01]  /*0440*/  @!P1 IMAD.IADD R0, R0, 0x1, -R9 ;  /* 0x0000000100009824 */ /* 0x000fe200078e0a09 */
[----:B------:R-:W-:Y:S02]  /*0450*/  @!P1 IADD3 R4, R4, 0x1, RZ ;  /* 0x0000000104049810 */ /* 0x000fe40007ffe0ff */
[----:B------:R-:W-:Y:S02]  /*0460*/  ISETP.NE.AND P1, PT, R6, RZ, PT ;  /* 0x000000ff0600720c */ /* 0x000fe40003f25270 */
[----:B------:R-:W-:Y:S02]  /*0470*/  ISETP.GE.U32.AND P0, PT, R0, R9, PT ;  /* 0x000000090000720c */ /* 0x000fe40003f06070 */
[----:B------:R-:W-:-:S04]  /*0480*/  LOP3.LUT R0, R13, R6, RZ, 0x3c, !PT ;  /* 0x000000060d007212 */ /* 0x000fc800078e3cff */
[----:B------:R-:W-:Y:S01]  /*0490*/  ISETP.GE.AND P2, PT, R0, RZ, PT ;  /* 0x000000ff0000720c */ /* 0x000fe20003f46270 */
[----:B------:R-:W-:-:S05]  /*04a0*/  IMAD.MOV.U32 R0, RZ, RZ, 0x1f ;  /* 0x0000001fff007424 */ /* 0x000fca00078e00ff */
[----:B------:R-:W-:Y:S02]  /*04b0*/  IADD3 R0, R0, c[0x0][0x180], RZ ;  /* 0x0000600000007a10 */ /* 0x000fe40007ffe0ff */
[----:B------:R-:W-:Y:S02]  /*04c0*/  @P0 IADD3 R4, R4, 0x1, RZ ;  /* 0x0000000104040810 */ /* 0x000fe40007ffe0ff */
[----:B------:R-:W-:-:S03]  /*04d0*/  ISETP.GT.AND P0, PT, R0, 0x1f, PT ;  /* 0x0000001f0000780c */ /* 0x000fc60003f04270 */
[----:B------:R-:W-:Y:S01]  /*04e0*/  @!P2 IMAD.MOV R4, RZ, RZ, -R4 ;  /* 0x000000ffff04a224 */ /* 0x000fe200078e0a04 */
[----:B------:R-:W-:-:S05]  /*04f0*/  @!P1 LOP3.LUT R4, RZ, R6, RZ, 0x33, !PT ;  /* 0x00000006ff049212 */ /* 0x000fca00078e33ff */
[----:B------:R-:W-:-:S04]  /*0500*/  IMAD.MOV R3, RZ, RZ, -R4 ;  /* 0x000000ffff037224 */ /* 0x000fc800078e0a04 */
[----:B------:R-:W-:-:S04]  /*0510*/  IMAD R3, R6, R3, R13 ;  /* 0x0000000306037224 */ /* 0x000fc800078e020d */
[----:B------:R-:W-:Y:S01]  /*0520*/  IMAD.IADD R3, R2, 0x1, R3 ;  /* 0x0000000102037824 */ /* 0x000fe200078e0203 */
[----:B------:R-:W-:-:S05]  /*0530*/  LOP3.LUT R2, R28, 0xf, RZ, 0xc0, !PT ;  /* 0x0000000f1c027812 */ /* 0x000fca00078ec0ff */
[----:B------:R-:W-:Y:S01]  /*0540*/  IMAD R2, R3, 0x10, R2 ;  /* 0x0000001003027824 */ /* 0x000fe200078e0202 */
[C---:B------:R-:W-:Y:S02]  /*0550*/  LOP3.LUT R3, R12.reuse, 0x4, RZ, 0xfc, !PT ;  /* 0x000000040c037812 */ /* 0x040fe400078efcff */
[C---:B------:R-:W-:Y:S02]  /*0560*/  LOP3.LUT R3, R12.reuse, 0x10, RZ, 0xfc, !PT ;  /* 0x000000100c037812 */ /* 0x040fe400078efcff */
[----:B------:R0:W-:Y:S01]  /*0570*/  STL [R1+0xde0], R2 ;  /* 0x000de00201007387 */ /* 0x0001e20000100800 */
[C---:B------:R-:W-:Y:S02]  /*0580*/  LOP3.LUT R3, R12.reuse, 0x1c, RZ, 0xfc, !PT ;  /* 0x0000001c0c037812 */ /* 0x040fe400078efcff */
[C---:B0-----:R-:W-:Y:S02]  /*0590*/  LOP3.LUT R2, R12.reuse, 0x8, RZ, 0xfc, !PT ;  /* 0x000000080c027812 */ /* 0x041fe400078efcff */
[----:B------:R-:W-:Y:S01]  /*05a0*/  LOP3.LUT R2, R12, 0x14, RZ, 0xfc, !PT ;  /* 0x000000140c027812 */ /* 0x000fe200078efcff */
[----:B------:R-:W-:-:S05]  /*05b0*/  IMAD.SHL.U32 R2, R4, 0x200, RZ ;  /* 0x0000020004027824 */ /* 0x000fca00078e00ff */
[----:B------:R1:W-:Y:S02]  /*05c0*/  STL [R1+0x580], R2 ;  /* 0x0005800201007387 */ /* 0x0003e40000100800 */
[----:B-12---:R-:W-:Y:S05]  /*05d0*/  @P0 BRA `(.L_x_0) ;  /* 0x0000039000000947 */ /* 0x006fea0003800000 */
[----:B------:R0:W-:Y:S01]  /*05e0*/  STL [R1], RZ ;  /* 0x000000ff01007387 */ /* 0x0001e20000100800 */
[----:B------:R-:W-:Y:S01]  /*05f0*/  IMAD.SHL.U32 R0, R28, 0x20, RZ ;  /* 0x000000201c007824 */ /* 0x000fe200078e00ff */
[----:B------:R-:W-:Y:S01]  /*0600*/  CS2R R24, SRZ ;  /* 0x0000000000187805 */ /* 0x000fe2000001ff00 */
[----:B------:R-:W-:Y:S01]  /*0610*/  CS2R R26, SRZ ;  /* 0x00000000001a7805 */ /* 0x000fe2000001ff00 */
[----:B------:R0:W-:Y:S01]  /*0620*/  STL [R1+0x4], RZ ;  /* 0x000004ff01007387 */ /* 0x0001e20000100800 */
[----:B------:R-:W-:Y:S01]  /*0630*/  CS2R R20, SRZ ;  /* 0x0000000000147805 */ /* 0x000fe2000001ff00 */
[----:B------:R-:W-:Y:S01]  /*0640*/  LOP3.LUT R0, R0, 0x60, RZ, 0xc0, !PT ;  /* 0x0000006000007812 */ /* 0x000fe200078ec0ff */
[----:B------:R-:W-:Y:S01]  /*0650*/  CS2R R22, SRZ ;  /* 0x0000000000167805 */ /* 0x000fe2000001ff00 */
[----:B------:R0:W-:Y:S01]  /*0660*/  STL [R1+0x8], RZ ;  /* 0x000008ff01007387 */ /* 0x0001e20000100800 */
[----:B------:R-:W-:Y:S01]  /*0670*/  CS2R R16, SRZ ;  /* 0x0000000000107805 */ /* 0x000fe2000001ff00 */
[----:B------:R-:W-:Y:S01]  /*0680*/  CS2R R18, SRZ ;  /* 0x0000000000127805 */ /* 0x000fe2000001ff00 */
        /* <DEDUP_REMOVED lines=8> */
[----:B------:R-:W-:Y:S01]  /*0710*/  USHF.L.U32 UR5, UR4, 0x4, URZ ;  /* 0x0000000404057899 */ /* 0x000fe2000800063f */
[----:B------:R0:W-:Y:S04]  /*0720*/  STL [R1+0x14], RZ ;  /* 0x000014ff01007387 */ /* 0x0001e80000100800 */
        /* <DEDUP_REMOVED lines=34> */
[----:B------:R0:W-:Y:S01]  /*0950*/  STL [R1+0xddc], R0 ;  /* 0x000ddc0001007387 */ /* 0x0001e20000100800 */
[----:B------:R-:W-:Y:S05]  /*0960*/  BRA `(.L_x_1) ;  /* 0x0002fdd000007947 */ /* 0x000fea0003800000 */
.L_x_0:
[----:B------:R-:W-:Y:S01]  /*0970*/  IABS R29, c[0x0][0x17c] ;  /* 0x00005f00001d7a13 */ /* 0x000fe20000000000 */
[----:B------:R-:W-:Y:S01]  /*0980*/  IMAD.MOV.U32 R7, RZ, RZ, R2 ;  /* 0x000000ffff077224 */ /* 0x000fe200078e0002 */
[----:B------:R-:W-:Y:S01]  /*0990*/  SHF.R.S32.HI R3, RZ, 0x1f, R0 ;  /* 0x0000001fff037819 */ /* 0x000fe20000011400 */
[----:B------:R-:W-:Y:S01]  /*09a0*/  IMAD.U32 R11, RZ, RZ, UR4 ;  /* 0x00000004ff0b7e24 */ /* 0x000fe2000f8e00ff */
[----:B------:R-:W0:Y:S01]  /*09b0*/  I2F.RP R2, R29 ;  /* 0x0000001d00027306 */ /* 0x000e220000209400 */
[----:B------:R-:W-:Y:S01]  /*09c0*/  IMAD.MOV.U32 R8, RZ, RZ, RZ ;  /* 0x000000ffff087224 */ /* 0x000fe200078e00ff */
[----:B------:R-:W-:-:S02]  /*09d0*/  ULDC.64 UR6, c[0x0][0x188] ;  /* 0x0000620000067ab9 */ /* 0x000fc40000000a00 */
[----:B------:R-:W-:Y:S01]  /*09e0*/  LEA.HI R11, R11, R7, RZ, 0x1b ;  /* 0x000000070b0b7211 */ /* 0x000fe200078fd8ff */
[----:B------:R-:W-:-:S03]  /*09f0*/  IMAD.SHL.U32 R7, R28, 0x8, RZ ;  /* 0x000000081c077824 */ /* 0x000fc600078e00ff */
[----:B------:R-:W-:Y:S01]  /*0a00*/  IADD3 R15, R11, 0x1f8, RZ ;  /* 0x000001f80b0f7810 */ /* 0x000fe20007ffe0ff */
[----:B0-----:R-:W0:Y:S02]  /*0a10*/  MUFU.RCP R2, R2 ;  /* 0x0000000200027308 */ /* 0x001e240000001000 */
[----:B0-----:R-:W-:Y:S02]  /*0a20*/  IADD3 R9, R2, 0xffffffe, RZ ;  /* 0x0ffffffe02097810 */ /* 0x001fe40007ffe0ff */
[----:B------:R-:W-:Y:S02]  /*0a30*/  LEA.HI R2, R3, R0, RZ, 0x5 ;  /* 0x0000000003027211 */ /* 0x000fe400078f28ff */
[----:B------:R-:W-:Y:S02]  /*0a40*/  IADD3 R0, R11, 0x1fe, RZ ;  /* 0x000001fe0b007810 */ /* 0x000fe40007ffe0ff */
[----:B------:R-:W0:Y:S01]  /*0a50*/  F2I.FTZ.U32.TRUNC.NTZ R9, R9 ;  /* 0x0000000900097305 */ /* 0x000e22000021f000 */
[----:B------:R1:W-:Y:S01]  /*0a60*/  STL [R1+0x41c], R2 ;  /* 0x00041c0201007387 */ /* 0x0003e20000100800 */
[----:B------:R-:W-:-:S02]  /*0a70*/  IABS R10, R0 ;  /* 0x00000000000a7213 */ /* 0x000fc40000000000 */
[----:B------:R-:W-:Y:S02]  /*0a80*/  IADD3 R3, R11, 0x1fc, RZ ;  /* 0x000001fc0b037810 */ /* 0x000fe40007ffe0ff */
[----:B------:R-:W-:Y:S02]  /*0a90*/  ISETP.GE.AND P3, PT, R0, RZ, PT ;  /* 0x000000ff0000720c */ /* 0x000fe40003f66270 */
[----:B------:R-:W-:Y:S01]  /*0aa0*/  ISETP.GE.AND P2, PT, R3, RZ, PT ;  /* 0x000000ff0300720c */ /* 0x000fe20003f46270 */
[----:B-1----:R-:W-:Y:S02]  /*0ab0*/  IMAD.SHL.U32 R2, R28, 0x40, RZ ;  /* 0x000000401c027824 */ /* 0x002fe400078e00ff */
[----:B0-----:R-:W-:-:S03]  /*0ac0*/  IMAD.MOV R4, RZ, RZ, -R9 ;  /* 0x000000ffff047224 */ /* 0x001fc600078e0a09 */
[----:B------:R-:W-:Y:S01]  /*0ad0*/  LOP3.LUT R2, R2, 0x1c0, RZ, 0xc0, !PT ;  /* 0x000001c002027812 */ /* 0x000fe200078ec0ff */
[----:B------:R-:W-:-:S03]  /*0ae0*/  IMAD R5, R4, R29, RZ ;  /* 0x0000001d04057224 */ /* 0x000fc600078e02ff */
[----:B------:R-:W-:Y:S01]  /*0af0*/  LOP3.LUT R4, R2, 0x30, R7, 0xf8, !PT ;  /* 0x0000003002047812 */ /* 0x000fe200078ef807 */
[----:B------:R-:W-:Y:S01]  /*0b00*/  IMAD.HI.U32 R8, R9, R5, R8 ;  /* 0x0000000509087227 */ /* 0x000fe200078e0008 */
[----:B------:R-:W-:-:S03]  /*0b10*/  IABS R9, R3 ;  /* 0x0000000300097213 */ /* 0x000fc60000000000 */
[----:B------:R0:W-:Y:S01]  /*0b20*/  STL [R1+0x418], R4 ;  /* 0x0004180401007387 */ /* 0x0001e20000100800 */
[----:B------:R-:W-:Y:S01]  /*0b30*/  IADD3 R5, R11, 0x1fa, RZ ;  /* 0x000001fa0b057810 */ /* 0x000fe20007ffe0ff */
[----:B------:R-:W-:-:S03]  /*0b40*/  IMAD.HI.U32 R6, R8, R10, RZ ;  /* 0x0000000a08067227 */ /* 0x000fc600078e00ff */
[----:B------:R-:W-:Y:S02]  /*0b50*/  IABS R7, R5 ;  /* 0x0000000500077213 */ /* 0x000fe40000000000 */
[----:B------:R-:W-:Y:S01]  /*0b60*/  ISETP.GE.AND P6, PT, R5, RZ, PT ;  /* 0x000000ff0500720c */ /* 0x000fe20003fc6270 */
[----:B------:R-:W-:Y:S01]  /*0b70*/  IMAD.MOV R6, RZ, RZ, -R6 ;  /* 0x000000ffff067224 */ /* 0x000fe200078e0a06 */
[----:B------:R-:W-:Y:S01]  /*0b80*/  IADD3 R5, R11, 0x1f2, RZ ;  /* 0x000001f20b057810 */ /* 0x000fe20007ffe0ff */
[----:B------:R-:W-:Y:S01]  /*0b90*/  IMAD.HI.U32 R2, R8, R9, RZ ;  /* 0x0000000908027227 */ /* 0x000fe200078e00ff */
[----:B0-----:R-:W-:Y:S02]  /*0ba0*/  IABS R4, R15 ;  /* 0x0000000f00047213 */ /* 0x001fe40000000000 */
[----:B------:R-:W-:Y:S01]  /*0bb0*/  IABS R16, R5 ;  /* 0x0000000500107213 */ /* 0x000fe20000000000 */
[----:B------:R-:W-:Y:S02]  /*0bc0*/  IMAD R10, R29, R6, R10 ;  /* 0x000000061d0a7224 */ /* 0x000fe400078e020a */
[----:B------:R-:W-:-:S02]  /*0bd0*/  IMAD.MOV R2, RZ, RZ, -R2 ;  /* 0x000000ffff027224 */ /* 0x000fc400078e0a02 */
[----:B------:R-:W-:Y:S01]  /*0be0*/  IMAD.HI.U32 R6, R8, R7, RZ ;  /* 0x0000000708067227 */ /* 0x000fe200078e00ff */
[----:B------:R-:W-:-:S03]  /*0bf0*/  ISETP.GT.U32.AND P0, PT, R29, R10, PT ;  /* 0x0000000a1d00720c */ /* 0x000fc60003f04070 */
[----:B------:R-:W-:Y:S02]  /*0c00*/  IMAD R9, R29, R2, R9 ;  /* 0x000000021d097224 */ /* 0x000fe400078e0209 */
[----:B------:R-:W-:Y:S01]  /*0c10*/  IMAD.MOV.U32 R0, RZ, RZ, R4 ;  /* 0x000000ffff007224 */ /* 0x000fe200078e0004 */
[----:B------:R-:W-:Y:S01]  /*0c20*/  IADD3 R4, R11, 0x1f6, RZ ;  /* 0x000001f60b047810 */ /* 0x000fe20007ffe0ff */
[----:B------:R-:W-:Y:S01]  /*0c30*/  IMAD.MOV R6, RZ, RZ, -R6 ;  /* 0x000000ffff067224 */ /* 0x000fe200078e0a06 */
[----:B------:R-:W-:Y:S01]  /*0c40*/  ISETP.GT.U32.AND P1, PT, R29, R9, PT ;  /* 0x000000091d00720c */ /* 0x000fe20003f24070 */
[----:B------:R-:W-:Y:S01]  /*0c50*/  IMAD.HI.U32 R2, R8, R0, RZ ;  /* 0x0000000008027227 */ /* 0x000fe200078e00ff */
[----:B------:R-:W-:-:S03]  /*0c60*/  IABS R13, R4 ;  /* 0x00000004000d7213 */ /* 0x000fc60000000000 */
[----:B------:R-:W-:Y:S01]  /*0c70*/  IMAD R7, R29, R6, R7 ;  /* 0x000000061d077224 */ /* 0x000fe200078e0207 */
[----:B------:R-:W-:Y:S01]  /*0c80*/  IADD3 R6, R11, 0x1f4, RZ ;  /* 0x000001f40b067810 */ /* 0x000fe20007ffe0ff */
[----:B------:R-:W-:Y:S02]  /*0c90*/  @!P0 IMAD.IADD R10, R10, 0x1, -R29 ;  /* 0x000000010a0a8824 */ /* 0x000fe400078e0a1d */
[----:B------:R-:W-:Y:S01]  /*0ca0*/  IMAD.HI.U32 R3, R8, R13, RZ ;  /* 0x0000000d08037227 */ /* 0x000fe200078e00ff */
[C---:B------:R-:W-:Y:S02]  /*0cb0*/  ISETP.GT.U32.AND P0, PT, R29.reuse, R7, PT ;  /* 0x000000071d00720c */ /* 0x040fe40003f04070 */
[----:B------:R-:W-:Y:S01]  /*0cc0*/  ISETP.GT.U32.AND P5, PT, R29, R10, PT ;  /* 0x0000000a1d00720c */ /* 0x000fe20003fa4070 */
[----:B------:R-:W-:Y:S01]  /*0cd0*/  IMAD.MOV R3, RZ, RZ, -R3 ;  /* 0x000000ffff037224 */ /* 0x000fe200078e0a03 */
[----:B------:R-:W-:Y:S01]  /*0ce0*/  IABS R12, R6 ;  /* 0x00000006000c7213 */ /* 0x000fe20000000000 */
[----:B------:R-:W-:-:S02]  /*0cf0*/  IMAD.MOV R2, RZ, RZ, -R2 ;  /* 0x000000ffff027224 */ /* 0x000fc400078e0a02 */
[----:B------:R-:W-:Y:S02]  /*0d00*/  @!P1 IMAD.IADD R9, R9, 0x1, -R29 ;  /* 0x0000000109099824 */ /* 0x000fe400078e0a1d */
[C---:B------:R-:W-:Y:S02]  /*0d10*/  IMAD R13, R29.reuse, R3, R13 ;  /* 0x000000031d0d7224 */ /* 0x040fe400078e020d */
[C---:B------:R-:W-:Y:S01]  /*0d20*/  IMAD R0, R29.reuse, R2, R0 ;  /* 0x000000021d007224 */ /* 0x040fe200078e0200 */
[----:B------:R-:W-:Y:S01]  /*0d30*/  ISETP.GT.U32.AND P1, PT, R29, R9, PT ;  /* 0x000000091d00720c */ /* 0x000fe20003f24070 */
[--C-:B------:R-:W-:Y:S01]  /*0d40*/  @!P0 IMAD.IADD R7, R7, 0x1, -R29.reuse ;  /* 0x0000000107078824 */ /* 0x100fe200078e0a1d */
[C---:B------:R-:W-:Y:S01]  /*0d50*/  ISETP.GT.U32.AND P0, PT, R29.reuse, R13, PT ;  /* 0x0000000d1d00720c */ /* 0x040fe20003f04070 */
[----:B------:R-:W-:Y:S01]  /*0d60*/  @!P5 IMAD.IADD R10, R10, 0x1, -R29 ;  /* 0x000000010a0ad824 */ /* 0x000fe200078e0a1d */
[C---:B------:R-:W-:Y:S01]  /*0d70*/  ISETP.GT.U32.AND P4, PT, R29.reuse, R0, PT ;  /* 0x000000001d00720c */ /* 0x040fe20003f84070 */
[----:B------:R-:W-:Y:S01]  /*0d80*/  IMAD.HI.U32 R17, R8, R12, RZ ;  /* 0x0000000c08117227 */ /* 0x000fe200078e00ff */
[----:B------:R-:W-:-:S02]  /*0d90*/  ISETP.GT.U32.AND P5, PT, R29, R7, PT ;  /* 0x000000071d00720c */ /* 0x000fc40003fa4070 */
[----:B------:R-:W-:Y:S01]  /*0da0*/  IADD3 R2, R11, 0x1f0, RZ ;  /* 0x000001f00b027810 */ /* 0x000fe20007ffe0ff */
[----:B------:R-:W-:-:S03]  /*0db0*/  IMAD.HI.U32 R3, R8, R16, RZ ;  /* 0x0000001008037227 */ /* 0x000fc600078e00ff */
[----:B------:R-:W-:Y:S01]  /*0dc0*/  IABS R14, R2 ;  /* 0x00000002000e7213 */ /* 0x000fe20000000000 */
[--C-:B------:R-:W-:Y:S01]  /*0dd0*/  @!P1 IMAD.IADD R9, R9, 0x1, -R29.reuse ;  /* 0x0000000109099824 */ /* 0x100fe200078e0a1d */
[----:B------:R-:W-:Y:S01]  /*0de0*/  ISETP.GE.AND P1, PT, R15, RZ, PT ;  /* 0x000000ff0f00720c */ /* 0x000fe20003f26270 */
[----:B------:R-:W-:Y:S02]  /*0df0*/  @!P0 IMAD.IADD R13, R13, 0x1, -R29 ;  /* 0x000000010d0d8824 */ /* 0x000fe400078e0a1d */
[----:B------:R-:W-:Y:S02]  /*0e00*/  IMAD.MOV R15, RZ, RZ, -R17 ;  /* 0x000000ffff0f7224 */ /* 0x000fe400078e0a11 */
[----:B------:R-:W-:Y:S01]  /*0e10*/  @!P4 IMAD.IADD R0, R0, 0x1, -R29 ;  /* 0x000000010000c824 */ /* 0x000fe200078e0a1d */
[----:B------:R-:W-:Y:S01]  /*0e20*/  ISETP.GE.AND P4, PT, R4, RZ, PT ;  /* 0x000000ff0400720c */ /* 0x000fe20003f86270 */
[----:B------:R-:W-:Y:S02]  /*0e30*/  IMAD.MOV R3, RZ, RZ, -R3 ;  /* 0x000000ffff037224 */ /* 0x000fe400078e0a03 */
[----:B------:R-:W-:Y:S01]  /*0e40*/  @!P5 IMAD.IADD R7, R7, 0x1, -R29 ;  /* 0x000000010707d824 */ /* 0x000fe200078e0a1d */
[C---:B------:R-:W-:Y:S01]  /*0e50*/  ISETP.GT.U32.AND P5, PT, R29.reuse, R13, PT ;  /* 0x0000000d1d00720c */ /* 0x040fe20003fa4070 */
[C---:B------:R-:W-:Y:S01]  /*0e60*/  IMAD R4, R29.reuse, R15, R12 ;  /* 0x0000000f1d047224 */ /* 0x040fe200078e020c */
[----:B------:R-:W-:Y:S01]  /*0e70*/  ISETP.GT.U32.AND P0, PT, R29, R0, PT ;  /* 0x000000001d00720c */ /* 0x000fe20003f04070 */
[----:B------:R-:W-:-:S04]  /*0e80*/  IMAD.HI.U32 R12, R8, R14, RZ ;  /* 0x0000000e080c7227 */ /* 0x000fc800078e00ff */
[----:B------:R-:W-:Y:S01]  /*0e90*/  IMAD R16, R29, R3, R16 ;  /* 0x000000031d107224 */ /* 0x000fe200078e0210 */
[----:B------:R-:W-:Y:S01]  /*0ea0*/  IADD3 R3, R11, 0x1ee, RZ ;  /* 0x000001ee0b037810 */ /* 0x000fe20007ffe0ff */
[----:B------:R-:W-:Y:S02]  /*0eb0*/  IMAD.MOV.U32 R19, RZ, RZ, R10 ;  /* 0x000000ffff137224 */ /* 0x000fe400078e000a */
[----:B------:R-:W-:Y:S01]  /*0ec0*/  IMAD.MOV R10, RZ, RZ, -R12 ;  /* 0x000000ffff0a7224 */ /* 0x000fe200078e0a0c */
[----:B------:R-:W-:Y:S01]  /*0ed0*/  IABS R12, R3 ;  /* 0x00000003000c7213 */ /* 0x000fe20000000000 */
[----:B------:R-:W-:Y:S01]  /*0ee0*/  @!P6 IMAD.MOV R7, RZ, RZ, -R7 ;  /* 0x000000ffff07e224 */ /* 0x000fe200078e0a07 */
[C---:B------:R-:W-:Y:S01]  /*0ef0*/  ISETP.GT.U32.AND P6, PT, R29.reuse, R16, PT ;  /* 0x000000101d00720c */ /* 0x040fe20003fc4070 */
[----:B------:R-:W-:Y:S02]  /*0f00*/  IMAD R14, R29, R10, R14 ;  /* 0x0000000a1d0e7224 */ /* 0x000fe400078e020e */
[----:B------:R-:W-:-:S02]  /*0f10*/  @!P5 IMAD.IADD R13, R13, 0x1, -R29 ;  /* 0x000000010d0dd824 */ /* 0x000fc400078e0a1d */
[----:B------:R-:W-:Y:S01]  /*0f20*/  IMAD.MOV.U32 R18, RZ, RZ, R9 ;  /* 0x000000ffff127224 */ /* 0x000fe200078e0009 */
[----:B------:R-:W-:Y:S01]  /*0f30*/  ISETP.GT.U32.AND P5, PT, R29, R14, PT ;  /* 0x0000000e1d00720c */ /* 0x000fe20003fa4070 */
[----:B------:R-:W-:Y:S01]  /*0f40*/  @!P0 IMAD.IADD R0, R0, 0x1, -R29 ;  /* 0x0000000100008824 */ /* 0x000fe200078e0a1d */
[----:B------:R-:W-:Y:S01]  /*0f50*/  ISETP.GE.AND P0, PT, R5, RZ, PT ;  /* 0x000000ff0500720c */ /* 0x000fe20003f06270 */
[----:B------:R-:W-:Y:S01]  /*0f60*/  @!P3 IMAD.MOV R19, RZ, RZ, -R19 ;  /* 0x000000ffff13b224 */ /* 0x000fe200078e0a13 */
[----:B------:R-:W-:Y:S01]  /*0f70*/  ISETP.GT.U32.AND P3, PT, R29, R4, PT ;  /* 0x000000041d00720c */ /* 0x000fe20003f64070 */
[----:B------:R-:W-:Y:S01]  /*0f80*/  @!P2 IMAD.MOV R18, RZ, RZ, -R18 ;  /* 0x000000ffff12a224 */ /* 0x000fe200078e0a12 */
[----:B------:R-:W-:Y:S01]  /*0f90*/  IADD3 R5, R11, 0x1ec, RZ ;  /* 0x000001ec0b057810 */ /* 0x000fe20007ffe0ff */
[----:B------:R-:W-:Y:S01]  /*0fa0*/  IMAD.MOV.U32 R9, RZ, RZ, R0 ;  /* 0x000000ffff097224 */ /* 0x000fe200078e0000 */
[----:B------:R-:W-:Y:S01]  /*0fb0*/  STL [R1+0x98], R19 ;  /* 0x0000981301007387 */ /* 0x000fe20000100800 */
[----:B------:R-:W-:Y:S01]  /*0fc0*/  @!P6 IMAD.IADD R16, R16, 0x1, -R29 ;  /* 0x000000011010e824 */ /* 0x000fe200078e0a1d */
[----:B------:R-:W-:Y:S01]  /*0fd0*/  ISETP.GE.AND P2, PT, R6, RZ, PT ;  /* 0x000000ff0600720c */ /* 0x000fe20003f46270 */
[----:B------:R-:W-:Y:S01]  /*0fe0*/  @!P1 IMAD.MOV R9, RZ, RZ, -R9 ;  /* 0x000000ffff099224 */ /* 0x000fe200078e0a09 */
[----:B------:R-:W-:Y:S01]  /*0ff0*/  STL [R1+0x60], R18 ;  /* 0x0000601201007387 */ /* 0x000fe20000100800 */
[----:B------:R-:W-:Y:S01]  /*1000*/  @!P5 IMAD.IADD R14, R14, 0x1, -R29 ;  /* 0x000000010e0ed824 */ /* 0x000fe200078e0a1d */
[----:B------:R-:W-:-:S02]  /*1010*/  ISETP.GT.U32.AND P1, PT, R29, R16, PT ;  /* 0x000000101d00720c */ /* 0x000fc40003f24070 */
[----:B------:R0:W-:Y:S01]  /*1020*/  STL [R1+0x48], R7 ;  /* 0x0000480701007387 */ /* 0x0001e20000100800 */
[--C-:B------:R-:W-:Y:S01]  /*1030*/  @!P3 IMAD.IADD R4, R4, 0x1, -R29.reuse ;  /* 0x000000010404b824 */ /* 0x100fe200078e0a1d */
[C---:B------:R-:W-:Y:S02]  /*1040*/  ISETP.GT.U32.AND P5, PT, R29.reuse, R14, PT ;  /* 0x0000000e1d00720c */ /* 0x040fe40003fa4070 */
[----:B------:R1:W-:Y:S01]  /*1050*/  STL [R1+0x14], R9 ;  /* 0x0000140901007387 */ /* 0x0003e20000100800 */
[----:B------:R-:W-:Y:S01]  /*1060*/  ISETP.GE.AND P3, PT, R2, RZ, PT ;  /* 0x000000ff0200720c */ /* 0x000fe20003f66270 */
[----:B------:R-:W-:Y:S01]  /*1070*/  IMAD.HI.U32 R2, R8, R12, RZ ;  /* 0x0000000c08027227 */ /* 0x000fe200078e00ff */
[----:B------:R-:W-:Y:S02]  /*1080*/  ISETP.GT.U32.AND P6, PT, R29, R4, PT ;  /* 0x000000041d00720c */ /* 0x000fe40003fc4070 */
[----:B------:R-:W-:Y:S01]  /*1090*/  IADD3 R6, R11, 0x1ea, RZ ;  /* 0x000001ea0b067810 */ /* 0x000fe20007ffe0ff */
[----:B------:R-:W-:Y:S01]  /*10a0*/  IMAD.MOV R2, RZ, RZ, -R2 ;  /* 0x000000ffff027224 */ /* 0x000fe200078e0a02 */
[----:B0-----:R-:W-:Y:S01]  /*10b0*/  IABS R7, R5 ;  /* 0x0000000500077213 */ /* 0x001fe20000000000 */
[----:B------:R-:W-:Y:S01]  /*10c0*/  @!P1 IMAD.IADD R16, R16, 0x1, -R29 ;  /* 0x0000000110109824 */ /* 0x000fe200078e0a1d */
[----:B------:R-:W-:Y:S01]  /*10d0*/  ISETP.GE.AND P1, PT, R3, RZ, PT ;  /* 0x000000ff0300720c */ /* 0x000fe20003f26270 */
[----:B------:R-:W-:Y:S01]  /*10e0*/  IMAD R12, R29, R2, R12 ;  /* 0x000000021d0c7224 */ /* 0x000fe200078e020c */
[----:B------:R-:W-:Y:S01]  /*10f0*/  IADD3 R0, R11, 0x1e8, RZ ;  /* 0x000001e80b007810 */ /* 0x000fe20007ffe0ff */
[----:B-1----:R-:W-:Y:S01]  /*1100*/  IMAD.HI.U32 R9, R8, R7, RZ ;  /* 0x0000000708097227 */ /* 0x002fe200078e00ff */
[----:B------:R-:W-:-:S02]  /*1110*/  IABS R15, R6 ;  /* 0x00000006000f7213 */ /* 0x000fc40000000000 */
[----:B------:R-:W-:Y:S01]  /*1120*/  IABS R2, R0 ;  /* 0x0000000000027213 */ /* 0x000fe20000000000 */
[----:B------:R-:W-:Y:S02]  /*1130*/  IMAD.MOV R9, RZ, RZ, -R9 ;  /* 0x000000ffff097224 */ /* 0x000fe400078e0a09 */
[----:B------:R-:W-:Y:S02]  /*1140*/  @!P5 IMAD.IADD R14, R14, 0x1, -R29 ;  /* 0x000000010e0ed824 */ /* 0x000fe400078e0a1d */
[----:B------:R-:W-:Y:S01]  /*1150*/  IMAD R3, R29, R9, R7 ;  /* 0x000000091d037224 */ /* 0x000fe200078e0207 */
[----:B------:R-:W-:Y:S01]  /*1160*/  IADD3 R7, R11, 0x1e6, RZ ;  /* 0x000001e60b077810 */ /* 0x000fe20007ffe0ff */
[----:B------:R-:W-:Y:S01]  /*1170*/  @!P6 IMAD.IADD R4, R4, 0x1, -R29 ;  /* 0x000000010404e824 */ /* 0x000fe200078e0a1d */
[C---:B------:R-:W-:Y:S01]  /*1180*/  ISETP.GT.U32.AND P6, PT, R29.reuse, R12, PT ;  /* 0x0000000c1d00720c */ /* 0x040fe20003fc4070 */
[----:B------:R-:W-:Y:S01]  /*1190*/  IMAD.MOV.U32 R18, RZ, RZ, R13 ;  /* 0x000000ffff127224 */ /* 0x000fe200078e000d */
[----:B------:R-:W-:Y:S01]  /*11a0*/  ISETP.GT.U32.AND P5, PT, R29, R3, PT ;  /* 0x000000031d00720c */ /* 0x000fe20003fa4070 */
[----:B------:R-:W-:Y:S01]  /*11b0*/  IMAD.HI.U32 R17, R8, R15, RZ ;  /* 0x0000000f08117227 */ /* 0x000fe200078e00ff */
[----:B------:R-:W-:-:S03]  /*11c0*/  IABS R10, R7 ;  /* 0x00000007000a7213 */ /* 0x000fc60000000000 */
[----:B------:R-:W-:Y:S02]  /*11d0*/  @!P4 IMAD.MOV R18, RZ, RZ, -R18 ;  /* 0x000000ffff12c224 */ /* 0x000fe400078e0a12 */
[----:B------:R-:W-:-:S03]  /*11e0*/  IMAD.HI.U32 R13, R8, R10, RZ ;  /* 0x0000000a080d7227 */ /* 0x000fc600078e00ff */
[----:B------:R0:W-:Y:S01]  /*11f0*/  STL [R1], R18 ;  /* 0x0000001201007387 */ /* 0x0001e20000100800 */
[--C-:B------:R-:W-:Y:S01]  /*1200*/  @!P6 IMAD.IADD R12, R12, 0x1, -R29.reuse ;  /* 0x000000010c0ce824 */ /* 0x100fe200078e0a1d */
[----:B------:R-:W-:Y:S01]  /*1210*/  ISETP.GE.AND P6, PT, R5, RZ, PT ;  /* 0x000000ff0500720c */ /* 0x000fe20003fc6270 */
[----:B------:R-:W-:Y:S01]  /*1220*/  @!P5 IMAD.IADD R3, R3, 0x1, -R29 ;  /* 0x000000010303d824 */ /* 0x000fe200078e0a1d */
[----:B------:R-:W-:Y:S01]  /*1230*/  IADD3 R5, R11, 0x1e4, RZ ;  /* 0x000001e40b057810 */ /* 0x000fe20007ffe0ff */
[----:B------:R-:W-:Y:S01]  /*1240*/  IMAD.MOV R13, RZ, RZ, -R13 ;  /* 0x000000ffff0d7224 */ /* 0x000fe200078e0a0d */
[C---:B------:R-:W-:Y:S01]  /*1250*/  ISETP.GT.U32.AND P4, PT, R29.reuse, R12, PT ;  /* 0x0000000c1d00720c */ /* 0x040fe20003f84070 */
[----:B------:R-:W-:Y:S01]  /*1260*/  IMAD.HI.U32 R9, R8, R2, RZ ;  /* 0x0000000208097227 */ /* 0x000fe200078e00ff */
[----:B------:R-:W-:Y:S02]  /*1270*/  ISETP.GT.U32.AND P5, PT, R29, R3, PT ;  /* 0x000000031d00720c */ /* 0x000fe40003fa4070 */
[----:B0-----:R-:W-:Y:S01]  /*1280*/  IADD3 R18, R11, 0x1ba, RZ ;  /* 0x000001ba0b127810 */ /* 0x001fe20007ffe0ff */
[----:B------:R-:W-:-:S02]  /*1290*/  IMAD.MOV R17, RZ, RZ, -R17 ;  /* 0x000000ffff117224 */ /* 0x000fc400078e0a11 */
[C---:B------:R-:W-:Y:S01]  /*12a0*/  IMAD R10, R29.reuse, R13, R10 ;  /* 0x0000000d1d0a7224 */ /* 0x040fe200078e020a */
[----:B------:R-:W-:Y:S01]  /*12b0*/  IABS R19, R18 ;  /* 0x0000001200137213 */ /* 0x000fe20000000000 */
[----:B------:R-:W-:Y:S02]  /*12c0*/  IMAD.MOV R9, RZ, RZ, -R9 ;  /* 0x000000ffff097224 */ /* 0x000fe400078e0a09 */
[C---:B------:R-:W-:Y:S02]  /*12d0*/  IMAD R15, R29.reuse, R17, R15 ;  /* 0x000000111d0f7224 */ /* 0x040fe400078e020f */
[----:B------:R-:W-:Y:S01]  /*12e0*/  IMAD R2, R29, R9, R2 ;  /* 0x000000091d027224 */ /* 0x000fe200078e0202 */
[----:B------:R-:W-:Y:S01]  /*12f0*/  IABS R9, R5 ;  /* 0x0000000500097213 */ /* 0x000fe20000000000 */
[--C-:B------:R-:W-:Y:S01]  /*1300*/  @!P5 IMAD.IADD R3, R3, 0x1, -R29.reuse ;  /* 0x000000010303d824 */ /* 0x100fe200078e0a1d */
[C---:B------:R-:W-:Y:S01]  /*1310*/  ISETP.GT.U32.AND P5, PT, R29.reuse, R10, PT ;  /* 0x0000000a1d00720c */ /* 0x040fe20003fa4070 */
[----:B------:R-:W-:Y:S01]  /*1320*/  @!P2 IMAD.MOV R4, RZ, RZ, -R4 ;  /* 0x000000ffff04a224 */ /* 0x000fe200078e0a04 */
[C---:B------:R-:W-:Y:S01]  /*1330*/  ISETP.GT.U32.AND P2, PT, R29.reuse, R15, PT ;  /* 0x0000000f1d00720c */ /* 0x040fe20003f44070 */
[----:B------:R-:W-:Y:S01]  /*1340*/  @!P4 IMAD.IADD R12, R12, 0x1, -R29 ;  /* 0x000000010c0cc824 */ /* 0x000fe200078e0a1d */
[----:B------:R-:W-:Y:S01]  /*1350*/  ISETP.GE.AND P4, PT, R0, RZ, PT ;  /* 0x000000ff0000720c */ /* 0x000fe20003f86270 */
[----:B------:R-:W-:Y:S01]  /*1360*/  @!P3 IMAD.MOV R14, RZ, RZ, -R14 ;  /* 0x000000ffff0eb224 */ /* 0x000fe200078e0a0e */
[----:B------:R-:W-:Y:S01]  /*1370*/  ISETP.GT.U32.AND P3, PT, R29, R2, PT ;  /* 0x000000021d00720c */ /* 0x000fe20003f64070 */
[----:B------:R0:W-:Y:S01]  /*1380*/  STL [R1+0xf60], R4 ;  /* 0x000f600401007387 */ /* 0x0001e20000100800 */
[----:B------:R-:W-:Y:S01]  /*1390*/  @!P0 IMAD.MOV R16, RZ, RZ, -R16 ;  /* 0x000000ffff108224 */ /* 0x000fe200078e0a10 */
[----:B------:R-:W-:Y:S01]  /*13a0*/  IADD3 R0, R11, 0x1e2, RZ ;  /* 0x000001e20b007810 */ /* 0x000fe20007ffe0ff */
[----:B------:R-:W-:Y:S01]  /*13b0*/  IMAD.HI.U32 R22, R8, R19, RZ ;  /* 0x0000001308167227 */ /* 0x000fe200078e00ff */
[----:B------:R-:W-:-:S02]  /*13c0*/  ISETP.GE.AND P0, PT, R6, RZ, PT ;  /* 0x000000ff0600720c */ /* 0x000fc40003f06270 */
[----:B------:R-:W-:Y:S01]  /*13d0*/  IABS R13, R0 ;  /* 0x00000000000d7213 */ /* 0x000fe20000000000 */
[--C-:B------:R-:W-:Y:S01]  /*13e0*/  @!P5 IMAD.IADD R10, R10, 0x1, -R29.reuse ;  /* 0x000000010a0ad824 */ /* 0x100fe200078e0a1d */
[----:B------:R-:W-:Y:S01]  /*13f0*/  STL [R1+0x300], R16 ;  /* 0x0003001001007387 */ /* 0x000fe20000100800 */
[--C-:B------:R-:W-:Y:S01]  /*1400*/  @!P2 IMAD.IADD R15, R15, 0x1, -R29.reuse ;  /* 0x000000010f0fa824 */ /* 0x100fe200078e0a1d */
[----:B------:R-:W-:Y:S01]  /*1410*/  ISETP.GE.AND P2, PT, R7, RZ, PT ;  /* 0x000000ff0700720c */ /* 0x000fe20003f46270 */
[----:B0-----:R-:W-:Y:S01]  /*1420*/  IMAD.MOV.U32 R4, RZ, RZ, R12 ;  /* 0x000000ffff047224 */ /* 0x001fe200078e000c */
[----:B------:R-:W-:Y:S01]  /*1430*/  STL [R1+0x364], R14 ;  /* 0x0003640e01007387 */ /* 0x000fe20000100800 */
[C---:B------:R-:W-:Y:S01]  /*1440*/  ISETP.GT.U32.AND P5, PT, R29.reuse, R10, PT ;  /* 0x0000000a1d00720c */ /* 0x040fe20003fa4070 */
[----:B------:R-:W-:Y:S01]  /*1450*/  @!P3 IMAD.IADD R2, R2, 0x1, -R29 ;  /* 0x000000010202b824 */ /* 0x000fe200078e0a1d */
[----:B------:R-:W-:Y:S01]  /*1460*/  ISETP.GT.U32.AND P3, PT, R29, R15, PT ;  /* 0x0000000f1d00720c */ /* 0x000fe20003f64070 */
[----:B------:R-:W-:Y:S01]  /*1470*/  @!P1 IMAD.MOV R4, RZ, RZ, -R4 ;  /* 0x000000ffff049224 */ /* 0x000fe200078e0a04 */
[----:B------:R-:W-:Y:S01]  /*1480*/  IADD3 R7, R11, 0x1e0, RZ ;  /* 0x000001e00b077810 */ /* 0x000fe20007ffe0ff */
[----:B------:R-:W-:Y:S01]  /*1490*/  IMAD.HI.U32 R6, R8, R9, RZ ;  /* 0x0000000908067227 */ /* 0x000fe200078e00ff */
[----:B------:R-:W-:-:S02]  /*14a0*/  ISETP.GT.U32.AND P1, PT, R29, R2, PT ;  /* 0x000000021d00720c */ /* 0x000fc40003f24070 */
[----:B------:R0:W-:Y:S01]  /*14b0*/  STL [R1+0x368], R4 ;  /* 0x0003680401007387 */ /* 0x0001e20000100800 */
[----:B------:R-:W-:Y:S01]  /*14c0*/  IMAD.MOV R6, RZ, RZ, -R6 ;  /* 0x000000ffff067224 */ /* 0x000fe200078e0a06 */
[----:B------:R-:W-:Y:S01]  /*14d0*/  IABS R12, R7 ;  /* 0x00000007000c7213 */ /* 0x000fe20000000000 */
[----:B------:R-:W-:Y:S02]  /*14e0*/  IMAD.MOV R22, RZ, RZ, -R22 ;  /* 0x000000ffff167224 */ /* 0x000fe400078e0a16 */
[----:B------:R-:W-:Y:S02]  /*14f0*/  IMAD R9, R29, R6, R9 ;  /* 0x000000061d097224 */ /* 0x000fe400078e0209 */
[--C-:B------:R-:W-:Y:S02]  /*1500*/  @!P5 IMAD.IADD R10, R10, 0x1, -R29.reuse ;  /* 0x000000010a0ad824 */ /* 0x100fe400078e0a1d */
[----:B------:R-:W-:Y:S01]  /*1510*/  @!P3 IMAD.IADD R15, R15, 0x1, -R29 ;  /* 0x000000010f0fb824 */ /* 0x000fe200078e0a1d */
[----:B------:R-:W-:Y:S01]  /*1520*/  ISETP.GT.U32.AND P3, PT, R29, R9, PT ;  /* 0x000000091d00720c */ /* 0x000fe20003f64070 */
[----:B0-----:R-:W-:-:S02]  /*1530*/  IMAD.MOV.U32 R4, RZ, RZ, R3 ;  /* 0x000000ffff047224 */ /* 0x001fc400078e0003 */
[----:B------:R-:W-:-:S04]  /*1540*/  IMAD.HI.U32 R3, R8, R13, RZ ;  /* 0x0000000d08037227 */ /* 0x000fc800078e00ff */
[----:B------:R-:W-:Y:S02]  /*1550*/  IMAD.MOV R3, RZ, RZ, -R3 ;  /* 0x000000ffff037224 */ /* 0x000fe400078e0a03 */
[----:B------:R-:W-:Y:S01]  /*1560*/  @!P6 IMAD.MOV R4, RZ, RZ, -R4 ;  /* 0x000000ffff04e224 */ /* 0x000fe200078e0a04 */
[----:B------:R-:W-:Y:S01]  /*1570*/  ISETP.GE.AND P6, PT, R5, RZ, PT ;  /* 0x000000ff0500720c */ /* 0x000fe20003fc6270 */
[----:B------:R-:W-:Y:S01]  /*1580*/  IMAD R13, R29, R3, R13 ;  /* 0x000000031d0d7224 */ /* 0x000fe200078e020d */
[C---:B------:R-:W-:Y:S01]  /*1590*/  IADD3 R3, R11.reuse, 0x1de, RZ ;  /* 0x000001de0b037810 */ /* 0x040fe20007ffe0ff */
[----:B------:R-:W-:Y:S01]  /*15a0*/  IMAD.HI.U32 R14, R8, R12, RZ ;  /* 0x0000000c080e7227 */ /* 0x000fe200078e00ff */
[----:B------:R0:W-:Y:S01]  /*15b0*/  STL [R1+0x378], R4 ;  /* 0x0003780401007387 */ /* 0x0001e20000100800 */
[----:B------:R-:W-:Y:S02]  /*15c0*/  IADD3 R5, R11, 0x1dc, RZ ;  /* 0x000001dc0b057810 */ /* 0x000fe40007ffe0ff */
[----:B------:R-:W-:Y:S01]  /*15d0*/  ISETP.GT.U32.AND P5, PT, R29, R13, PT ;  /* 0x0000000d1d00720c */ /* 0x000fe20003fa4070 */
[--C-:B------:R-:W-:Y:S01]  /*15e0*/  @!P1 IMAD.IADD R2, R2, 0x1, -R29.reuse ;  /* 0x0000000102029824 */ /* 0x100fe200078e0a1d */
[----:B------:R-:W-:Y:S01]  /*15f0*/  ISETP.GE.AND P1, PT, R0, RZ, PT ;  /* 0x000000ff0000720c */ /* 0x000fe20003f26270 */
[----:B------:R-:W-:Y:S01]  /*1600*/  IMAD.MOV R14, RZ, RZ, -R14 ;  /* 0x000000ffff0e7224 */ /* 0x000fe200078e0a0e */
[----:B------:R-:W-:Y:S01]  /*1610*/  IABS R0, R3 ;  /* 0x0000000300007213 */ /* 0x000fe20000000000 */
[----:B------:R-:W-:Y:S01]  /*1620*/  @!P3 IMAD.IADD R9, R9, 0x1, -R29 ;  /* 0x000000010909b824 */ /* 0x000fe200078e0a1d */
[----:B------:R-:W-:Y:S01]  /*1630*/  ISETP.GE.AND P3, PT, R7, RZ, PT ;  /* 0x000000ff0700720c */ /* 0x000fe20003f66270 */
[----:B0-----:R-:W-:Y:S01]  /*1640*/  IMAD.MOV.U32 R4, RZ, RZ, R15 ;  /* 0x000000ffff047224 */ /* 0x001fe200078e000f */
[----:B------:R-:W-:Y:S01]  /*1650*/  IABS R6, R5 ;  /* 0x0000000500067213 */ /* 0x000fe20000000000 */
[----:B------:R-:W-:-:S02]  /*1660*/  IMAD R12, R29, R14, R12 ;  /* 0x0000000e1d0c7224 */ /* 0x000fc400078e020c */
[----:B------:R-:W-:Y:S01]  /*1670*/  @!P0 IMAD.MOV R4, RZ, RZ, -R4 ;  /* 0x000000ffff048224 */ /* 0x000fe200078e0a04 */
[----:B------:R-:W-:Y:S01]  /*1680*/  ISETP.GT.U32.AND P0, PT, R29, R9, PT ;  /* 0x000000091d00720c */ /* 0x000fe20003f04070 */
[----:B------:R-:W-:Y:S02]  /*1690*/  @!P5 IMAD.IADD R13, R13, 0x1, -R29 ;  /* 0x000000010d0dd824 */ /* 0x000fe400078e0a1d */
[----:B------:R-:W-:Y:S01]  /*16a0*/  IMAD.MOV.U32 R15, RZ, RZ, R2 ;  /* 0x000000ffff0f7224 */ /* 0x000fe200078e0002 */
[----:B------:R0:W-:Y:S01]  /*16b0*/  STL [R1+0x37c], R4 ;  /* 0x00037c0401007387 */ /* 0x0001e20000100800 */
[----:B------:R-:W-:Y:S01]  /*16c0*/  IMAD.HI.U32 R7, R8, R0, RZ ;  /* 0x0000000008077227 */ /* 0x000fe200078e00ff */
[----:B------:R-:W-:-:S03]  /*16d0*/  ISETP.GT.U32.AND P5, PT, R29, R13, PT ;  /* 0x0000000d1d00720c */ /* 0x000fc60003fa4070 */
[----:B------:R-:W-:Y:S01]  /*16e0*/  @!P4 IMAD.MOV R15, RZ, RZ, -R15 ;  /* 0x000000ffff0fc224 */ /* 0x000fe200078e0a0f */
[----:B------:R-:W-:Y:S01]  /*16f0*/  ISETP.GT.U32.AND P4, PT, R29, R12, PT ;  /* 0x0000000c1d00720c */ /* 0x000fe20003f84070 */
[----:B------:R-:W-:-:S03]  /*1700*/  IMAD.HI.U32 R2, R8, R6, RZ ;  /* 0x0000000608027227 */ /* 0x000fc600078e00ff */
[----:B------:R-:W-:Y:S01]  /*1710*/  STL [R1+0x3a4], R15 ;  /* 0x0003a40f01007387 */ /* 0x000fe20000100800 */
[----:B0-----:R-:W-:Y:S02]  /*1720*/  IMAD.MOV.U32 R4, RZ, RZ, R10 ;  /* 0x000000ffff047224 */ /* 0x001fe400078e000a */
[----:B------:R-:W-:Y:S02]  /*1730*/  IMAD.MOV R2, RZ, RZ, -R2 ;  /* 0x000000ffff027224 */ /* 0x000fe400078e0a02 */
[----:B------:R-:W-:Y:S01]  /*1740*/  @!P2 IMAD.MOV R4, RZ, RZ, -R4 ;  /* 0x000000ffff04a224 */ /* 0x000fe200078e0a04 */
[----:B------:R-:W-:Y:S01]  /*1750*/  ISETP.GE.AND P2, PT, R3, RZ, PT ;  /* 0x000000ff0300720c */ /* 0x000fe20003f46270 */
[----:B------:R-:W-:Y:S01]  /*1760*/  IMAD.MOV R3, RZ, RZ, -R7 ;  /* 0x000000ffff037224 */ /* 0x000fe200078e0a07 */
[----:B------:R-:W-:Y:S01]  /*1770*/  IADD3 R7, R11, 0x1da, RZ ;  /* 0x000001da0b077810 */ /* 0x000fe20007ffe0ff */
[--C-:B------:R-:W-:Y:S01]  /*1780*/  @!P5 IMAD.IADD R13, R13, 0x1, -R29.reuse ;  /* 0x000000010d0dd824 */ /* 0x100fe200078e0a1d */
[----:B------:R0:W-:Y:S01]  /*1790*/  STL [R1+0x3a8], R4 ;  /* 0x0003a80401007387 */ /* 0x0001e20000100800 */
[----:B------:R-:W-:Y:S01]  /*17a0*/  IMAD R0, R29, R3, R0 ;  /* 0x000000031d007224 */ /* 0x000fe200078e0200 */
[----:B------:R-:W-:Y:S01]  /*17b0*/  IADD3 R3, R11, 0x1d8, RZ ;  /* 0x000001d80b037810 */ /* 0x000fe20007ffe0ff */
[--C-:B------:R-:W-:Y:S01]  /*17c0*/  @!P0 IMAD.IADD R9, R9, 0x1, -R29.reuse ;  /* 0x0000000109098824 */ /* 0x100fe200078e0a1d */
[----:B------:R-:W-:Y:S01]  /*17d0*/  ISETP.GE.AND P0, PT, R5, RZ, PT ;  /* 0x000000ff0500720c */ /* 0x000fe20003f06270 */
[----:B------:R-:W-:Y:S01]  /*17e0*/  @!P4 IMAD.IADD R12, R12, 0x1, -R29 ;  /* 0x000000010c0cc824 */ /* 0x000fe200078e0a1d */
[C---:B------:R-:W-:Y:S01]  /*17f0*/  ISETP.GT.U32.AND P5, PT, R29.reuse, R0, PT ;  /* 0x000000001d00720c */ /* 0x040fe20003fa4070 */
[C---:B------:R-:W-:Y:S01]  /*1800*/  IMAD R6, R29.reuse, R2, R6 ;  /* 0x000000021d067224 */ /* 0x040fe200078e0206 */
[----:B------:R-:W-:Y:S01]  /*1810*/  IABS R5, R7 ;  /* 0x0000000700057213 */ /* 0x000fe20000000000 */
[----:B------:R-:W-:Y:S01]  /*1820*/  IMAD.MOV.U32 R14, RZ, RZ, R9 ;  /* 0x000000ffff0e7224 */ /* 0x000fe200078e0009 */
[C---:B------:R-:W-:Y:S01]  /*1830*/  ISETP.GT.U32.AND P4, PT, R29.reuse, R12, PT ;  /* 0x0000000c1d00720c */ /* 0x040fe20003f84070 */
[----:B0-----:R-:W-:Y:S01]  /*1840*/  IMAD.MOV.U32 R4, RZ, RZ, R13 ;  /* 0x000000ffff047224 */ /* 0x001fe200078e000d */
[----:B------:R-:W-:Y:S01]  /*1850*/  IABS R10, R3 ;  /* 0x00000003000a7213 */ /* 0x000fe20000000000 */
[----:B------:R-:W-:Y:S01]  /*1860*/  @!P6 IMAD.MOV R14, RZ, RZ, -R14 ;  /* 0x000000ffff0ee224 */ /* 0x000fe200078e0a0e */
[----:B------:R-:W-:Y:S01]  /*1870*/  ISETP.GT.U32.AND P6, PT, R29, R6, PT ;  /* 0x000000061d00720c */ /* 0x000fe20003fc4070 */
[----:B------:R-:W-:Y:S01]  /*1880*/  @!P1 IMAD.MOV R4, RZ, RZ, -R4 ;  /* 0x000000ffff049224 */ /* 0x000fe200078e0a04 */
[----:B------:R-:W-:Y:S01]  /*1890*/  IADD3 R2, R11, 0x1d6, RZ ;  /* 0x000001d60b027810 */ /* 0x000fe20007ffe0ff */
[----:B------:R-:W-:Y:S01]  /*18a0*/  IMAD.HI.U32 R13, R8, R5, RZ ;  /* 0x00000005080d7227 */ /* 0x000fe200078e00ff */
[----:B------:R-:W-:Y:S01]  /*18b0*/  STL [R1+0x3b0], R14 ;  /* 0x0003b00e01007387 */ /* 0x000fe20000100800 */
[----:B------:R-:W-:-:S02]  /*18c0*/  ISETP.GE.AND P1, PT, R7, RZ, PT ;  /* 0x000000ff0700720c */ /* 0x000fc40003f26270 */
[--C-:B------:R-:W-:Y:S01]  /*18d0*/  @!P5 IMAD.IADD R0, R0, 0x1, -R29.reuse ;  /* 0x000000010000d824 */ /* 0x100fe200078e0a1d */
[----:B------:R0:W-:Y:S01]  /*18e0*/  STL [R1+0x3bc], R4 ;  /* 0x0003bc0401007387 */ /* 0x0001e20000100800 */
[--C-:B------:R-:W-:Y:S01]  /*18f0*/  @!P4 IMAD.IADD R12, R12, 0x1, -R29.reuse ;  /* 0x000000010c0cc824 */ /* 0x100fe200078e0a1d */
[----:B------:R-:W-:Y:S01]  /*1900*/  ISETP.GE.AND P4, PT, R3, RZ, PT ;  /* 0x000000ff0300720c */ /* 0x000fe20003f86270 */
[----:B------:R-:W-:Y:S01]  /*1910*/  IMAD.HI.U32 R3, R8, R10, RZ ;  /* 0x0000000a08037227 */ /* 0x000fe200078e00ff */
[----:B------:R-:W-:Y:S02]  /*1920*/  ISETP.GT.U32.AND P5, PT, R29, R0, PT ;  /* 0x000000001d00720c */ /* 0x000fe40003fa4070 */
[----:B------:R-:W-:Y:S01]  /*1930*/  IABS R9, R2 ;  /* 0x0000000200097213 */ /* 0x000fe20000000000 */
[----:B------:R-:W-:Y:S01]  /*1940*/  @!P6 IMAD.IADD R6, R6, 0x1, -R29 ;  /* 0x000000010606e824 */ /* 0x000fe200078e0a1d */
[----:B------:R-:W-:Y:S01]  /*1950*/  IADD3 R15, R11, 0x1d4, RZ ;  /* 0x000001d40b0f7810 */ /* 0x000fe20007ffe0ff */
[----:B------:R-:W-:-:S02]  /*1960*/  IMAD.MOV R13, RZ, RZ, -R13 ;  /* 0x000000ffff0d7224 */ /* 0x000fc400078e0a0d */
[----:B0-----:R-:W-:Y:S01]  /*1970*/  IMAD.MOV.U32 R4, RZ, RZ, R12 ;  /* 0x000000ffff047224 */ /* 0x001fe200078e000c */
[----:B------:R-:W-:Y:S01]  /*1980*/  ISETP.GT.U32.AND P6, PT, R29, R6, PT ;  /* 0x000000061d00720c */ /* 0x000fe20003fc4070 */
[----:B------:R-:W-:Y:S01]  /*1990*/  IMAD.MOV R3, RZ, RZ, -R3 ;  /* 0x000000ffff037224 */ /* 0x000fe200078e0a03 */
[----:B------:R-:W-:Y:S01]  /*19a0*/  IADD3 R12, R11, 0x1d2, RZ ;  /* 0x000001d20b0c7810 */ /* 0x000fe20007ffe0ff */
[----:B------:R-:W-:Y:S01]  /*19b0*/  @!P3 IMAD.MOV R4, RZ, RZ, -R4 ;  /* 0x000000ffff04b224 */ /* 0x000fe200078e0a04 */
[----:B------:R-:W-:Y:S01]  /*19c0*/  ISETP.GE.AND P3, PT, R2, RZ, PT ;  /* 0x000000ff0200720c */ /* 0x000fe20003f66270 */
[----:B------:R-:W-:Y:S01]  /*19d0*/  @!P5 IMAD.IADD R0, R0, 0x1, -R29 ;  /* 0x000000010000d824 */ /* 0x000fe200078e0a1d */
[----:B------:R-:W-:Y:S01]  /*19e0*/  IABS R14, R12 ;  /* 0x0000000c000e7213 */ /* 0x000fe20000000000 */
[C---:B------:R-:W-:Y:S01]  /*19f0*/  IMAD R5, R29.reuse, R13, R5 ;  /* 0x0000000d1d057224 */ /* 0x040fe200078e0205 */
[----:B------:R0:W-:Y:S01]  /*1a00*/  STL [R1+0x3b4], R4 ;  /* 0x0003b40401007387 */ /* 0x0001e20000100800 */
[----:B------:R-:W-:Y:S01]  /*1a10*/  IMAD R10, R29, R3, R10 ;  /* 0x000000031d0a7224 */ /* 0x000fe200078e020a */
[----:B------:R-:W-:Y:S01]  /*1a20*/  IADD3 R3, R11, 0x1d0, RZ ;  /* 0x000001d00b037810 */ /* 0x000fe20007ffe0ff */
[----:B------:R-:W-:Y:S01]  /*1a30*/  IMAD.HI.U32 R7, R8, R9, RZ ;  /* 0x0000000908077227 */ /* 0x000fe200078e00ff */
[----:B------:R-:W-:-:S02]  /*1a40*/  ISETP.GT.U32.AND P5, PT, R29, R5, PT ;  /* 0x000000051d00720c */ /* 0x000fc40003fa4070 */
[----:B------:R-:W-:Y:S01]  /*1a50*/  IABS R2, R3 ;  /* 0x0000000300027213 */ /* 0x000fe20000000000 */
[----:B------:R-:W-:Y:S02]  /*1a60*/  IMAD.MOV R7, RZ, RZ, -R7 ;  /* 0x000000ffff077224 */ /* 0x000fe400078e0a07 */
[----:B------:R-:W-:Y:S01]  /*1a70*/  @!P6 IMAD.IADD R6, R6, 0x1, -R29 ;  /* 0x000000010606e824 */ /* 0x000fe200078e0a1d */
[----:B------:R-:W-:Y:S01]  /*1a80*/  ISETP.GE.AND P6, PT, R15, RZ, PT ;  /* 0x000000ff0f00720c */ /* 0x000fe20003fc6270 */
[----:B0-----:R-:W-:Y:S01]  /*1a90*/  IMAD.MOV.U32 R4, RZ, RZ, R0 ;  /* 0x000000ffff047224 */ /* 0x001fe200078e0000 */
[----:B------:R-:W-:Y:S01]  /*1aa0*/  IABS R15, R15 ;  /* 0x0000000f000f7213 */ /* 0x000fe20000000000 */
[----:B------:R-:W-:Y:S01]  /*1ab0*/  IMAD R9, R29, R7, R9 ;  /* 0x000000071d097224 */ /* 0x000fe200078e0209 */
[----:B------:R-:W-:Y:S01]  /*1ac0*/  IADD3 R7, R11, 0x1ce, RZ ;  /* 0x000001ce0b077810 */ /* 0x000fe20007ffe0ff */
[----:B------:R-:W-:Y:S01]  /*1ad0*/  @!P2 IMAD.MOV R4, RZ, RZ, -R4 ;  /* 0x000000ffff04a224 */ /* 0x000fe200078e0a04 */
[----:B------:R-:W-:Y:S01]  /*1ae0*/  ISETP.GT.U32.AND P2, PT, R29, R10, PT ;  /* 0x0000000a1d00720c */ /* 0x000fe20003f44070 */
[----:B------:R-:W-:Y:S01]  /*1af0*/  @!P5 IMAD.IADD R5, R5, 0x1, -R29 ;  /* 0x000000010505d824 */ /* 0x000fe200078e0a1d */
[----:B------:R-:W-:Y:S01]  /*1b00*/  IABS R0, R7 ;  /* 0x0000000700007213 */ /* 0x000fe20000000000 */
[----:B------:R-:W-:Y:S01]  /*1b10*/  IMAD.HI.U32 R16, R8, R15, RZ ;  /* 0x0000000f08107227 */ /* 0x000fe200078e00ff */
[----:B------:R0:W-:Y:S02]  /*1b20*/  STL [R1+0x3b8], R4 ;  /* 0x0003b80401007387 */ /* 0x0001e40000100800 */
[----:B------:R-:W-:Y:S01]  /*1b30*/  ISETP.GT.U32.AND P5, PT, R29, R5, PT ;  /* 0x000000051d00720c */ /* 0x000fe20003fa4070 */
[----:B------:R-:W-:-:S02]  /*1b40*/  IMAD.MOV R16, RZ, RZ, -R16 ;  /* 0x000000ffff107224 */ /* 0x000fc400078e0a10 */
[----:B------:R-:W-:-:S04]  /*1b50*/  IMAD.HI.U32 R13, R8, R14, RZ ;  /* 0x0000000e080d7227 */ /* 0x000fc800078e00ff */
[----:B------:R-:W-:Y:S02]  /*1b60*/  @!P2 IMAD.IADD R10, R10, 0x1, -R29 ;  /* 0x000000010a0aa824 */ /* 0x000fe400078e0a1d */
[----:B0-----:R-:W-:Y:S02]  /*1b70*/  IMAD.MOV.U32 R4, RZ, RZ, R6 ;  /* 0x000000ffff047224 */ /* 0x001fe400078e0006 */
[----:B------:R-:W-:Y:S01]  /*1b80*/  IMAD.MOV R13, RZ, RZ, -R13 ;  /* 0x000000ffff0d7224 */ /* 0x000fe200078e0a0d */
[C---:B------:R-:W-:Y:S01]  /*1b90*/  ISETP.GT.U32.AND P2, PT, R29.reuse, R10, PT ;  /* 0x0000000a1d00720c */ /* 0x040fe20003f44070 */
[----:B------:R-:W-:Y:S01]  /*1ba0*/  @!P0 IMAD.MOV R4, RZ, RZ, -R4 ;  /* 0x000000ffff048224 */ /* 0x000fe200078e0a04 */
[----:B------:R-:W-:Y:S01]  /*1bb0*/  ISETP.GT.U32.AND P0, PT, R29, R9, PT ;  /* 0x000000091d00720c */ /* 0x000fe20003f04070 */
[----:B------:R-:W-:Y:S01]  /*1bc0*/  @!P5 IMAD.IADD R5, R5, 0x1, -R29 ;  /* 0x000000010505d824 */ /* 0x000fe200078e0a1d */
[----:B------:R-:W-:Y:S01]  /*1bd0*/  ISETP.GE.AND P5, PT, R12, RZ, PT ;  /* 0x000000ff0c00720c */ /* 0x000fe20003fa6270 */
[----:B------:R-:W-:Y:S01]  /*1be0*/  IMAD R12, R29, R16, R15 ;  /* 0x000000101d0c7224 */ /* 0x000fe200078e020f */
[----:B------:R0:W-:Y:S01]  /*1bf0*/  STL [R1+0x3ac], R4 ;  /* 0x0003ac0401007387 */ /* 0x0001e20000100800 */
[----:B------:R-:W-:-:S02]  /*1c00*/  IMAD.MOV.U32 R17, RZ, RZ, R5 ;  /* 0x000000ffff117224 */ /* 0x000fc400078e0005 */
[----:B------:R-:W-:Y:S02]  /*1c10*/  IMAD R14, R29, R13, R14 ;  /* 0x0000000d1d0e7224 */ /* 0x000fe400078e020e */
[----:B------:R-:W-:-:S04]  /*1c20*/  IMAD.HI.U32 R13, R8, R0, RZ ;  /* 0x00000000080d7227 */ /* 0x000fc800078e00ff */
[--C-:B------:R-:W-:Y:S02]  /*1c30*/  @!P0 IMAD.IADD R9, R9, 0x1, -R29.reuse ;  /* 0x0000000109098824 */ /* 0x100fe400078e0a1d */
[----:B------:R-:W-:Y:S01]  /*1c40*/  @!P2 IMAD.IADD R10, R10, 0x1, -R29 ;  /* 0x000000010a0aa824 */ /* 0x000fe200078e0a1d */
[C---:B------:R-:W-:Y:S01]  /*1c50*/  ISETP.GT.U32.AND P2, PT, R29.reuse, R12, PT ;  /* 0x0000000c1d00720c */ /* 0x040fe20003f44070 */
[----:B------:R-:W-:Y:S01]  /*1c60*/  @!P1 IMAD.MOV R17, RZ, RZ, -R17 ;  /* 0x000000ffff119224 */ /* 0x000fe200078e0a11 */
[C---:B------:R-:W-:Y:S01]  /*1c70*/  ISETP.GT.U32.AND P0, PT, R29.reuse, R9, PT ;  /* 0x000000091d00720c */ /* 0x040fe20003f04070 */
[----:B0-----:R-:W-:Y:S01]  /*1c80*/  IMAD.MOV.U32 R4, RZ, RZ, R10 ;  /* 0x000000ffff047224 */ /* 0x001fe200078e000a */
[----:B------:R-:W-:Y:S01]  /*1c90*/  ISETP.GT.U32.AND P1, PT, R29, R14, PT ;  /* 0x0000000e1d00720c */ /* 0x000fe20003f24070 */
[----:B------:R-:W-:Y:S01]  /*1ca0*/  IMAD.MOV R5, RZ, RZ, -R13 ;  /* 0x000000ffff057224 */ /* 0x000fe200078e0a0d */
[----:B------:R-:W-:Y:S01]  /*1cb0*/  STL [R1+0x380], R17 ;  /* 0x0003801101007387 */ /* 0x000fe20000100800 */
[----:B------:R-:W-:Y:S01]  /*1cc0*/  @!P4 IMAD.MOV R4, RZ, RZ, -R4 ;  /* 0x000000ffff04c224 */ /* 0x000fe200078e0a04 */
[----:B------:R-:W-:Y:S01]  /*1cd0*/  ISETP.GE.AND P4, PT, R3, RZ, PT ;  /* 0x000000ff0300720c */ /* 0x000fe20003f86270 */
[----:B------:R-:W-:Y:S01]  /*1ce0*/  IMAD R0, R29, R5, R0 ;  /* 0x000000051d007224 */ /* 0x000fe200078e0200 */
[C---:B------:R-:W-:Y:S01]  /*1cf0*/  IADD3 R3, R11.reuse, 0x1cc, RZ ;  /* 0x000001cc0b037810 */ /* 0x040fe20007ffe0ff */
[----:B------:R-:W-:Y:S01]  /*1d00*/  IMAD.HI.U32 R6, R8, R2, RZ ;  /* 0x0000000208067227 */ /* 0x000fe200078e00ff */
[----:B------:R0:W-:Y:S01]  /*1d10*/  STL [R1+0x39c], R4 ;  /* 0x00039c0401007387 */ /* 0x0001e20000100800 */
[----:B------:R-:W-:-:S02]  /*1d20*/  IADD3 R5, R11, 0x1ca, RZ ;  /* 0x000001ca0b057810 */ /* 0x000fc40007ffe0ff */
[--C-:B------:R-:W-:Y:S01]  /*1d30*/  @!P0 IMAD.IADD R9, R9, 0x1, -R29.reuse ;  /* 0x0000000109098824 */ /* 0x100fe200078e0a1d */
[----:B------:R-:W-:Y:S01]  /*1d40*/  IABS R10, R3 ;  /* 0x00000003000a7213 */ /* 0x000fe20000000000 */
[--C-:B------:R-:W-:Y:S02]  /*1d50*/  @!P2 IMAD.IADD R12, R12, 0x1, -R29.reuse ;  /* 0x000000010c0ca824 */ /* 0x100fe400078e0a1d */
[----:B------:R-:W-:Y:S02]  /*1d60*/  IMAD.MOV R6, RZ, RZ, -R6 ;  /* 0x000000ffff067224 */ /* 0x000fe400078e0a06 */
[----:B------:R-:W-:Y:S01]  /*1d70*/  @!P1 IMAD.IADD R14, R14, 0x1, -R29 ;  /* 0x000000010e0e9824 */ /* 0x000fe200078e0a1d */
[C---:B------:R-:W-:Y:S01]  /*1d80*/  ISETP.GT.U32.AND P2, PT, R29.reuse, R12, PT ;  /* 0x0000000c1d00720c */ /* 0x040fe20003f44070 */
[----:B0-----:R-:W-:Y:S01]  /*1d90*/  IMAD.MOV.U32 R4, RZ, RZ, R9 ;  /* 0x000000ffff047224 */ /* 0x001fe200078e0009 */
[----:B------:R-:W-:Y:S01]  /*1da0*/  IABS R9, R5 ;  /* 0x0000000500097213 */ /* 0x000fe20000000000 */
[C---:B------:R-:W-:Y:S01]  /*1db0*/  IMAD R2, R29.reuse, R6, R2 ;  /* 0x000000061d027224 */ /* 0x040fe200078e0202 */
[C---:B------:R-:W-:Y:S01]  /*1dc0*/  ISETP.GT.U32.AND P1, PT, R29.reuse, R14, PT ;  /* 0x0000000e1d00720c */ /* 0x040fe20003f24070 */
[----:B------:R-:W-:Y:S01]  /*1dd0*/  @!P3 IMAD.MOV R4, RZ, RZ, -R4 ;  /* 0x000000ffff04b224 */ /* 0x000fe200078e0a04 */
[C---:B------:R-:W-:Y:S01]  /*1de0*/  ISETP.GT.U32.AND P3, PT, R29.reuse, R0, PT ;  /* 0x000000001d00720c */ /* 0x040fe20003f64070 */
[----:B------:R-:W-:Y:S01]  /*1df0*/  IMAD.HI.U32 R15, R8, R10, RZ ;  /* 0x0000000a080f7227 */ /* 0x000fe200078e00ff */
[----:B------:R-:W-:-:S02]  /*1e00*/  ISETP.GT.U32.AND P0, PT, R29, R2, PT ;  /* 0x000000021d00720c */ /* 0x000fc40003f04070 */
[----:B------:R-:W-:Y:S01]  /*1e10*/  IADD3 R6, R11, 0x1c8, RZ ;  /* 0x000001c80b067810 */ /* 0x000fe20007ffe0ff */
[----:B------:R-:W-:Y:S01]  /*1e20*/  IMAD.MOV R15, RZ, RZ, -R15 ;  /* 0x000000ffff0f7224 */ /* 0x000fe200078e0a0f */
[----:B------:R0:W-:Y:S01]  /*1e30*/  STL [R1+0x3a0], R4 ;  /* 0x0003a00401007387 */ /* 0x0001e20000100800 */
[----:B------:R-:W-:Y:S01]  /*1e40*/  @!P2 IMAD.IADD R12, R12, 0x1, -R29 ;  /* 0x000000010c0ca824 */ /* 0x000fe200078e0a1d */
[----:B------:R-:W-:Y:S01]  /*1e50*/  ISETP.GE.AND P2, PT, R7, RZ, PT ;  /* 0x000000ff0700720c */ /* 0x000fe20003f46270 */
[----:B------:R-:W-:Y:S01]  /*1e60*/  IMAD.HI.U32 R7, R8, R9, RZ ;  /* 0x0000000908077227 */ /* 0x000fe200078e00ff */
[----:B------:R-:W-:-:S03]  /*1e70*/  IABS R13, R6 ;  /* 0x00000006000d7213 */ /* 0x000fc60000000000 */
[--C-:B------:R-:W-:Y:S02]  /*1e80*/  @!P3 IMAD.IADD R0, R0, 0x1, -R29.reuse ;  /* 0x000000010000b824 */ /* 0x100fe400078e0a1d */
[----:B------:R-:W-:Y:S02]  /*1e90*/  @!P0 IMAD.IADD R2, R2, 0x1, -R29 ;  /* 0x0000000102028824 */ /* 0x000fe400078e0a1d */
[C---:B------:R-:W-:Y:S01]  /*1ea0*/  IMAD R10, R29.reuse, R15, R10 ;  /* 0x0000000f1d0a7224 */ /* 0x040fe200078e020a */
[C---:B------:R-:W-:Y:S01]  /*1eb0*/  ISETP.GT.U32.AND P3, PT, R29.reuse, R0, PT ;  /* 0x000000001d00720c */ /* 0x040fe20003f64070 */
[----:B------:R-:W-:Y:S01]  /*1ec0*/  IMAD.MOV R7, RZ, RZ, -R7 ;  /* 0x000000ffff077224 */ /* 0x000fe200078e0a07 */
[C---:B------:R-:W-:Y:S01]  /*1ed0*/  ISETP.GT.U32.AND P0, PT, R29.reuse, R2, PT ;  /* 0x000000021d00720c */ /* 0x040fe20003f04070 */
[----:B------:R-:W-:Y:S01]  /*1ee0*/  @!P1 IMAD.IADD R14, R14, 0x1, -R29 ;  /* 0x000000010e0e9824 */ /* 0x000fe200078e0a1d */
[C---:B------:R-:W-:Y:S01]  /*1ef0*/  ISETP.GT.U32.AND P1, PT, R29.reuse, R10, PT ;  /* 0x0000000a1d00720c */ /* 0x040fe20003f24070 */
[----:B------:R-:W-:-:S02]  /*1f00*/  IMAD R9, R29, R7, R9 ;  /* 0x000000071d097224 */ /* 0x000fc400078e0209 */
[----:B------:R-:W-:Y:S02]  /*1f10*/  IMAD.MOV.U32 R16, RZ, RZ, R12 ;  /* 0x000000ffff107224 */ /* 0x000fe400078e000c */
[----:B------:R-:W-:-:S04]  /*1f20*/  IMAD.HI.U32 R12, R8, R13, RZ ;  /* 0x0000000d080c7227 */ /* 0x000fc800078e00ff */
[--C-:B------:R-:W-:Y:S01]  /*1f30*/  @!P3 IMAD.IADD R0, R0, 0x1, -R29.reuse ;  /* 0x000000010000b824 */ /* 0x100fe200078e0a1d */
[----:B------:R-:W-:Y:S01]  /*1f40*/  ISETP.GT.U32.AND P3, PT, R29, R9, PT ;  /* 0x000000091d00720c */ /* 0x000fe20003f64070 */
[----:B0-----:R-:W-:Y:S02]  /*1f50*/  IMAD.MOV.U32 R4, RZ, RZ, R14 ;  /* 0x000000ffff047224 */ /* 0x001fe400078e000e */
[----:B------:R-:W-:Y:S01]  /*1f60*/  @!P6 IMAD.MOV R16, RZ, RZ, -R16 ;  /* 0x000000ffff10e224 */ /* 0x000fe200078e0a10 */
[----:B------:R-:W-:Y:S01]  /*1f70*/  ISETP.GE.AND P6, PT, R3, RZ, PT ;  /* 0x000000ff0300720c */ /* 0x000fe20003fc6270 */
[--C-:B------:R-:W-:Y:S01]  /*1f80*/  @!P0 IMAD.IADD R2, R2, 0x1, -R29.reuse ;  /* 0x0000000102028824 */ /* 0x100fe200078e0a1d */
[----:B------:R-:W-:Y:S01]  /*1f90*/  IADD3 R3, R11, 0x1c6, RZ ;  /* 0x000001c60b037810 */ /* 0x000fe20007ffe0ff */
[----:B------:R-:W-:Y:S01]  /*1fa0*/  IMAD.MOV R12, RZ, RZ, -R12 ;  /* 0x000000ffff0c7224 */ /* 0x000fe200078e0a0c */
[----:B------:R-:W-:Y:S01]  /*1fb0*/  STL [R1+0x384], R16 ;  /* 0x0003841001007387 */ /* 0x000fe20000100800 */
[----:B------:R-:W-:Y:S01]  /*1fc0*/  @!P1 IMAD.IADD R10, R10, 0x1, -R29 ;  /* 0x000000010a0a9824 */ /* 0x000fe200078e0a1d */
[----:B------:R-:W-:Y:S01]  /*1fd0*/  ISETP.GE.AND P0, PT, R6, RZ, PT ;  /* 0x000000ff0600720c */ /* 0x000fe20003f06270 */
[----:B------:R-:W-:Y:S01]  /*1fe0*/  @!P5 IMAD.MOV R4, RZ, RZ, -R4 ;  /* 0x000000ffff04d224 */ /* 0x000fe200078e0a04 */
[----:B------:R-:W-:Y:S01]  /*1ff0*/  ISETP.GE.AND P5, PT, R5, RZ, PT ;  /* 0x000000ff0500720c */ /* 0x000fe20003fa6270 */
[----:B------:R-:W-:Y:S01]  /*2000*/  IMAD.MOV.U32 R14, RZ, RZ, R2 ;  /* 0x000000ffff0e7224 */ /* 0x000fe200078e0002 */
[C---:B------:R-:W-:Y:S01]  /*2010*/  ISETP.GT.U32.AND P1, PT, R29.reuse, R10, PT ;  /* 0x0000000a1d00720c */ /* 0x040fe20003f24070 */
[----:B------:R-:W-:Y:S01]  /*2020*/  IMAD R13, R29, R12, R13 ;  /* 0x0000000c1d0d7224 */ /* 0x000fe200078e020d */
[----:B------:R-:W-:Y:S01]  /*2030*/  IADD3 R2, R11, 0x1c4, RZ ;  /* 0x000001c40b027810 */ /* 0x000fe20007ffe0ff */
[----:B------:R-:W-:Y:S01]  /*2040*/  @!P3 IMAD.IADD R9, R9, 0x1, -R29 ;  /* 0x000000010909b824 */ /* 0x000fe200078e0a1d */
[----:B------:R-:W-:Y:S01]  /*2050*/  IABS R12, R3 ;  /* 0x00000003000c7213 */ /* 0x000fe20000000000 */
[----:B------:R0:W-:Y:S01]  /*2060*/  STL [R1+0x390], R4 ;  /* 0x0003900401007387 */ /* 0x0001e20000100800 */
[----:B------:R-:W-:Y:S01]  /*2070*/  @!P4 IMAD.MOV R14, RZ, RZ, -R14 ;  /* 0x000000ffff0ec224 */ /* 0x000fe200078e0a0e */
[----:B------:R-:W-:Y:S01]  /*2080*/  ISETP.GE.AND P4, PT, R3, RZ, PT ;  /* 0x000000ff0300720c */ /* 0x000fe20003f86270 */
[C---:B------:R-:W-:Y:S01]  /*2090*/  IMAD R19, R29.reuse, R22, R19 ;  /* 0x000000161d137224 */ /* 0x040fe200078e0213 */
[----:B------:R-:W-:Y:S01]  /*20a0*/  IABS R3, R2 ;  /* 0x0000000200037213 */ /* 0x000fe20000000000 */
[----:B------:R-:W-:Y:S01]  /*20b0*/  IMAD.HI.U32 R7, R8, R12, RZ ;  /* 0x0000000c08077227 */ /* 0x000fe200078e00ff */
[----:B------:R-:W-:Y:S01]  /*20c0*/  ISETP.GT.U32.AND P3, PT, R29, R9, PT ;  /* 0x000000091d00720c */ /* 0x000fe20003f64070 */
[----:B------:R1:W-:Y:S01]  /*20d0*/  STL [R1+0x394], R14 ;  /* 0x0003940e01007387 */ /* 0x0003e20000100800 */
[----:B------:R-:W-:Y:S01]  /*20e0*/  IADD3 R6, R11, 0x1c0, RZ ;  /* 0x000001c00b067810 */ /* 0x000fe20007ffe0ff */
[----:B------:R-:W-:-:S02]  /*20f0*/  IMAD.MOV R7, RZ, RZ, -R7 ;  /* 0x000000ffff077224 */ /* 0x000fc400078e0a07 */
[----:B0-----:R-:W-:Y:S01]  /*2100*/  IMAD.MOV.U32 R4, RZ, RZ, R0 ;  /* 0x000000ffff047224 */ /* 0x001fe200078e0000 */
[----:B------:R-:W-:Y:S01]  /*2110*/  IADD3 R0, R11, 0x1c2, RZ ;  /* 0x000001c20b007810 */ /* 0x000fe20007ffe0ff */
[----:B------:R-:W-:Y:S01]  /*2120*/  @!P1 IMAD.IADD R10, R10, 0x1, -R29 ;  /* 0x000000010a0a9824 */ /* 0x000fe200078e0a1d */
[----:B------:R-:W-:Y:S01]  /*2130*/  IABS R15, R6 ;  /* 0x00000006000f7213 */ /* 0x000fe20000000000 */
[----:B------:R-:W-:Y:S01]  /*2140*/  @!P2 IMAD.MOV R4, RZ, RZ, -R4 ;  /* 0x000000ffff04a224 */ /* 0x000fe200078e0a04 */
[----:B------:R-:W-:Y:S01]  /*2150*/  ISETP.GE.AND P2, PT, R2, RZ, PT ;  /* 0x000000ff0200720c */ /* 0x000fe20003f46270 */
[----:B------:R-:W-:Y:S01]  /*2160*/  IMAD.HI.U32 R2, R8, R3, RZ ;  /* 0x0000000308027227 */ /* 0x000fe200078e00ff */
[----:B------:R-:W-:Y:S02]  /*2170*/  IABS R5, R0 ;  /* 0x0000000000057213 */ /* 0x000fe40000000000 */
[----:B------:R0:W-:Y:S01]  /*2180*/  STL [R1+0x398], R4 ;  /* 0x0003980401007387 */ /* 0x0001e20000100800 */
[----:B------:R-:W-:Y:S01]  /*2190*/  IMAD.MOV R2, RZ, RZ, -R2 ;  /* 0x000000ffff027224 */ /* 0x000fe200078e0a02 */
[C---:B------:R-:W-:Y:S01]  /*21a0*/  ISETP.GT.U32.AND P1, PT, R29.reuse, R13, PT ;  /* 0x0000000d1d00720c */ /* 0x040fe20003f24070 */
[----:B------:R-:W-:-:S02]  /*21b0*/  IMAD R12, R29, R7, R12 ;  /* 0x000000071d0c7224 */ /* 0x000fc400078e020c */
[----:B------:R-:W-:Y:S02]  /*21c0*/  IMAD R3, R29, R2, R3 ;  /* 0x000000021d037224 */ /* 0x000fe400078e0203 */
[----:B------:R-:W-:Y:S01]  /*21d0*/  @!P3 IMAD.IADD R9, R9, 0x1, -R29 ;  /* 0x000000010909b824 */ /* 0x000fe200078e0a1d */
[----:B------:R-:W-:Y:S01]  /*21e0*/  ISETP.GT.U32.AND P3, PT, R29, R12, PT ;  /* 0x0000000c1d00720c */ /* 0x000fe20003f64070 */
[----:B-1----:R-:W-:Y:S02]  /*21f0*/  IMAD.MOV.U32 R14, RZ, RZ, R10 ;  /* 0x000000ffff0e7224 */ /* 0x002fe400078e000a */
[----:B------:R-:W-:-:S04]  /*2200*/  IMAD.HI.U32 R7, R8, R5, RZ ;  /* 0x0000000508077227 */ /* 0x000fc800078e00ff */
[----:B------:R-:W-:Y:S01]  /*2210*/  @!P6 IMAD.MOV R14, RZ, RZ, -R14 ;  /* 0x000000ffff0ee224 */ /* 0x000fe200078e0a0e */
[----:B------:R-:W-:Y:S01]  /*2220*/  ISETP.GT.U32.AND P6, PT, R29, R3, PT ;  /* 0x000000031d00720c */ /* 0x000fe20003fc4070 */
[----:B0-----:R-:W-:Y:S02]  /*2230*/  IMAD.MOV.U32 R4, RZ, RZ, R9 ;  /* 0x000000ffff047224 */ /* 0x001fe400078e0009 */
[----:B------:R-:W-:Y:S01]  /*2240*/  IMAD.HI.U32 R2, R8, R15, RZ ;  /* 0x0000000f08027227 */ /* 0x000fe200078e00ff */
[----:B------:R-:W-:Y:S03]  /*2250*/  STL [R1+0x388], R14 ;  /* 0x0003880e01007387 */ /* 0x000fe60000100800 */
[----:B------:R-:W-:Y:S02]  /*2260*/  @!P3 IMAD.IADD R12, R12, 0x1, -R29 ;  /* 0x000000010c0cb824 */ /* 0x000fe400078e0a1d */
[----:B------:R-:W-:-:S02]  /*2270*/  IMAD.MOV R7, RZ, RZ, -R7 ;  /* 0x000000ffff077224 */ /* 0x000fc400078e0a07 */
[----:B------:R-:W-:Y:S01]  /*2280*/  @!P5 IMAD.MOV R4, RZ, RZ, -R4 ;  /* 0x000000ffff04d224 */ /* 0x000fe200078e0a04 */
[----:B------:R-:W-:Y:S01]  /*2290*/  ISETP.GT.U32.AND P3, PT, R29, R12, PT ;  /* 0x0000000c1d00720c */ /* 0x000fe20003f64070 */
[----:B------:R-:W-:Y:S01]  /*22a0*/  @!P6 IMAD.IADD R3, R3, 0x1, -R29 ;  /* 0x000000010303e824 */ /* 0x000fe200078e0a1d */
[----:B------:R-:W-:Y:S01]  /*22b0*/  ISETP.GE.AND P5, PT, R0, RZ, PT ;  /* 0x000000ff0000720c */ /* 0x000fe20003fa6270 */
[----:B------:R-:W-:Y:S01]  /*22c0*/  IMAD.MOV R2, RZ, RZ, -R2 ;  /* 0x000000ffff027224 */ /* 0x000fe200078e0a02 */
[----:B------:R0:W-:Y:S01]  /*22d0*/  STL [R1+0x38c], R4 ;  /* 0x00038c0401007387 */ /* 0x0001e20000100800 */
[C---:B------:R-:W-:Y:S01]  /*22e0*/  IMAD R0, R29.reuse, R7, R5 ;  /* 0x000000071d007224 */ /* 0x040fe200078e0205 */
[C---:B------:R-:W-:Y:S01]  /*22f0*/  ISETP.GT.U32.AND P6, PT, R29.reuse, R3, PT ;  /* 0x000000031d00720c */ /* 0x040fe20003fc4070 */
[----:B------:R-:W-:Y:S01]  /*2300*/  IMAD R15, R29, R2, R15 ;  /* 0x000000021d0f7224 */ /* 0x000fe200078e020f */
[----:B------:R-:W-:Y:S01]  /*2310*/  IADD3 R5, R11, 0x1be, RZ ;  /* 0x000001be0b057810 */ /* 0x000fe20007ffe0ff */
[----:B------:R-:W-:Y:S01]  /*2320*/  @!P1 IMAD.IADD R13, R13, 0x1, -R29 ;  /* 0x000000010d0d9824 */ /* 0x000fe200078e0a1d */
[----:B------:R-:W-:-:S02]  /*2330*/  IADD3 R2, R11, 0x1bc, RZ ;  /* 0x000001bc0b027810 */ /* 0x000fc40007ffe0ff */
[----:B------:R-:W-:Y:S01]  /*2340*/  IABS R9, R5 ;  /* 0x0000000500097213 */ /* 0x000fe20000000000 */
[--C-:B------:R-:W-:Y:S01]  /*2350*/  @!P3 IMAD.IADD R12, R12, 0x1, -R29.reuse ;  /* 0x000000010c0cb824 */ /* 0x100fe200078e0a1d */
[----:B------:R-:W-:Y:S02]  /*2360*/  IABS R21, R2 ;  /* 0x0000000200157213 */ /* 0x000fe40000000000 */
[C---:B------:R-:W-:Y:S01]  /*2370*/  ISETP.GT.U32.AND P3, PT, R29.reuse, R0, PT ;  /* 0x000000001d00720c */ /* 0x040fe20003f64070 */
[C---:B------:R-:W-:Y:S01]  /*2380*/  IMAD.HI.U32 R16, R8.reuse, R9, RZ ;  /* 0x0000000908107227 */ /* 0x040fe200078e00ff */
[----:B------:R-:W-:Y:S02]  /*2390*/  ISETP.GT.U32.AND P1, PT, R29, R13, PT ;  /* 0x0000000d1d00720c */ /* 0x000fe40003f24070 */
[----:B------:R-:W-:Y:S01]  /*23a0*/  IADD3 R7, R11, 0x1b8, RZ ;  /* 0x000001b80b077810 */ /* 0x000fe20007ffe0ff */
[----:B------:R-:W-:Y:S01]  /*23b0*/  @!P6 IMAD.IADD R3, R3, 0x1, -R29 ;  /* 0x000000010303e824 */ /* 0x000fe200078e0a1d */
[----:B------:R-:W-:Y:S01]  /*23c0*/  ISETP.GT.U32.AND P6, PT, R29, R15, PT ;  /* 0x0000000f1d00720c */ /* 0x000fe20003fc4070 */
[----:B------:R-:W-:Y:S01]  /*23d0*/  IMAD.MOV R16, RZ, RZ, -R16 ;  /* 0x000000ffff107224 */ /* 0x000fe200078e0a10 */
[----:B------:R-:W-:Y:S01]  /*23e0*/  IABS R10, R7 ;  /* 0x00000007000a7213 */ /* 0x000fe20000000000 */
[----:B------:R-:W-:-:S04]  /*23f0*/  IMAD.HI.U32 R20, R8, R21, RZ ;  /* 0x0000001508147227 */ /* 0x000fc800078e00ff */
[C---:B------:R-:W-:Y:S02]  /*2400*/  IMAD R9, R29.reuse, R16, R9 ;  /* 0x000000101d097224 */ /* 0x040fe400078e0209 */
[----:B------:R-:W-:Y:S02]  /*2410*/  IMAD.MOV R20, RZ, RZ, -R20 ;  /* 0x000000ffff147224 */ /* 0x000fe400078e0a14 */
[----:B------:R-:W-:Y:S01]  /*2420*/  @!P3 IMAD.IADD R0, R0, 0x1, -R29 ;  /* 0x000000010000b824 */ /* 0x000fe200078e0a1d */
[C---:B------:R-:W-:Y:S01]  /*2430*/  ISETP.GT.U32.AND P3, PT, R29.reuse, R9, PT ;  /* 0x000000091d00720c */ /* 0x040fe20003f64070 */
[----:B------:R-:W-:Y:S02]  /*2440*/  IMAD R20, R29, R20, R21 ;  /* 0x000000141d147224 */ /* 0x000fe400078e0215 */
[--C-:B------:R-:W-:Y:S02]  /*2450*/  @!P6 IMAD.IADD R15, R15, 0x1, -R29.reuse ;  /* 0x000000010f0fe824 */ /* 0x100fe400078e0a1d */
[----:B------:R-:W-:Y:S01]  /*2460*/  @!P1 IMAD.IADD R13, R13, 0x1, -R29 ;  /* 0x000000010d0d9824 */ /* 0x000fe200078e0a1d */
[----:B------:R-:W-:Y:S01]  /*2470*/  ISETP.GT.U32.AND P6, PT, R29, R20, PT ;  /* 0x000000141d00720c */ /* 0x000fe20003fc4070 */
[----:B------:R-:W-:Y:S01]  /*2480*/  @!P2 IMAD.MOV R3, RZ, RZ, -R3 ;  /* 0x000000ffff03a224 */ /* 0x000fe200078e0a03 */
[----:B------:R-:W-:Y:S01]  /*2490*/  ISETP.GE.AND P1, PT, R6, RZ, PT ;  /* 0x000000ff0600720c */ /* 0x000fe20003f26270 */
[----:B0-----:R-:W-:Y:S01]  /*24a0*/  IMAD.MOV.U32 R4, RZ, RZ, R13 ;  /* 0x000000ffff047224 */ /* 0x001fe200078e000d */
[----:B------:R-:W-:Y:S01]  /*24b0*/  IADD3 R6, R11, 0x1b6, RZ ;  /* 0x000001b60b067810 */ /* 0x000fe20007ffe0ff */
[----:B------:R-:W-:Y:S01]  /*24c0*/  IMAD.HI.U32 R17, R8, R10, RZ ;  /* 0x0000000a08117227 */ /* 0x000fe200078e00ff */
[----:B------:R-:W-:-:S02]  /*24d0*/  ISETP.GT.U32.AND P2, PT, R29, R19, PT ;  /* 0x000000131d00720c */ /* 0x000fc40003f44070 */
[----:B------:R-:W-:Y:S01]  /*24e0*/  IABS R14, R6 ;  /* 0x00000006000e7213 */ /* 0x000fe20000000000 */
[--C-:B------:R-:W-:Y:S01]  /*24f0*/  @!P3 IMAD.IADD R9, R9, 0x1, -R29.reuse ;  /* 0x000000010909b824 */ /* 0x100fe200078e0a1d */
[C---:B------:R-:W-:Y:S01]  /*2500*/  ISETP.GT.U32.AND P3, PT, R29.reuse, R0, PT ;  /* 0x000000001d00720c */ /* 0x040fe20003f64070 */
[----:B------:R-:W-:Y:S01]  /*2510*/  @!P0 IMAD.MOV R4, RZ, RZ, -R4 ;  /* 0x000000ffff048224 */ /* 0x000fe200078e0a04 */
[C---:B------:R-:W-:Y:S01]  /*2520*/  ISETP.GT.U32.AND P0, PT, R29.reuse, R15, PT ;  /* 0x0000000f1d00720c */ /* 0x040fe20003f04070 */
[----:B------:R-:W-:Y:S01]  /*2530*/  @!P6 IMAD.IADD R20, R20, 0x1, -R29 ;  /* 0x000000011414e824 */ /* 0x000fe200078e0a1d */
[----:B------:R-:W-:Y:S01]  /*2540*/  ISETP.GT.U32.AND P6, PT, R29, R9, PT ;  /* 0x000000091d00720c */ /* 0x000fe20003fc4070 */
[----:B------:R-:W-:Y:S01]  /*2550*/  IMAD.HI.U32 R16, R8, R14, RZ ;  /* 0x0000000e08107227 */ /* 0x000fe200078e00ff */
[----:B------:R0:W-:Y:S01]  /*2560*/  STL [R1+0x374], R4 ;  /* 0x0003740401007387 */ /* 0x0001e20000100800 */
[----:B------:R-:W-:Y:S02]  /*2570*/  IADD3 R13, R11, 0x1b2, RZ ;  /* 0x000001b20b0d7810 */ /* 0x000fe40007ffe0ff */
[----:B------:R-:W-:-:S02]  /*2580*/  IMAD.MOV R16, RZ, RZ, -R16 ;  /* 0x000000ffff107224 */ /* 0x000fc400078e0a10 */
[----:B------:R-:W-:Y:S02]  /*2590*/  IMAD.MOV R17, RZ, RZ, -R17 ;  /* 0x000000ffff117224 */ /* 0x000fe400078e0a11 */
[C---:B------:R-:W-:Y:S02]  /*25a0*/  IMAD R14, R29.reuse, R16, R14 ;  /* 0x000000101d0e7224 */ /* 0x040fe400078e020e */
[----:B------:R-:W-:Y:S01]  /*25b0*/  IMAD R17, R29, R17, R10 ;  /* 0x000000111d117224 */ /* 0x000fe200078e020a */
[----:B------:R-:W-:Y:S01]  /*25c0*/  IADD3 R10, R11, 0x1b4, RZ ;  /* 0x000001b40b0a7810 */ /* 0x000fe20007ffe0ff */
[----:B0-----:R-:W-:Y:S01]  /*25d0*/  IMAD.MOV.U32 R4, RZ, RZ, R12 ;  /* 0x000000ffff047224 */ /* 0x001fe200078e000c */
[----:B------:R-:W-:Y:S01]  /*25e0*/  IABS R12, R13 ;  /* 0x0000000d000c7213 */ /* 0x000fe20000000000 */
[--C-:B------:R-:W-:Y:S01]  /*25f0*/  @!P3 IMAD.IADD R0, R0, 0x1, -R29.reuse ;  /* 0x000000010000b824 */ /* 0x100fe200078e0a1d */
[C---:B------:R-:W-:Y:S01]  /*2600*/  ISETP.GT.U32.AND P3, PT, R29.reuse, R17, PT ;  /* 0x000000111d00720c */ /* 0x040fe20003f64070 */
[----:B------:R-:W-:Y:S01]  /*2610*/  @!P4 IMAD.MOV R4, RZ, RZ, -R4 ;  /* 0x000000ffff04c224 */ /* 0x000fe200078e0a04 */
[----:B------:R-:W-:Y:S01]  /*2620*/  ISETP.GT.U32.AND P4, PT, R29, R20, PT ;  /* 0x000000141d00720c */ /* 0x000fe20003f84070 */
[--C-:B------:R-:W-:Y:S01]  /*2630*/  @!P6 IMAD.IADD R9, R9, 0x1, -R29.reuse ;  /* 0x000000010909e824 */ /* 0x100fe200078e0a1d */
[----:B------:R-:W-:Y:S01]  /*2640*/  ISETP.GT.U32.AND P6, PT, R29, R14, PT ;  /* 0x0000000e1d00720c */ /* 0x000fe20003fc4070 */
[--C-:B------:R-:W-:Y:S01]  /*2650*/  @!P2 IMAD.IADD R19, R19, 0x1, -R29.reuse ;  /* 0x000000011313a824 */ /* 0x100fe200078e0a1d */
[----:B------:R-:W-:Y:S01]  /*2660*/  IABS R16, R10 ;  /* 0x0000000a00107213 */ /* 0x000fe20000000000 */
[----:B------:R-:W-:Y:S01]  /*2670*/  IMAD.MOV.U32 R21, RZ, RZ, R0 ;  /* 0x000000ffff157224 */ /* 0x000fe200078e0000 */
[----:B------:R0:W-:Y:S01]  /*2680*/  STL [R1+0x370], R4 ;  /* 0x0003700401007387 */ /* 0x0001e20000100800 */
[----:B------:R-:W-:Y:S01]  /*2690*/  @!P0 IMAD.IADD R15, R15, 0x1, -R29 ;  /* 0x000000010f0f8824 */ /* 0x000fe200078e0a1d */
[----:B------:R-:W-:Y:S01]  /*26a0*/  ISETP.GE.AND P0, PT, R5, RZ, PT ;  /* 0x000000ff0500720c */ /* 0x000fe20003f06270 */
[----:B------:R-:W-:Y:S01]  /*26b0*/  @!P5 IMAD.MOV R21, RZ, RZ, -R21 ;  /* 0x000000ffff15d224 */ /* 0x000fe200078e0a15 */
[----:B------:R1:W-:Y:S01]  /*26c0*/  STL [R1+0x36c], R3 ;  /* 0x00036c0301007387 */ /* 0x0003e20000100800 */
[----:B------:R-:W-:Y:S01]  /*26d0*/  ISETP.GT.U32.AND P5, PT, R29, R19, PT ;  /* 0x000000131d00720c */ /* 0x000fe20003fa4070 */
[----:B------:R-:W-:Y:S01]  /*26e0*/  IMAD.HI.U32 R5, R8, R16, RZ ;  /* 0x0000001008057227 */ /* 0x000fe200078e00ff */
[----:B------:R-:W-:Y:S01]  /*26f0*/  IADD3 R0, R11, 0x1b0, RZ ;  /* 0x000001b00b007810 */ /* 0x000fe20007ffe0ff */
[----:B------:R-:W-:Y:S01]  /*2700*/  STL [R1+0x360], R21 ;  /* 0x0003601501007387 */ /* 0x000fe20000100800 */
[----:B------:R-:W-:Y:S01]  /*2710*/  ISETP.GE.AND P2, PT, R18, RZ, PT ;  /* 0x000000ff1200720c */ /* 0x000fe20003f46270 */
[----:B------:R-:W-:Y:S01]  /*2720*/  @!P4 IMAD.IADD R20, R20, 0x1, -R29 ;  /* 0x000000011414c824 */ /* 0x000fe200078e0a1d */
[----:B------:R-:W-:Y:S01]  /*2730*/  ISETP.GE.AND P4, PT, R2, RZ, PT ;  /* 0x000000ff0200720c */ /* 0x000fe20003f86270 */
[----:B0-----:R-:W-:-:S02]  /*2740*/  IMAD.MOV.U32 R4, RZ, RZ, R15 ;  /* 0x000000ffff047224 */ /* 0x001fc400078e000f */
[----:B-1----:R-:W-:-:S04]  /*2750*/  IMAD.HI.U32 R3, R8, R12, RZ ;  /* 0x0000000c08037227 */ /* 0x002fc800078e00ff */
[----:B------:R-:W-:Y:S02]  /*2760*/  IMAD.MOV R2, RZ, RZ, -R3 ;  /* 0x000000ffff027224 */ /* 0x000fe400078e0a03 */
[----:B------:R-:W-:Y:S02]  /*2770*/  IMAD.MOV R5, RZ, RZ, -R5 ;  /* 0x000000ffff057224 */ /* 0x000fe400078e0a05 */
[--C-:B------:R-:W-:Y:S02]  /*2780*/  @!P6 IMAD.IADD R14, R14, 0x1, -R29.reuse ;  /* 0x000000010e0ee824 */ /* 0x100fe400078e0a1d */
[----:B------:R-:W-:Y:S01]  /*2790*/  @!P3 IMAD.IADD R17, R17, 0x1, -R29 ;  /* 0x000000011111b824 */ /* 0x000fe200078e0a1d */
[----:B------:R-:W-:Y:S01]  /*27a0*/  ISETP.GE.AND P3, PT, R7, RZ, PT ;  /* 0x000000ff0700720c */ /* 0x000fe20003f66270 */
[C---:B------:R-:W-:Y:S01]  /*27b0*/  IMAD R2, R29.reuse, R2, R12 ;  /* 0x000000021d027224 */ /* 0x040fe200078e020c */
[C---:B------:R-:W-:Y:S01]  /*27c0*/  ISETP.GT.U32.AND P6, PT, R29.reuse, R14, PT ;  /* 0x0000000e1d00720c */ /* 0x040fe20003fc4070 */
[----:B------:R-:W-:Y:S01]  /*27d0*/  @!P1 IMAD.MOV R4, RZ, RZ, -R4 ;  /* 0x000000ffff049224 */ /* 0x000fe200078e0a04 */
[C---:B------:R-:W-:Y:S01]  /*27e0*/  ISETP.GT.U32.AND P1, PT, R29.reuse, R17, PT ;  /* 0x000000111d00720c */ /* 0x040fe20003f24070 */
[----:B------:R-:W-:Y:S01]  /*27f0*/  IMAD R3, R29, R5, R16 ;  /* 0x000000051d037224 */ /* 0x000fe200078e0210 */
[----:B------:R-:W-:Y:S01]  /*2800*/  IABS R16, R0 ;  /* 0x0000000000107213 */ /* 0x000fe20000000000 */
[----:B------:R-:W-:Y:S01]  /*2810*/  IMAD.MOV.U32 R7, RZ, RZ, R9 ;  /* 0x000000ffff077224 */ /* 0x000fe200078e0009 */
[----:B------:R0:W-:Y:S01]  /*2820*/  STL [R1+0x35c], R4 ;  /* 0x00035c0401007387 */ /* 0x0001e20000100800 */
[----:B------:R-:W-:Y:S01]  /*2830*/  @!P5 IMAD.IADD R19, R19, 0x1, -R29 ;  /* 0x000000011313d824 */ /* 0x000fe200078e0a1d */
[C---:B------:R-:W-:Y:S01]  /*2840*/  ISETP.GT.U32.AND P5, PT, R29.reuse, R2, PT ;  /* 0x000000021d00720c */ /* 0x040fe20003fa4070 */
[----:B------:R-:W-:Y:S01]  /*2850*/  @!P0 IMAD.MOV R7, RZ, RZ, -R7 ;  /* 0x000000ffff078224 */ /* 0x000fe200078e0a07 */
[----:B------:R-:W-:-:S02]  /*2860*/  ISETP.GT.U32.AND P0, PT, R29, R3, PT ;  /* 0x000000031d00720c */ /* 0x000fc40003f04070 */
[----:B------:R-:W-:Y:S01]  /*2870*/  IADD3 R5, R11, 0x1ae, RZ ;  /* 0x000001ae0b057810 */ /* 0x000fe20007ffe0ff */
[--C-:B------:R-:W-:Y:S01]  /*2880*/  @!P6 IMAD.IADD R14, R14, 0x1, -R29.reuse ;  /* 0x000000010e0ee824 */ /* 0x100fe200078e0a1d */
[----:B------:R1:W-:Y:S01]  /*2890*/  STL [R1+0x358], R7 ;  /* 0x0003580701007387 */ /* 0x0003e20000100800 */
[----:B------:R-:W-:Y:S01]  /*28a0*/  @!P1 IMAD.IADD R17, R17, 0x1, -R29 ;  /* 0x0000000111119824 */ /* 0x000fe200078e0a1d */
[----:B------:R-:W-:Y:S01]  /*28b0*/  ISETP.GE.AND P1, PT, R10, RZ, PT ;  /* 0x000000ff0a00720c */ /* 0x000fe20003f26270 */
[----:B0-----:R-:W-:Y:S01]  /*28c0*/  IMAD.MOV.U32 R4, RZ, RZ, R20 ;  /* 0x000000ffff047224 */ /* 0x001fe200078e0014 */
[----:B------:R-:W-:Y:S01]  /*28d0*/  ISETP.GE.AND P6, PT, R13, RZ, PT ;  /* 0x000000ff0d00720c */ /* 0x000fe20003fc6270 */
[----:B------:R-:W-:Y:S01]  /*28e0*/  IMAD.MOV.U32 R10, RZ, RZ, R19 ;  /* 0x000000ffff0a7224 */ /* 0x000fe200078e0013 */
[----:B------:R-:W-:Y:S01]  /*28f0*/  IADD3 R9, R11, 0x1a4, RZ ;  /* 0x000001a40b097810 */ /* 0x000fe20007ffe0ff */
[----:B------:R-:W-:Y:S01]  /*2900*/  @!P4 IMAD.MOV R4, RZ, RZ, -R4 ;  /* 0x000000ffff04c224 */ /* 0x000fe200078e0a04 */
[----:B------:R-:W-:Y:S01]  /*2910*/  ISETP.GE.AND P4, PT, R6, RZ, PT ;  /* 0x000000ff0600720c */ /* 0x000fe20003f86270 */
[----:B------:R-:W-:Y:S01]  /*2920*/  @!P5 IMAD.IADD R2, R2, 0x1, -R29 ;  /* 0x000000010202d824 */ /* 0x000fe200078e0a1d */
[----:B------:R-:W-:Y:S01]  /*2930*/  IABS R6, R5 ;  /* 0x0000000500067213 */ /* 0x000fe20000000000 */
[----:B-1----:R-:W-:Y:S01]  /*2940*/  IMAD.HI.U32 R7, R8, R16, RZ ;  /* 0x0000001008077227 */ /* 0x002fe200078e00ff */
[----:B------:R0:W-:Y:S01]  /*2950*/  STL [R1+0x354], R4 ;  /* 0x0003540401007387 */ /* 0x0001e20000100800 */
[----:B------:R-:W-:-:S02]  /*2960*/  IABS R18, R9 ;  /* 0x0000000900127213 */ /* 0x000fc40000000000 */
[----:B------:R-:W-:Y:S01]  /*2970*/  IMAD.MOV R7, RZ, RZ, -R7 ;  /* 0x000000ffff077224 */ /* 0x000fe200078e0a07 */
[----:B------:R-:W-:Y:S01]  /*2980*/  ISETP.GT.U32.AND P5, PT, R29, R2, PT ;  /* 0x000000021d00720c */ /* 0x000fe20003fa4070 */
[----:B------:R-:W-:Y:S01]  /*2990*/  @!P0 IMAD.IADD R3, R3, 0x1, -R29 ;  /* 0x0000000103038824 */ /* 0x000fe200078e0a1d */
[----:B------:R-:W-:Y:S01]  /*29a0*/  ISETP.GE.AND P0, PT, R0, RZ, PT ;  /* 0x000000ff0000720c */ /* 0x000fe20003f06270 */
[C---:B------:R-:W-:Y:S02]  /*29b0*/  IMAD R16, R29.reuse, R7, R16 ;  /* 0x000000071d107224 */ /* 0x040fe400078e0210 */
[----:B------:R-:W-:Y:S02]  /*29c0*/  IMAD.MOV.U32 R13, RZ, RZ, R14 ;  /* 0x000000ffff0d7224 */ /* 0x000fe400078e000e */
[----:B------:R-:W-:Y:S01]  /*29d0*/  @!P2 IMAD.MOV R10, RZ, RZ, -R10 ;  /* 0x000000ffff0aa224 */ /* 0x000fe200078e0a0a */
[----:B------:R-:W-:Y:S01]  /*29e0*/  ISETP.GT.U32.AND P2, PT, R29, R3, PT ;  /* 0x000000031d00720c */ /* 0x000fe20003f44070 */
[----:B------:R-:W-:-:S03]  /*29f0*/  IMAD.HI.U32 R0, R8, R6, RZ ;  /* 0x0000000608007227 */ /* 0x000fc600078e00ff */
[----:B------:R-:W-:Y:S01]  /*2a00*/  STL [R1+0xf58], R10 ;  /* 0x000f580a01007387 */ /* 0x000fe20000100800 */
[----:B------:R-:W-:Y:S01]  /*2a10*/  @!P4 IMAD.MOV R13, RZ, RZ, -R13 ;  /* 0x000000ffff0dc224 */ /* 0x000fe200078e0a0d */
[----:B------:R-:W-:Y:S01]  /*2a20*/  ISETP.GT.U32.AND P4, PT, R29, R16, PT ;  /* 0x000000101d00720c */ /* 0x000fe20003f84070 */
[----:B------:R-:W-:Y:S02]  /*2a30*/  IMAD.MOV R0, RZ, RZ, -R0 ;  /* 0x000000ffff007224 */ /* 0x000fe400078e0a00 */
[----:B------:R-:W-:Y:S01]  /*2a40*/  IMAD.MOV.U32 R12, RZ, RZ, R17 ;  /* 0x000000ffff0c7224 */ /* 0x000fe200078e0011 */
[----:B------:R-:W-:Y:S01]  /*2a50*/  IADD3 R17, R11, 0x1ac, RZ ;  /* 0x000001ac0b117810 */ /* 0x000fe20007ffe0ff */
[----:B------:R-:W-:Y:S01]  /*2a60*/  IMAD R19, R29, R0, R6 ;  /* 0x000000001d137224 */ /* 0x000fe200078e0206 */
[----:B------:R-:W-:Y:S01]  /*2a70*/  IADD3 R0, R11, 0x1a8, RZ ;  /* 0x000001a80b007810 */ /* 0x000fe20007ffe0ff */
[--C-:B------:R-:W-:Y:S02]  /*2a80*/  @!P5 IMAD.IADD R2, R2, 0x1, -R29.reuse ;  /* 0x000000010202d824 */ /* 0x100fe400078e0a1d */
[--C-:B------:R-:W-:Y:S01]  /*2a90*/  @!P2 IMAD.IADD R3, R3, 0x1, -R29.reuse ;  /* 0x000000010303a824 */ /* 0x100fe200078e0a1d */
[----:B------:R-:W-:Y:S01]  /*2aa0*/  ISETP.GT.U32.AND P5, PT, R29, R19, PT ;  /* 0x000000131d00720c */ /* 0x000fe20003fa4070 */
[----:B------:R-:W-:Y:S01]  /*2ab0*/  @!P3 IMAD.MOV R12, RZ, RZ, -R12 ;  /* 0x000000ffff0cb224 */ /* 0x000fe200078e0a0c */
[----:B------:R-:W-:Y:S01]  /*2ac0*/  ISETP.GE.AND P2, PT, R17, RZ, PT ;  /* 0x000000ff1100720c */ /* 0x000fe20003f46270 */
[----:B------:R-:W-:Y:S01]  /*2ad0*/  @!P4 IMAD.IADD R16, R16, 0x1, -R29 ;  /* 0x000000011010c824 */ /* 0x000fe200078e0a1d */
[----:B------:R-:W-:Y:S01]  /*2ae0*/  IABS R17, R17 ;  /* 0x0000001100117213 */ /* 0x000fe20000000000 */
[----:B0-----:R-:W-:Y:S01]  /*2af0*/  IMAD.MOV.U32 R4, RZ, RZ, R3 ;  /* 0x000000ffff047224 */ /* 0x001fe200078e0003 */
[----:B------:R-:W-:Y:S01]  /*2b00*/  ISETP.GE.AND P3, PT, R5, RZ, PT ;  /* 0x000000ff0500720c */ /* 0x000fe20003f66270 */
[----:B------:R-:W-:Y:S01]  /*2b10*/  STL [R1+0xf5c], R12 ;  /* 0x000f5c0c01007387 */ /* 0x000fe20000100800 */
[----:B------:R-:W-:Y:S01]  /*2b20*/  ISETP.GT.U32.AND P4, PT, R29, R16, PT ;  /* 0x000000101d00720c */ /* 0x000fe20003f84070 */
[----:B------:R-:W-:Y:S01]  /*2b30*/  IMAD.HI.U32 R6, R8, R17, RZ ;  /* 0x0000001108067227 */ /* 0x000fe200078e00ff */
[----:B------:R-:W-:Y:S01]  /*2b40*/  IADD3 R5, R11, 0x1aa, RZ ;  /* 0x000001aa0b057810 */ /* 0x000fe20007ffe0ff */
[----:B------:R-:W-:Y:S01]  /*2b50*/  STL [R1+0xf64], R13 ;  /* 0x000f640d01007387 */ /* 0x000fe20000100800 */
[----:B------:R-:W-:Y:S01]  /*2b60*/  IABS R14, R0 ;  /* 0x00000000000e7213 */ /* 0x000fe20000000000 */
[----:B------:R-:W-:Y:S01]  /*2b70*/  IMAD.MOV R6, RZ, RZ, -R6 ;  /* 0x000000ffff067224 */ /* 0x000fe200078e0a06 */
[----:B------:R-:W-:Y:S01]  /*2b80*/  IABS R7, R5 ;  /* 0x0000000500077213 */ /* 0x000fe20000000000 */
[----:B------:R-:W-:-:S02]  /*2b90*/  @!P5 IMAD.IADD R19, R19, 0x1, -R29 ;  /* 0x000000011313d824 */ /* 0x000fc400078e0a1d */
[----:B------:R-:W-:Y:S01]  /*2ba0*/  IMAD R17, R29, R6, R17 ;  /* 0x000000061d117224 */ /* 0x000fe200078e0211 */
[----:B------:R-:W-:Y:S01]  /*2bb0*/  IADD3 R6, R11, 0x1a2, RZ ;  /* 0x000001a20b067810 */ /* 0x000fe20007ffe0ff */
[----:B------:R-:W-:Y:S01]  /*2bc0*/  @!P1 IMAD.MOV R4, RZ, RZ, -R4 ;  /* 0x000000ffff049224 */ /* 0x000fe200078e0a04 */
[----:B------:R-:W-:Y:S01]  /*2bd0*/  ISETP.GE.AND P1, PT, R5, RZ, PT ;  /* 0x000000ff0500720c */ /* 0x000fe20003f26270 */
[C---:B------:R-:W-:Y:S01]  /*2be0*/  IMAD.HI.U32 R3, R8.reuse, R14, RZ ;  /* 0x0000000e08037227 */ /* 0x040fe200078e00ff */
[----:B------:R-:W-:Y:S02]  /*2bf0*/  ISETP.GT.U32.AND P5, PT, R29, R19, PT ;  /* 0x000000131d00720c */ /* 0x000fe40003fa4070 */
[----:B------:R0:W-:Y:S01]  /*2c00*/  STL [R1+0x314], R4 ;  /* 0x0003140401007387 */ /* 0x0001e20000100800 */
[----:B------:R-:W-:Y:S01]  /*2c10*/  IMAD.HI.U32 R5, R8, R7, RZ ;  /* 0x0000000708057227 */ /* 0x000fe200078e00ff */
[----:B------:R-:W-:-:S03]  /*2c20*/  IABS R15, R6 ;  /* 0x00000006000f7213 */ /* 0x000fc60000000000 */
[----:B------:R-:W-:Y:S01]  /*2c30*/  @!P4 IMAD.IADD R16, R16, 0x1, -R29 ;  /* 0x000000011010c824 */ /* 0x000fe200078e0a1d */
[C---:B------:R-:W-:Y:S01]  /*2c40*/  ISETP.GT.U32.AND P4, PT, R29.reuse, R17, PT ;  /* 0x000000111d00720c */ /* 0x040fe20003f84070 */
[----:B------:R-:W-:Y:S02]  /*2c50*/  IMAD.MOV R3, RZ, RZ, -R3 ;  /* 0x000000ffff037224 */ /* 0x000fe400078e0a03 */
[----:B------:R-:W-:Y:S02]  /*2c60*/  IMAD.MOV R5, RZ, RZ, -R5 ;  /* 0x000000ffff057224 */ /* 0x000fe400078e0a05 */
[C---:B------:R-:W-:Y:S02]  /*2c70*/  IMAD R14, R29.reuse, R3, R14 ;  /* 0x000000031d0e7224 */ /* 0x040fe400078e020e */
[----:B0-----:R-:W-:Y:S02]  /*2c80*/  IMAD.MOV.U32 R4, RZ, RZ, R16 ;  /* 0x000000ffff047224 */ /* 0x001fe400078e0010 */
[----:B------:R-:W-:-:S02]  /*2c90*/  IMAD R7, R29, R5, R7 ;  /* 0x000000051d077224 */ /* 0x000fc400078e0207 */
[----:B------:R-:W-:Y:S01]  /*2ca0*/  @!P6 IMAD.MOV R2, RZ, RZ, -R2 ;  /* 0x000000ffff02e224 */ /* 0x000fe200078e0a02 */
[----:B------:R-:W-:Y:S01]  /*2cb0*/  ISETP.GE.AND P6, PT, R0, RZ, PT ;  /* 0x000000ff0000720c */ /* 0x000fe20003fc6270 */
[----:B------:R-:W-:Y:S01]  /*2cc0*/  @!P0 IMAD.MOV R4, RZ, RZ, -R4 ;  /* 0x000000ffff048224 */ /* 0x000fe200078e0a04 */
[----:B------:R-:W-:Y:S01]  /*2cd0*/  ISETP.GT.U32.AND P0, PT, R29, R14, PT ;  /* 0x0000000e1d00720c */ /* 0x000fe20003f04070 */
[--C-:B------:R-:W-:Y:S01]  /*2ce0*/  @!P5 IMAD.IADD R19, R19, 0x1, -R29.reuse ;  /* 0x000000011313d824 */ /* 0x100fe200078e0a1d */
[----:B------:R-:W-:Y:S01]  /*2cf0*/  IADD3 R0, R11, 0x1a6, RZ ;  /* 0x000001a60b007810 */ /* 0x000fe20007ffe0ff */
[----:B------:R-:W-:Y:S01]  /*2d00*/  @!P4 IMAD.IADD R17, R17, 0x1, -R29 ;  /* 0x000000011111c824 */ /* 0x000fe200078e0a1d */
[C---:B------:R-:W-:Y:S01]  /*2d10*/  ISETP.GT.U32.AND P5, PT, R29.reuse, R7, PT ;  /* 0x000000071d00720c */ /* 0x040fe20003fa4070 */
[----:B------:R0:W-:Y:S01]  /*2d20*/  STL [R1+0x350], R2 ;  /* 0x0003500201007387 */ /* 0x0001e20000100800 */
[----:B------:R-:W-:Y:S02]  /*2d30*/  IABS R3, R0 ;  /* 0x0000000000037213 */ /* 0x000fe40000000000 */
[----:B------:R-:W-:Y:S01]  /*2d40*/  ISETP.GT.U32.AND P4, PT, R29, R17, PT ;  /* 0x000000111d00720c */ /* 0x000fe20003f84070 */
[----:B------:R1:W-:Y:S02]  /*2d50*/  STL [R1+0x34c], R4 ;  /* 0x00034c0401007387 */ /* 0x0003e40000100800 */
[----:B------:R-:W-:-:S04]  /*2d60*/  IMAD.HI.U32 R16, R8, R3, RZ ;  /* 0x0000000308107227 */ /* 0x000fc800078e00ff */
[----:B------:R-:W-:Y:S01]  /*2d70*/  @!P0 IMAD.IADD R14, R14, 0x1, -R29 ;  /* 0x000000010e0e8824 */ /* 0x000fe200078e0a1d */
[----:B0-----:R-:W-:Y:S01]  /*2d80*/  IADD3 R2, R11, 0x1a0, RZ ;  /* 0x000001a00b027810 */ /* 0x001fe20007ffe0ff */
[----:B------:R-:W-:Y:S02]  /*2d90*/  IMAD.MOV R16, RZ, RZ, -R16 ;  /* 0x000000ffff107224 */ /* 0x000fe400078e0a10 */
[----:B-1----:R-:W-:Y:S01]  /*2da0*/  IMAD.MOV.U32 R4, RZ, RZ, R19 ;  /* 0x000000ffff047224 */ /* 0x002fe200078e0013 */
[----:B------:R-:W-:Y:S01]  /*2db0*/  ISETP.GT.U32.AND P0, PT, R29, R14, PT ;  /* 0x0000000e1d00720c */ /* 0x000fe20003f04070 */
[----:B------:R-:W-:Y:S01]  /*2dc0*/  @!P5 IMAD.IADD R7, R7, 0x1, -R29 ;  /* 0x000000010707d824 */ /* 0x000fe200078e0a1d */
[----:B------:R-:W-:Y:S01]  /*2dd0*/  IABS R5, R2 ;  /* 0x0000000200057213 */ /* 0x000fe20000000000 */
[----:B------:R-:W-:Y:S01]  /*2de0*/  @!P3 IMAD.MOV R4, RZ, RZ, -R4 ;  /* 0x000000ffff04b224 */ /* 0x000fe200078e0a04 */
[----:B------:R-:W-:Y:S01]  /*2df0*/  ISETP.GE.AND P3, PT, R0, RZ, PT ;  /* 0x000000ff0000720c */ /* 0x000fe20003f66270 */
[C---:B------:R-:W-:Y:S01]  /*2e00*/  IMAD R0, R29.reuse, R16, R3 ;  /* 0x000000101d007224 */ /* 0x040fe200078e0203 */
[----:B------:R-:W-:Y:S01]  /*2e10*/  ISETP.GT.U32.AND P5, PT, R29, R7, PT ;  /* 0x000000071d00720c */ /* 0x000fe20003fa4070 */
[----:B------:R-:W-:Y:S01]  /*2e20*/  @!P4 IMAD.IADD R17, R17, 0x1, -R29 ;  /* 0x000000011111c824 */ /* 0x000fe200078e0a1d */
[----:B------:R0:W-:Y:S01]  /*2e30*/  STL [R1+0x348], R4 ;  /* 0x0003480401007387 */ /* 0x0001e20000100800 */
[----:B------:R-:W-:Y:S01]  /*2e40*/  IMAD.HI.U32 R3, R8, R15, RZ ;  /* 0x0000000f08037227 */ /* 0x000fe200078e00ff */
[----:B------:R-:W-:-:S03]  /*2e50*/  ISETP.GT.U32.AND P4, PT, R29, R0, PT ;  /* 0x000000001d00720c */ /* 0x000fc60003f84070 */
[----:B------:R-:W-:-:S04]  /*2e60*/  IMAD.HI.U32 R19, R8, R18, RZ ;  /* 0x0000001208137227 */ /* 0x000fc800078e00ff */
[----:B------:R-:W-:-:S04]  /*2e70*/  IMAD.HI.U32 R16, R8, R5, RZ ;  /* 0x0000000508107227 */ /* 0x000fc800078e00ff */
[----:B0-----:R-:W-:Y:S02]  /*2e80*/  IMAD.MOV.U32 R4, RZ, RZ, R17 ;  /* 0x000000ffff047224 */ /* 0x001fe400078e0011 */
[----:B------:R-:W-:Y:S02]  /*2e90*/  IMAD.MOV R3, RZ, RZ, -R3 ;  /* 0x000000ffff037224 */ /* 0x000fe400078e0a03 */
[----:B------:R-:W-:Y:S02]  /*2ea0*/  @!P2 IMAD.MOV R4, RZ, RZ, -R4 ;  /* 0x000000ffff04a224 */ /* 0x000fe400078e0a04 */
[----:B------:R-:W-:Y:S02]  /*2eb0*/  IMAD.MOV R19, RZ, RZ, -R19 ;  /* 0x000000ffff137224 */ /* 0x000fe400078e0a13 */
[----:B------:R-:W-:Y:S01]  /*2ec0*/  IMAD.MOV R16, RZ, RZ, -R16 ;  /* 0x000000ffff107224 */ /* 0x000fe200078e0a10 */
[----:B------:R0:W-:Y:S01]  /*2ed0*/  STL [R1+0x334], R4 ;  /* 0x0003340401007387 */ /* 0x0001e20000100800 */
[----:B------:R-:W-:Y:S01]  /*2ee0*/  IMAD R15, R29, R3, R15 ;  /* 0x000000031d0f7224 */ /* 0x000fe200078e020f */
[----:B------:R-:W-:Y:S01]  /*2ef0*/  IADD3 R3, R11, 0x19e, RZ ;  /* 0x0000019e0b037810 */ /* 0x000fe20007ffe0ff */
[----:B------:R-:W-:-:S02]  /*2f00*/  @!P0 IMAD.IADD R14, R14, 0x1, -R29 ;  /* 0x000000010e0e8824 */ /* 0x000fc400078e0a1d */
[----:B------:R-:W-:Y:S01]  /*2f10*/  @!P5 IMAD.IADD R7, R7, 0x1, -R29 ;  /* 0x000000010707d824 */ /* 0x000fe200078e0a1d */
[----:B------:R-:W-:Y:S01]  /*2f20*/  ISETP.GE.AND P5, PT, R9, RZ, PT ;  /* 0x000000ff0900720c */ /* 0x000fe20003fa6270 */
[C---:B------:R-:W-:Y:S01]  /*2f30*/  IMAD R9, R29.reuse, R19, R18 ;  /* 0x000000131d097224 */ /* 0x040fe200078e0212 */
[C---:B------:R-:W-:Y:S01]  /*2f40*/  ISETP.GT.U32.AND P0, PT, R29.reuse, R15, PT ;  /* 0x0000000f1d00720c */ /* 0x040fe20003f04070 */
[C---:B------:R-:W-:Y:S01]  /*2f50*/  IMAD R5, R29.reuse, R16, R5 ;  /* 0x000000101d057224 */ /* 0x040fe200078e0205 */
[----:B------:R-:W-:Y:S01]  /*2f60*/  IABS R16, R3 ;  /* 0x0000000300107213 */ /* 0x000fe20000000000 */
[----:B0-----:R-:W-:Y:S01]  /*2f70*/  IMAD.MOV.U32 R4, RZ, RZ, R14 ;  /* 0x000000ffff047224 */ /* 0x001fe200078e000e */
[C---:B------:R-:W-:Y:S01]  /*2f80*/  ISETP.GT.U32.AND P2, PT, R29.reuse, R9, PT ;  /* 0x000000091d00720c */ /* 0x040fe20003f44070 */
[----:B------:R-:W-:Y:S02]  /*2f90*/  @!P4 IMAD.IADD R0, R0, 0x1, -R29 ;  /* 0x000000010000c824 */ /* 0x000fe400078e0a1d */
[----:B------:R-:W-:Y:S01]  /*2fa0*/  @!P6 IMAD.MOV R4, RZ, RZ, -R4 ;  /* 0x000000ffff04e224 */ /* 0x000fe200078e0a04 */
[C---:B------:R-:W-:Y:S01]  /*2fb0*/  ISETP.GT.U32.AND P6, PT, R29.reuse, R5, PT ;  /* 0x000000051d00720c */ /* 0x040fe20003fc4070 */
[----:B------:R-:W-:Y:S01]  /*2fc0*/  IMAD.MOV.U32 R10, RZ, RZ, R7 ;  /* 0x000000ffff0a7224 */ /* 0x000fe200078e0007 */
[----:B------:R-:W-:Y:S01]  /*2fd0*/  ISETP.GT.U32.AND P4, PT, R29, R0, PT ;  /* 0x000000001d00720c */ /* 0x000fe20003f84070 */
[----:B------:R-:W-:-:S02]  /*2fe0*/  IMAD.MOV.U32 R7, RZ, RZ, R16 ;  /* 0x000000ffff077224 */ /* 0x000fc400078e0010 */
[----:B------:R-:W-:Y:S01]  /*2ff0*/  @!P1 IMAD.MOV R10, RZ, RZ, -R10 ;  /* 0x000000ffff0a9224 */ /* 0x000fe200078e0a0a */
[----:B------:R-:W-:Y:S01]  /*3000*/  ISETP.GE.AND P1, PT, R6, RZ, PT ;  /* 0x000000ff0600720c */ /* 0x000fe20003f26270 */
[----:B------:R-:W-:Y:S01]  /*3010*/  IMAD.HI.U32 R14, R8, R7, RZ ;  /* 0x00000007080e7227 */ /* 0x000fe200078e00ff */
[----:B------:R-:W-:Y:S02]  /*3020*/  IADD3 R6, R11, 0x19c, RZ ;  /* 0x0000019c0b067810 */ /* 0x000fe40007ffe0ff */
[----:B------:R-:W-:Y:S01]  /*3030*/  STL [R1+0x33c], R10 ;  /* 0x00033c0a01007387 */ /* 0x000fe20000100800 */
[--C-:B------:R-:W-:Y:S01]  /*3040*/  @!P0 IMAD.IADD R15, R15, 0x1, -R29.reuse ;  /* 0x000000010f0f8824 */ /* 0x100fe200078e0a1d */
[----:B------:R-:W-:Y:S01]  /*3050*/  IABS R16, R6 ;  /* 0x0000000600107213 */ /* 0x000fe20000000000 */
[----:B------:R-:W-:Y:S01]  /*3060*/  IMAD.MOV R14, RZ, RZ, -R14 ;  /* 0x000000ffff0e7224 */ /* 0x000fe200078e0a0e */
[----:B------:R0:W-:Y:S01]  /*3070*/  STL [R1+0x340], R4 ;  /* 0x0003400401007387 */ /* 0x0001e20000100800 */
[--C-:B------:R-:W-:Y:S01]  /*3080*/  @!P2 IMAD.IADD R9, R9, 0x1, -R29.reuse ;  /* 0x000000010909a824 */ /* 0x100fe200078e0a1d */
[----:B------:R-:W-:Y:S01]  /*3090*/  ISETP.GE.AND P2, PT, R3, RZ, PT ;  /* 0x000000ff0300720c */ /* 0x000fe20003f46270 */
[--C-:B------:R-:W-:Y:S01]  /*30a0*/  @!P6 IMAD.IADD R5, R5, 0x1, -R29.reuse ;  /* 0x000000010505e824 */ /* 0x100fe200078e0a1d */
[C---:B------:R-:W-:Y:S01]  /*30b0*/  ISETP.GT.U32.AND P6, PT, R29.reuse, R15, PT ;  /* 0x0000000f1d00720c */ /* 0x040fe20003fc4070 */
[----:B------:R-:W-:Y:S01]  /*30c0*/  @!P4 IMAD.IADD R0, R0, 0x1, -R29 ;  /* 0x000000010000c824 */ /* 0x000fe200078e0a1d */
[C---:B------:R-:W-:Y:S01]  /*30d0*/  ISETP.GT.U32.AND P0, PT, R29.reuse, R9, PT ;  /* 0x000000091d00720c */ /* 0x040fe20003f04070 */
[----:B------:R-:W-:Y:S01]  /*30e0*/  IMAD R7, R29, R14, R7 ;  /* 0x0000000e1d077224 */ /* 0x000fe200078e0207 */
[----:B------:R-:W-:Y:S01]  /*30f0*/  ISETP.GE.AND P4, PT, R2, RZ, PT ;  /* 0x000000ff0200720c */ /* 0x000fe20003f86270 */
[----:B------:R-:W-:Y:S01]  /*3100*/  IMAD.HI.U32 R14, R8, R16, RZ ;  /* 0x00000010080e7227 */ /* 0x000fe200078e00ff */
[----:B------:R-:W-:-:S02]  /*3110*/  IADD3 R3, R11, 0x196, RZ ;  /* 0x000001960b037810 */ /* 0x000fc40007ffe0ff */
[C---:B------:R-:W-:Y:S01]  /*3120*/  IADD3 R2, R11.reuse, 0x19a, RZ ;  /* 0x0000019a0b027810 */ /* 0x040fe20007ffe0ff */
[----:B0-----:R-:W-:Y:S01]  /*3130*/  IMAD.MOV.U32 R4, RZ, RZ, R0 ;  /* 0x000000ffff047224 */ /* 0x001fe200078e0000 */
[----:B------:R-:W-:Y:S01]  /*3140*/  IABS R18, R3 ;  /* 0x0000000300127213 */ /* 0x000fe20000000000 */
[----:B------:R-:W-:Y:S01]  /*3150*/  IMAD.MOV R14, RZ, RZ, -R14 ;  /* 0x000000ffff0e7224 */ /* 0x000fe200078e0a0e */
[----:B------:R-:W-:Y:S01]  /*3160*/  IADD3 R0, R11, 0x198, RZ ;  /* 0x000001980b007810 */ /* 0x000fe20007ffe0ff */
[----:B------:R-:W-:Y:S01]  /*3170*/  @!P3 IMAD.MOV R4, RZ, RZ, -R4 ;  /* 0x000000ffff04b224 */ /* 0x000fe200078e0a04 */
[C---:B------:R-:W-:Y:S01]  /*3180*/  ISETP.GT.U32.AND P3, PT, R29.reuse, R5, PT ;  /* 0x000000051d00720c */ /* 0x040fe20003f64070 */
[----:B------:R-:W-:Y:S01]  /*3190*/  IMAD R16, R29, R14, R16 ;  /* 0x0000000e1d107224 */ /* 0x000fe200078e0210 */
[----:B------:R-:W-:Y:S01]  /*31a0*/  IABS R17, R2 ;  /* 0x0000000200117213 */ /* 0x000fe20000000000 */
[--C-:B------:R-:W-:Y:S01]  /*31b0*/  @!P6 IMAD.IADD R15, R15, 0x1, -R29.reuse ;  /* 0x000000010f0fe824 */ /* 0x100fe200078e0a1d */
[----:B------:R-:W-:Y:S01]  /*31c0*/  IABS R14, R0 ;  /* 0x00000000000e7213 */ /* 0x000fe20000000000 */
[----:B------:R-:W-:Y:S01]  /*31d0*/  @!P0 IMAD.IADD R9, R9, 0x1, -R29 ;  /* 0x0000000109098824 */ /* 0x000fe200078e0a1d */
[C---:B------:R-:W-:Y:S01]  /*31e0*/  ISETP.GT.U32.AND P6, PT, R29.reuse, R16, PT ;  /* 0x000000101d00720c */ /* 0x040fe20003fc4070 */
[----:B------:R0:W-:Y:S01]  /*31f0*/  STL [R1+0x344], R4 ;  /* 0x0003440401007387 */ /* 0x0001e20000100800 */
[----:B------:R-:W-:Y:S01]  /*3200*/  ISETP.GT.U32.AND P0, PT, R29, R7, PT ;  /* 0x000000071d00720c */ /* 0x000fe20003f04070 */
[----:B------:R-:W-:-:S04]  /*3210*/  IMAD.HI.U32 R19, R8, R14, RZ ;  /* 0x0000000e08137227 */ /* 0x000fc800078e00ff */
[----:B------:R-:W-:Y:S01]  /*3220*/  @!P3 IMAD.IADD R5, R5, 0x1, -R29 ;  /* 0x000000010505b824 */ /* 0x000fe200078e0a1d */
[----:B------:R-:W-:Y:S01]  /*3230*/  ISETP.GE.AND P3, PT, R6, RZ, PT ;  /* 0x000000ff0600720c */ /* 0x000fe20003f66270 */
[----:B------:R-:W-:Y:S02]  /*3240*/  IMAD.MOV.U32 R6, RZ, RZ, R18 ;  /* 0x000000ffff067224 */ /* 0x000fe400078e0012 */
[----:B------:R-:W-:-:S04]  /*3250*/  IMAD.HI.U32 R18, R8, R17, RZ ;  /* 0x0000001108127227 */ /* 0x000fc800078e00ff */
[----:B0-----:R-:W-:Y:S02]  /*3260*/  IMAD.MOV.U32 R4, RZ, RZ, R9 ;  /* 0x000000ffff047224 */ /* 0x001fe400078e0009 */
[--C-:B------:R-:W-:Y:S02]  /*3270*/  @!P6 IMAD.IADD R16, R16, 0x1, -R29.reuse ;  /* 0x000000011010e824 */ /* 0x100fe400078e0a1d */
[----:B------:R-:W-:Y:S02]  /*3280*/  IMAD.MOV R18, RZ, RZ, -R18 ;  /* 0x000000ffff127224 */ /* 0x000fe400078e0a12 */
[----:B------:R-:W-:Y:S01]  /*3290*/  @!P0 IMAD.IADD R7, R7, 0x1, -R29 ;  /* 0x0000000107078824 */ /* 0x000fe200078e0a1d */
[----:B------:R-:W-:Y:S01]  /*32a0*/  ISETP.GE.AND P0, PT, R2, RZ, PT ;  /* 0x000000ff0200720c */ /* 0x000fe20003f06270 */
[----:B------:R-:W-:Y:S01]  /*32b0*/  @!P5 IMAD.MOV R4, RZ, RZ, -R4 ;  /* 0x000000ffff04d224 */ /* 0x000fe200078e0a04 */
[C---:B------:R-:W-:Y:S01]  /*32c0*/  ISETP.GT.U32.AND P6, PT, R29.reuse, R16, PT ;  /* 0x000000101d00720c */ /* 0x040fe20003fc4070 */
[----:B------:R-:W-:Y:S01]  /*32d0*/  IMAD.HI.U32 R2, R8, R6, RZ ;  /* 0x0000000608027227 */ /* 0x000fe200078e00ff */
[----:B------:R-:W-:-:S02]  /*32e0*/  ISETP.GT.U32.AND P5, PT, R29, R7, PT ;  /* 0x000000071d00720c */ /* 0x000fc40003fa4070 */
[----:B------:R0:W-:Y:S01]  /*32f0*/  STL [R1+0x338], R4 ;  /* 0x0003380401007387 */ /* 0x0001e20000100800 */
[----:B------:R-:W-:Y:S02]  /*3300*/  IMAD.MOV R9, RZ, RZ, -R19 ;  /* 0x000000ffff097224 */ /* 0x000fe400078e0a13 */
[----:B------:R-:W-:Y:S01]  /*3310*/  IMAD R17, R29, R18, R17 ;  /* 0x000000121d117224 */ /* 0x000fe200078e0211 */
[C---:B------:R-:W-:Y:S01]  /*3320*/  IADD3 R18, R11.reuse, 0x194, RZ ;  /* 0x000001940b127810 */ /* 0x040fe20007ffe0ff */
[----:B------:R-:W-:Y:S01]  /*3330*/  IMAD.MOV.U32 R10, RZ, RZ, R15 ;  /* 0x000000ffff0a7224 */ /* 0x000fe200078e000f */
[----:B------:R-:W-:Y:S01]  /*3340*/  IADD3 R15, R11, 0x18c, RZ ;  /* 0x0000018c0b0f7810 */ /* 0x000fe20007ffe0ff */
[----:B------:R-:W-:Y:S02]  /*3350*/  IMAD.MOV R2, RZ, RZ, -R2 ;  /* 0x000000ffff027224 */ /* 0x000fe400078e0a02 */
[----:B------:R-:W-:Y:S01]  /*3360*/  IMAD R14, R29, R9, R14 ;  /* 0x000000091d0e7224 */ /* 0x000fe200078e020e */
[----:B------:R-:W-:Y:S01]  /*3370*/  IADD3 R9, R11, 0x190, RZ ;  /* 0x000001900b097810 */ /* 0x000fe20007ffe0ff */
[----:B0-----:R-:W-:-:S02]  /*3380*/  IMAD.MOV.U32 R4, RZ, RZ, R5 ;  /* 0x000000ffff047224 */ /* 0x001fc400078e0005 */
[----:B------:R-:W-:Y:S01]  /*3390*/  @!P1 IMAD.MOV R10, RZ, RZ, -R10 ;  /* 0x000000ffff0a9224 */ /* 0x000fe200078e0a0a */
[C---:B------:R-:W-:Y:S01]  /*33a0*/  ISETP.GT.U32.AND P1, PT, R29.reuse, R17, PT ;  /* 0x000000111d00720c */ /* 0x040fe20003f24070 */
[C---:B------:R-:W-:Y:S01]  /*33b0*/  IMAD R6, R29.reuse, R2, R6 ;  /* 0x000000021d067224 */ /* 0x040fe200078e0206 */
[----:B------:R-:W-:Y:S01]  /*33c0*/  IABS R2, R18 ;  /* 0x0000001200027213 */ /* 0x000fe20000000000 */
[----:B------:R-:W-:Y:S01]  /*33d0*/  @!P4 IMAD.MOV R4, RZ, RZ, -R4 ;  /* 0x000000ffff04c224 */ /* 0x000fe200078e0a04 */
[C---:B------:R-:W-:Y:S01]  /*33e0*/  ISETP.GT.U32.AND P4, PT, R29.reuse, R14, PT ;  /* 0x0000000e1d00720c */ /* 0x040fe20003f84070 */
[--C-:B------:R-:W-:Y:S01]  /*33f0*/  @!P6 IMAD.IADD R16, R16, 0x1, -R29.reuse ;  /* 0x000000011010e824 */ /* 0x100fe200078e0a1d */
[----:B------:R-:W-:Y:S01]  /*3400*/  ISETP.GT.U32.AND P6, PT, R29, R6, PT ;  /* 0x000000061d00720c */ /* 0x000fe20003fc4070 */
[----:B------:R-:W-:Y:S01]  /*3410*/  @!P5 IMAD.IADD R7, R7, 0x1, -R29 ;  /* 0x000000010707d824 */ /* 0x000fe200078e0a1d */
[----:B------:R-:W-:Y:S01]  /*3420*/  ISETP.GE.AND P5, PT, R0, RZ, PT ;  /* 0x000000ff0000720c */ /* 0x000fe20003fa6270 */
[----:B------:R-:W-:Y:S01]  /*3430*/  STL [R1+0x328], R10 ;  /* 0x0003280a01007387 */ /* 0x000fe20000100800 */
[----:B------:R-:W-:-:S02]  /*3440*/  IADD3 R0, R11, 0x192, RZ ;  /* 0x000001920b007810 */ /* 0x000fc40007ffe0ff */
[----:B------:R-:W-:Y:S01]  /*3450*/  IABS R20, R9 ;  /* 0x0000000900147213 */ /* 0x000fe20000000000 */
[--C-:B------:R-:W-:Y:S01]  /*3460*/  @!P1 IMAD.IADD R17, R17, 0x1, -R29.reuse ;  /* 0x0000000111119824 */ /* 0x100fe200078e0a1d */
[----:B------:R-:W-:Y:S01]  /*3470*/  IABS R5, R0 ;  /* 0x0000000000057213 */ /* 0x000fe20000000000 */
[----:B------:R0:W-:Y:S01]  /*3480*/  STL [R1+0x32c], R4 ;  /* 0x00032c0401007387 */ /* 0x0001e20000100800 */
[----:B------:R-:W-:Y:S01]  /*3490*/  ISETP.GE.AND P1, PT, R3, RZ, PT ;  /* 0x000000ff0300720c */ /* 0x000fe20003f26270 */
[----:B------:R-:W-:Y:S01]  /*34a0*/  @!P4 IMAD.IADD R14, R14, 0x1, -R29 ;  /* 0x000000010e0ec824 */ /* 0x000fe200078e0a1d */
[----:B------:R-:W-:Y:S01]  /*34b0*/  ISETP.GT.U32.AND P4, PT, R29, R17, PT ;  /* 0x000000111d00720c */ /* 0x000fe20003f84070 */
[----:B------:R-:W-:-:S04]  /*34c0*/  IMAD.HI.U32 R3, R8, R2, RZ ;  /* 0x0000000208037227 */ /* 0x000fc800078e00ff */
[----:B------:R-:W-:Y:S01]  /*34d0*/  @!P6 IMAD.IADD R6, R6, 0x1, -R29 ;  /* 0x000000010606e824 */ /* 0x000fe200078e0a1d */
[----:B------:R-:W-:Y:S01]  /*34e0*/  ISETP.GT.U32.AND P6, PT, R29, R14, PT ;  /* 0x0000000e1d00720c */ /* 0x000fe20003fc4070 */
[----:B0-----:R-:W-:Y:S02]  /*34f0*/  IMAD.MOV.U32 R4, RZ, RZ, R7 ;  /* 0x000000ffff047224 */ /* 0x001fe400078e0007 */
[----:B------:R-:W-:Y:S02]  /*3500*/  IMAD.MOV R3, RZ, RZ, -R3 ;  /* 0x000000ffff037224 */ /* 0x000fe400078e0a03 */
[----:B------:R-:W-:-:S04]  /*3510*/  IMAD.HI.U32 R7, R8, R5, RZ ;  /* 0x0000000508077227 */ /* 0x000fc800078e00ff */
[----:B------:R-:W-:Y:S01]  /*3520*/  IMAD R2, R29, R3, R2 ;  /* 0x000000031d027224 */ /* 0x000fe200078e0202 */
[----:B------:R-:W-:Y:S01]  /*3530*/  IADD3 R3, R11, 0x18e, RZ ;  /* 0x0000018e0b037810 */ /* 0x000fe20007ffe0ff */
[----:B------:R-:W-:Y:S02]  /*3540*/  IMAD.MOV R7, RZ, RZ, -R7 ;  /* 0x000000ffff077224 */ /* 0x000fe400078e0a07 */
[----:B------:R-:W-:Y:S01]  /*3550*/  @!P4 IMAD.IADD R17, R17, 0x1, -R29 ;  /* 0x000000011111c824 */ /* 0x000fe200078e0a1d */
[C---:B------:R-:W-:Y:S01]  /*3560*/  ISETP.GT.U32.AND P4, PT, R29.reuse, R2, PT ;  /* 0x000000021d00720c */ /* 0x040fe20003f84070 */
[C---:B------:R-:W-:Y:S01]  /*3570*/  IMAD R5, R29.reuse, R7, R5 ;  /* 0x000000071d057224 */ /* 0x040fe200078e0205 */
[----:B------:R-:W-:Y:S01]  /*3580*/  IABS R7, R3 ;  /* 0x0000000300077213 */ /* 0x000fe20000000000 */
[--C-:B------:R-:W-:Y:S02]  /*3590*/  @!P6 IMAD.IADD R14, R14, 0x1, -R29.reuse ;  /* 0x000000010e0ee824 */ /* 0x100fe400078e0a1d */
[----:B------:R-:W-:Y:S01]  /*35a0*/  @!P2 IMAD.MOV R4, RZ, RZ, -R4 ;  /* 0x000000ffff04a224 */ /* 0x000fe200078e0a04 */
[C---:B------:R-:W-:Y:S01]  /*35b0*/  ISETP.GT.U32.AND P6, PT, R29.reuse, R5, PT ;  /* 0x000000051d00720c */ /* 0x040fe20003fc4070 */
[----:B------:R-:W-:Y:S01]  /*35c0*/  IMAD.MOV.U32 R10, RZ, RZ, R16 ;  /* 0x000000ffff0a7224 */ /* 0x000fe200078e0010 */
[----:B------:R-:W-:Y:S01]  /*35d0*/  ISETP.GT.U32.AND P2, PT, R29, R6, PT ;  /* 0x000000061d00720c */ /* 0x000fe20003f44070 */
[----:B------:R-:W-:Y:S01]  /*35e0*/  IMAD.HI.U32 R21, R8, R20, RZ ;  /* 0x0000001408157227 */ /* 0x000fe200078e00ff */
[----:B------:R0:W-:Y:S03]  /*35f0*/  STL [R1+0x330], R4 ;  /* 0x0003300401007387 */ /* 0x0001e60000100800 */
[----:B------:R-:W-:Y:S01]  /*3600*/  @!P4 IMAD.IADD R2, R2, 0x1, -R29 ;  /* 0x000000010202c824 */ /* 0x000fe200078e0a1d */
[----:B------:R-:W-:Y:S01]  /*3610*/  ISETP.GE.AND P4, PT, R0, RZ, PT ;  /* 0x000000ff0000720c */ /* 0x000fe20003f86270 */
[----:B------:R-:W-:-:S02]  /*3620*/  @!P3 IMAD.MOV R10, RZ, RZ, -R10 ;  /* 0x000000ffff0ab224 */ /* 0x000fc400078e0a0a */
[----:B------:R-:W-:Y:S02]  /*3630*/  IMAD.MOV R21, RZ, RZ, -R21 ;  /* 0x000000ffff157224 */ /* 0x000fe400078e0a15 */
[----:B------:R-:W-:Y:S01]  /*3640*/  @!P6 IMAD.IADD R5, R5, 0x1, -R29 ;  /* 0x000000010505e824 */ /* 0x000fe200078e0a1d */
[----:B------:R-:W-:Y:S01]  /*3650*/  ISETP.GT.U32.AND P6, PT, R29, R2, PT ;  /* 0x000000021d00720c */ /* 0x000fe20003fc4070 */
[----:B0-----:R-:W-:Y:S01]  /*3660*/  IMAD.MOV.U32 R4, RZ, RZ, R17 ;  /* 0x000000ffff047224 */ /* 0x001fe200078e0011 */
[----:B------:R0:W-:Y:S01]  /*3670*/  STL [R1+0x324], R10 ;  /* 0x0003240a01007387 */ /* 0x0001e20000100800 */
[----:B------:R-:W-:-:S04]  /*3680*/  IMAD.HI.U32 R19, R8, R7, RZ ;  /* 0x0000000708137227 */ /* 0x000fc800078e00ff */
[----:B------:R-:W-:Y:S01]  /*3690*/  @!P0 IMAD.MOV R4, RZ, RZ, -R4 ;  /* 0x000000ffff048224 */ /* 0x000fe200078e0a04 */
[C---:B------:R-:W-:Y:S01]  /*36a0*/  ISETP.GT.U32.AND P0, PT, R29.reuse, R5, PT ;  /* 0x000000051d00720c */ /* 0x040fe20003f04070 */
[----:B------:R-:W-:Y:S01]  /*36b0*/  @!P2 IMAD.IADD R6, R6, 0x1, -R29 ;  /* 0x000000010606a824 */ /* 0x000fe200078e0a1d */
[----:B------:R-:W-:Y:S01]  /*36c0*/  ISETP.GE.AND P2, PT, R18, RZ, PT ;  /* 0x000000ff1200720c */ /* 0x000fe20003f46270 */
[C---:B------:R-:W-:Y:S01]  /*36d0*/  IMAD R0, R29.reuse, R21, R20 ;  /* 0x000000151d007224 */ /* 0x040fe200078e0214 */
[----:B------:R1:W-:Y:S01]  /*36e0*/  STL [R1+0x320], R4 ;  /* 0x0003200401007387 */ /* 0x0003e20000100800 */
[----:B------:R-:W-:Y:S01]  /*36f0*/  IMAD.MOV R19, RZ, RZ, -R19 ;  /* 0x000000ffff137224 */ /* 0x000fe200078e0a13 */
[----:B------:R-:W-:Y:S01]  /*3700*/  IABS R18, R15 ;  /* 0x0000000f00127213 */ /* 0x000fe20000000000 */
[----:B0-----:R-:W-:Y:S01]  /*3710*/  IMAD.MOV.U32 R10, RZ, RZ, R14 ;  /* 0x000000ffff0a7224 */ /* 0x001fe200078e000e */
[----:B------:R-:W-:Y:S01]  /*3720*/  ISETP.GT.U32.AND P3, PT, R29, R0, PT ;  /* 0x000000001d00720c */ /* 0x000fe20003f64070 */
[----:B------:R-:W-:-:S02]  /*3730*/  @!P6 IMAD.IADD R2, R2, 0x1, -R29 ;  /* 0x000000010202e824 */ /* 0x000fc400078e0a1d */
[----:B------:R-:W-:Y:S01]  /*3740*/  @!P5 IMAD.MOV R10, RZ, RZ, -R10 ;  /* 0x000000ffff0ad224 */ /* 0x000fe200078e0a0a */
[----:B------:R-:W-:Y:S01]  /*3750*/  ISETP.GE.AND P5, PT, R9, RZ, PT ;  /* 0x000000ff0900720c */ /* 0x000fe20003fa6270 */
[----:B------:R-:W-:-:S03]  /*3760*/  IMAD.HI.U32 R9, R8, R18, RZ ;  /* 0x0000001208097227 */ /* 0x000fc600078e00ff */
[----:B------:R-:W-:Y:S01]  /*3770*/  STL [R1+0x31c], R10 ;  /* 0x00031c0a01007387 */ /* 0x000fe20000100800 */
[----:B-1----:R-:W-:Y:S02]  /*3780*/  IMAD.MOV.U32 R4, RZ, RZ, R6 ;  /* 0x000000ffff047224 */ /* 0x002fe400078e0006 */
[----:B------:R-:W-:Y:S01]  /*3790*/  IMAD R6, R29, R19, R7 ;  /* 0x000000131d067224 */ /* 0x000fe200078e0207 */
[----:B------:R-:W-:Y:S01]  /*37a0*/  IADD3 R7, R11, 0x186, RZ ;  /* 0x000001860b077810 */ /* 0x000fe20007ffe0ff */
[----:B------:R-:W-:Y:S01]  /*37b0*/  @!P1 IMAD.MOV R4, RZ, RZ, -R4 ;  /* 0x000000ffff049224 */ /* 0x000fe200078e0a04 */
[----:B------:R-:W-:Y:S01]  /*37c0*/  ISETP.GE.AND P1, PT, R3, RZ, PT ;  /* 0x000000ff0300720c */ /* 0x000fe20003f26270 */
[----:B------:R-:W-:Y:S01]  /*37d0*/  IMAD.MOV R9, RZ, RZ, -R9 ;  /* 0x000000ffff097224 */ /* 0x000fe200078e0a09 */
[----:B------:R-:W-:Y:S01]  /*37e0*/  ISETP.GT.U32.AND P6, PT, R29, R6, PT ;  /* 0x000000061d00720c */ /* 0x000fe20003fc4070 */
[--C-:B------:R-:W-:Y:S01]  /*37f0*/  @!P0 IMAD.IADD R5, R5, 0x1, -R29.reuse ;  /* 0x0000000105058824 */ /* 0x100fe200078e0a1d */
[----:B------:R0:W-:Y:S01]  /*3800*/  STL [R1+0x318], R4 ;  /* 0x0003180401007387 */ /* 0x0001e20000100800 */
[----:B------:R-:W-:Y:S01]  /*3810*/  IADD3 R3, R11, 0x18a, RZ ;  /* 0x0000018a0b037810 */ /* 0x000fe20007ffe0ff */
[----:B------:R-:W-:Y:S01]  /*3820*/  @!P3 IMAD.IADD R0, R0, 0x1, -R29 ;  /* 0x000000010000b824 */ /* 0x000fe200078e0a1d */
[----:B------:R-:W-:Y:S01]  /*3830*/  IABS R19, R7 ;  /* 0x0000000700137213 */ /* 0x000fe20000000000 */
[----:B------:R-:W-:Y:S01]  /*3840*/  IMAD R21, R29, R9, R18 ;  /* 0x000000091d157224 */ /* 0x000fe200078e0212 */
[----:B------:R-:W-:-:S02]  /*3850*/  IABS R20, R3 ;  /* 0x0000000300147213 */ /* 0x000fc40000000000 */
[----:B------:R-:W-:Y:S02]  /*3860*/  IADD3 R9, R11, 0x188, RZ ;  /* 0x000001880b097810 */ /* 0x000fe40007ffe0ff */
[----:B------:R-:W-:Y:S01]  /*3870*/  ISETP.GE.AND P3, PT, R3, RZ, PT ;  /* 0x000000ff0300720c */ /* 0x000fe20003f66270 */
[----:B0-----:R-:W-:Y:S01]  /*3880*/  IMAD.MOV.U32 R4, RZ, RZ, R2 ;  /* 0x000000ffff047224 */ /* 0x001fe200078e0002 */
[----:B------:R-:W-:Y:S01]  /*3890*/  IABS R16, R9 ;  /* 0x0000000900107213 */ /* 0x000fe20000000000 */
        /* <DEDUP_REMOVED lines=8> */
[----:B------:R-:W-:Y:S02]  /*3920*/  IABS R18, R3 ;  /* 0x0000000300127213 */ /* 0x000fe40000000000 */
[----:B------:R-:W-:Y:S01]  /*3930*/  ISETP.GE.AND P0, PT, R15, RZ, PT ;  /* 0x000000ff0f00720c */ /* 0x000fe20003f06270 */
[----:B------:R-:W-:Y:S01]  /*3940*/  IMAD R20, R29, R2, R20 ;  /* 0x000000021d147224 */ /* 0x000fe200078e0214 */
[----:B------:R-:W-:Y:S01]  /*3950*/  IADD3 R15, R11, 0x17c, RZ ;  /* 0x0000017c0b0f7810 */ /* 0x000fe20007ffe0ff */
[----:B------:R-:W-:Y:S02]  /*3960*/  @!P6 IMAD.IADD R0, R0, 0x1, -R29 ;  /* 0x000000010000e824 */ /* 0x000fe400078e0a1d */
[----:B------:R-:W-:Y:S01]  /*3970*/  IMAD.HI.U32 R2, R8, R16, RZ ;  /* 0x0000001008027227 */ /* 0x000fe200078e00ff */
[----:B------:R-:W-:-:S03]  /*3980*/  ISETP.GT.U32.AND P6, PT, R29, R20, PT ;  /* 0x000000141d00720c */ /* 0x000fc60003fc4070 */
[----:B0-----:R-:W-:Y:S02]  /*3990*/  IMAD.MOV.U32 R4, RZ, RZ, R5 ;  /* 0x000000ffff047224 */ /* 0x001fe400078e0005 */
[----:B------:R-:W-:Y:S01]  /*39a0*/  @!P2 IMAD.IADD R6, R6, 0x1, -R29 ;  /* 0x000000010606a824 */ /* 0x000fe200078e0a1d */
[----:B------:R-:W-:Y:S01]  /*39b0*/  ISETP.GE.AND P2, PT, R9, RZ, PT ;  /* 0x000000ff0900720c */ /* 0x000fe20003f46270 */
[----:B------:R-:W-:Y:S01]  /*39c0*/  @!P4 IMAD.MOV R4, RZ, RZ, -R4 ;  /* 0x000000ffff04c224 */ /* 0x000fe200078e0a04 */
[----:B------:R-:W-:Y:S01]  /*39d0*/  ISETP.GT.U32.AND P4, PT, R29, R21, PT ;  /* 0x000000151d00720c */ /* 0x000fe20003f84070 */
[----:B------:R-:W-:-:S03]  /*39e0*/  IMAD.HI.U32 R5, R8, R19, RZ ;  /* 0x0000001308057227 */ /* 0x000fc600078e00ff */
[----:B------:R0:W-:Y:S01]  /*39f0*/  STL [R1+0x30c], R4 ;  /* 0x00030c0401007387 */ /* 0x0001e20000100800 */
[----:B------:R-:W-:Y:S02]  /*3a00*/  IMAD.MOV R9, RZ, RZ, -R2 ;  /* 0x000000ffff097224 */ /* 0x000fe400078e0a02 */
[----:B------:R-:W-:Y:S02]  /*3a10*/  IMAD.MOV R5, RZ, RZ, -R5 ;  /* 0x000000ffff057224 */ /* 0x000fe400078e0a05 */
[----:B------:R-:W-:Y:S01]  /*3a20*/  IMAD R16, R29, R9, R16 ;  /* 0x000000091d107224 */ /* 0x000fe200078e0210 */
[----:B------:R-:W-:Y:S01]  /*3a30*/  IADD3 R9, R11, 0x17e, RZ ;  /* 0x0000017e0b097810 */ /* 0x000fe20007ffe0ff */
[--C-:B------:R-:W-:Y:S02]  /*3a40*/  @!P6 IMAD.IADD R20, R20, 0x1, -R29.reuse ;  /* 0x000000011414e824 */ /* 0x100fe400078e0a1d */
[----:B------:R-:W-:Y:S01]  /*3a50*/  @!P4 IMAD.IADD R21, R21, 0x1, -R29 ;  /* 0x000000011515c824 */ /* 0x000fe200078e0a1d */
[----:B------:R-:W-:Y:S01]  /*3a60*/  ISETP.GE.AND P4, PT, R7, RZ, PT ;  /* 0x000000ff0700720c */ /* 0x000fe20003f86270 */
[----:B0-----:R-:W-:Y:S01]  /*3a70*/  IMAD.MOV.U32 R4, RZ, RZ, R0 ;  /* 0x000000ffff047224 */ /* 0x001fe200078e0000 */
[----:B------:R-:W-:Y:S01]  /*3a80*/  ISETP.GT.U32.AND P6, PT, R29, R20, PT ;  /* 0x000000141d00720c */ /* 0x000fe20003fc4070 */
[----:B------:R-:W-:Y:S01]  /*3a90*/  IMAD.MOV.U32 R0, RZ, RZ, R6 ;  /* 0x000000ffff007224 */ /* 0x000fe200078e0006 */
[----:B------:R-:W-:Y:S01]  /*3aa0*/  IADD3 R7, R11, 0x182, RZ ;  /* 0x000001820b077810 */ /* 0x000fe20007ffe0ff */
[----:B------:R-:W-:Y:S01]  /*3ab0*/  @!P5 IMAD.MOV R4, RZ, RZ, -R4 ;  /* 0x000000ffff04d224 */ /* 0x000fe200078e0a04 */
[C---:B------:R-:W-:Y:S01]  /*3ac0*/  ISETP.GT.U32.AND P5, PT, R29.reuse, R21, PT ;  /* 0x000000151d00720c */ /* 0x040fe20003fa4070 */
[C---:B------:R-:W-:Y:S01]  /*3ad0*/  IMAD R19, R29.reuse, R5, R19 ;  /* 0x000000051d137224 */ /* 0x040fe200078e0213 */
[----:B------:R-:W-:Y:S01]  /*3ae0*/  IABS R14, R7 ;  /* 0x00000007000e7213 */ /* 0x000fe20000000000 */
[----:B------:R-:W-:Y:S01]  /*3af0*/  @!P1 IMAD.MOV R0, RZ, RZ, -R0 ;  /* 0x000000ffff009224 */ /* 0x000fe200078e0a00 */
[----:B------:R-:W-:Y:S01]  /*3b00*/  ISETP.GT.U32.AND P1, PT, R29, R16, PT ;  /* 0x000000101d00720c */ /* 0x000fe20003f24070 */
[----:B------:R-:W-:Y:S01]  /*3b10*/  IMAD.HI.U32 R2, R8, R18, RZ ;  /* 0x0000001208027227 */ /* 0x000fe200078e00ff */
[----:B------:R-:W-:Y:S01]  /*3b20*/  STL [R1+0x304], R4 ;  /* 0x0003040401007387 */ /* 0x000fe20000100800 */
[----:B------:R-:W-:-:S02]  /*3b30*/  IABS R5, R15 ;  /* 0x0000000f00057213 */ /* 0x000fc40000000000 */
[----:B------:R-:W-:Y:S01]  /*3b40*/  IMAD.MOV R2, RZ, RZ, -R2 ;  /* 0x000000ffff027224 */ /* 0x000fe200078e0a02 */
[----:B------:R0:W-:Y:S01]  /*3b50*/  STL [R1+0x308], R0 ;  /* 0x0003080001007387 */ /* 0x0001e20000100800 */
[--C-:B------:R-:W-:Y:S01]  /*3b60*/  @!P6 IMAD.IADD R20, R20, 0x1, -R29.reuse ;  /* 0x000000011414e824 */ /* 0x100fe200078e0a1d */
[----:B------:R-:W-:Y:S01]  /*3b70*/  IABS R6, R9 ;  /* 0x0000000900067213 */ /* 0x000fe20000000000 */
[--C-:B------:R-:W-:Y:S01]  /*3b80*/  @!P5 IMAD.IADD R21, R21, 0x1, -R29.reuse ;  /* 0x000000011515d824 */ /* 0x100fe200078e0a1d */
[C---:B------:R-:W-:Y:S01]  /*3b90*/  ISETP.GT.U32.AND P5, PT, R29.reuse, R19, PT ;  /* 0x000000131d00720c */ /* 0x040fe20003fa4070 */
[----:B------:R-:W-:Y:S01]  /*3ba0*/  IMAD R18, R29, R2, R18 ;  /* 0x000000021d127224 */ /* 0x000fe200078e0212 */
[----:B------:R-:W-:Y:S01]  /*3bb0*/  IADD3 R2, R11, 0x180, RZ ;  /* 0x000001800b027810 */ /* 0x000fe20007ffe0ff */
[----:B------:R-:W-:Y:S01]  /*3bc0*/  @!P1 IMAD.IADD R16, R16, 0x1, -R29 ;  /* 0x0000000110109824 */ /* 0x000fe200078e0a1d */
[----:B------:R-:W-:Y:S01]  /*3bd0*/  ISETP.GE.AND P1, PT, R3, RZ, PT ;  /* 0x000000ff0300720c */ /* 0x000fe20003f26270 */
[----:B------:R-:W-:Y:S01]  /*3be0*/  IMAD.HI.U32 R17, R8, R14, RZ ;  /* 0x0000000e08117227 */ /* 0x000fe200078e00ff */
[----:B------:R-:W-:-:S02]  /*3bf0*/  ISETP.GT.U32.AND P6, PT, R29, R18, PT ;  /* 0x000000121d00720c */ /* 0x000fc40003fc4070 */
[----:B0-----:R-:W-:Y:S01]  /*3c00*/  IABS R0, R2 ;  /* 0x0000000200007213 */ /* 0x001fe20000000000 */
[----:B------:R-:W-:Y:S02]  /*3c10*/  IMAD.MOV R17, RZ, RZ, -R17 ;  /* 0x000000ffff117224 */ /* 0x000fe400078e0a11 */
[----:B------:R-:W-:Y:S01]  /*3c20*/  IMAD.MOV.U32 R10, RZ, RZ, R21 ;  /* 0x000000ffff0a7224 */ /* 0x000fe200078e0015 */
[----:B------:R-:W-:Y:S01]  /*3c30*/  IADD3 R21, R11, 0x16e, RZ ;  /* 0x0000016e0b157810 */ /* 0x000fe20007ffe0ff */
[----:B------:R-:W-:Y:S01]  /*3c40*/  @!P5 IMAD.IADD R19, R19, 0x1, -R29 ;  /* 0x000000011313d824 */ /* 0x000fe200078e0a1d */
[C---:B------:R-:W-:Y:S01]  /*3c50*/  ISETP.GT.U32.AND P5, PT, R29.reuse, R16, PT ;  /* 0x000000101d00720c */ /* 0x040fe20003fa4070 */
[----:B------:R-:W-:Y:S02]  /*3c60*/  IMAD R14, R29, R17, R14 ;  /* 0x000000111d0e7224 */ /* 0x000fe400078e020e */
[----:B------:R-:W-:-:S04]  /*3c70*/  IMAD.HI.U32 R3, R8, R0, RZ ;  /* 0x0000000008037227 */ /* 0x000fc800078e00ff */
[----:B------:R-:W-:Y:S01]  /*3c80*/  @!P6 IMAD.IADD R18, R18, 0x1, -R29 ;  /* 0x000000011212e824 */ /* 0x000fe200078e0a1d */
[C---:B------:R-:W-:Y:S01]  /*3c90*/  ISETP.GT.U32.AND P6, PT, R29.reuse, R19, PT ;  /* 0x000000131d00720c */ /* 0x040fe20003fc4070 */
[----:B------:R-:W-:Y:S02]  /*3ca0*/  IMAD.MOV R3, RZ, RZ, -R3 ;  /* 0x000000ffff037224 */ /* 0x000fe400078e0a03 */
[----:B------:R-:W-:Y:S02]  /*3cb0*/  IMAD.MOV.U32 R4, RZ, RZ, R20 ;  /* 0x000000ffff047224 */ /* 0x000fe400078e0014 */
[----:B------:R-:W-:Y:S01]  /*3cc0*/  @!P5 IMAD.IADD R16, R16, 0x1, -R29 ;  /* 0x000000011010d824 */ /* 0x000fe200078e0a1d */
[C---:B------:R-:W-:Y:S01]  /*3cd0*/  ISETP.GT.U32.AND P5, PT, R29.reuse, R14, PT ;  /* 0x0000000e1d00720c */ /* 0x040fe20003fa4070 */
[----:B------:R-:W-:Y:S01]  /*3ce0*/  @!P0 IMAD.MOV R10, RZ, RZ, -R10 ;  /* 0x000000ffff0a8224 */ /* 0x000fe200078e0a0a */
[----:B------:R-:W-:Y:S01]  /*3cf0*/  ISETP.GT.U32.AND P0, PT, R29, R18, PT ;  /* 0x000000121d00720c */ /* 0x000fe20003f04070 */
[----:B------:R-:W-:Y:S01]  /*3d00*/  @!P3 IMAD.MOV R4, RZ, RZ, -R4 ;  /* 0x000000ffff04b224 */ /* 0x000fe200078e0a04 */
[----:B------:R-:W-:Y:S01]  /*3d10*/  ISETP.GE.AND P3, PT, R7, RZ, PT ;  /* 0x000000ff0700720c */ /* 0x000fe20003f66270 */
[----:B------:R-:W-:Y:S01]  /*3d20*/  IMAD R0, R29, R3, R0 ;  /* 0x000000031d007224 */ /* 0x000fe200078e0200 */
[----:B------:R0:W-:Y:S01]  /*3d30*/  STL [R1+0x2c8], R10 ;  /* 0x0002c80a01007387 */ /* 0x0001e20000100800 */
[----:B------:R-:W-:Y:S01]  /*3d40*/  IMAD.HI.U32 R7, R8, R5, RZ ;  /* 0x0000000508077227 */ /* 0x000fe200078e00ff */
[----:B------:R-:W-:-:S02]  /*3d50*/  IADD3 R3, R11, 0x17a, RZ ;  /* 0x0000017a0b037810 */ /* 0x000fc40007ffe0ff */
[----:B------:R1:W-:Y:S01]  /*3d60*/  STL [R1+0x2d8], R4 ;  /* 0x0002d80401007387 */ /* 0x0003e20000100800 */
[----:B------:R-:W-:Y:S01]  /*3d70*/  @!P6 IMAD.IADD R19, R19, 0x1, -R29 ;  /* 0x000000011313e824 */ /* 0x000fe200078e0a1d */
[C---:B------:R-:W-:Y:S01]  /*3d80*/  ISETP.GT.U32.AND P6, PT, R29.reuse, R0, PT ;  /* 0x000000001d00720c */ /* 0x040fe20003fc4070 */
[----:B------:R-:W-:Y:S02]  /*3d90*/  IMAD.MOV R7, RZ, RZ, -R7 ;  /* 0x000000ffff077224 */ /* 0x000fe400078e0a07 */
[----:B------:R-:W-:Y:S02]  /*3da0*/  @!P5 IMAD.IADD R14, R14, 0x1, -R29 ;  /* 0x000000010e0ed824 */ /* 0x000fe400078e0a1d */
[----:B------:R-:W-:Y:S01]  /*3db0*/  IMAD R5, R29, R7, R5 ;  /* 0x000000071d057224 */ /* 0x000fe200078e0205 */
[----:B------:R-:W-:Y:S01]  /*3dc0*/  IADD3 R7, R11, 0x178, RZ ;  /* 0x000001780b077810 */ /* 0x000fe20007ffe0ff */
[----:B0-----:R-:W-:Y:S02]  /*3dd0*/  IMAD.MOV.U32 R10, RZ, RZ, R19 ;  /* 0x000000ffff0a7224 */ /* 0x001fe400078e0013 */
[----:B-1----:R-:W-:-:S02]  /*3de0*/  IMAD.MOV.U32 R4, RZ, RZ, R16 ;  /* 0x000000ffff047224 */ /* 0x002fc400078e0010 */
[--C-:B------:R-:W-:Y:S01]  /*3df0*/  @!P0 IMAD.IADD R18, R18, 0x1, -R29.reuse ;  /* 0x0000000112128824 */ /* 0x100fe200078e0a1d */
[----:B------:R-:W-:Y:S01]  /*3e00*/  ISETP.GE.AND P0, PT, R2, RZ, PT ;  /* 0x000000ff0200720c */ /* 0x000fe20003f06270 */
[----:B------:R-:W-:Y:S01]  /*3e10*/  @!P2 IMAD.MOV R4, RZ, RZ, -R4 ;  /* 0x000000ffff04a224 */ /* 0x000fe200078e0a04 */
[C---:B------:R-:W-:Y:S01]  /*3e20*/  ISETP.GT.U32.AND P2, PT, R29.reuse, R14, PT ;  /* 0x0000000e1d00720c */ /* 0x040fe20003f44070 */
[----:B------:R-:W-:Y:S01]  /*3e30*/  @!P4 IMAD.MOV R10, RZ, RZ, -R10 ;  /* 0x000000ffff0ac224 */ /* 0x000fe200078e0a0a */
[----:B------:R-:W-:Y:S01]  /*3e40*/  ISETP.GT.U32.AND P4, PT, R29, R5, PT ;  /* 0x000000051d00720c */ /* 0x000fe20003f84070 */
[----:B------:R-:W-:Y:S01]  /*3e50*/  IMAD.HI.U32 R17, R8, R6, RZ ;  /* 0x0000000608117227 */ /* 0x000fe200078e00ff */
[----:B------:R0:W-:Y:S01]  /*3e60*/  STL [R1+0x2fc], R4 ;  /* 0x0002fc0401007387 */ /* 0x0001e20000100800 */
[----:B------:R-:W-:Y:S02]  /*3e70*/  IABS R2, R3 ;  /* 0x0000000300027213 */ /* 0x000fe40000000000 */
[----:B------:R-:W-:Y:S01]  /*3e80*/  @!P6 IMAD.IADD R0, R0, 0x1, -R29 ;  /* 0x000000010000e824 */ /* 0x000fe200078e0a1d */
[----:B------:R-:W-:Y:S01]  /*3e90*/  STL [R1+0x2e0], R10 ;  /* 0x0002e00a01007387 */ /* 0x000fe20000100800 */
[----:B------:R-:W-:-:S02]  /*3ea0*/  IMAD.MOV R17, RZ, RZ, -R17 ;  /* 0x000000ffff117224 */ /* 0x000fc400078e0a11 */
[----:B------:R-:W-:Y:S01]  /*3eb0*/  IMAD.HI.U32 R16, R8, R2, RZ ;  /* 0x0000000208107227 */ /* 0x000fe200078e00ff */
[----:B------:R-:W-:-:S03]  /*3ec0*/  ISETP.GT.U32.AND P6, PT, R29, R0, PT ;  /* 0x000000001d00720c */ /* 0x000fc60003fc4070 */
[----:B0-----:R-:W-:Y:S02]  /*3ed0*/  IMAD.MOV.U32 R4, RZ, RZ, R18 ;  /* 0x000000ffff047224 */ /* 0x001fe400078e0012 */
[----:B------:R-:W-:Y:S01]  /*3ee0*/  IMAD R6, R29, R17, R6 ;  /* 0x000000111d067224 */ /* 0x000fe200078e0206 */
[----:B------:R-:W-:Y:S01]  /*3ef0*/  IABS R17, R7 ;  /* 0x0000000700117213 */ /* 0x000fe20000000000 */
[----:B------:R-:W-:Y:S01]  /*3f00*/  @!P1 IMAD.MOV R4, RZ, RZ, -R4 ;  /* 0x000000ffff049224 */ /* 0x000fe200078e0a04 */
[----:B------:R-:W-:Y:S01]  /*3f10*/  ISETP.GE.AND P1, PT, R9, RZ, PT ;  /* 0x000000ff0900720c */ /* 0x000fe20003f26270 */
[--C-:B------:R-:W-:Y:S01]  /*3f20*/  @!P2 IMAD.IADD R14, R14, 0x1, -R29.reuse ;  /* 0x000000010e0ea824 */ /* 0x100fe200078e0a1d */
[----:B------:R-:W-:Y:S01]  /*3f30*/  ISETP.GT.U32.AND P5, PT, R29, R6, PT ;  /* 0x000000061d00720c */ /* 0x000fe20003fa4070 */
[----:B------:R-:W-:Y:S01]  /*3f40*/  IMAD.MOV R16, RZ, RZ, -R16 ;  /* 0x000000ffff107224 */ /* 0x000fe200078e0a10 */
[----:B------:R0:W-:Y:S01]  /*3f50*/  STL [R1+0x2e4], R4 ;  /* 0x0002e40401007387 */ /* 0x0001e20000100800 */
[----:B------:R-:W-:Y:S01]  /*3f60*/  @!P4 IMAD.IADD R5, R5, 0x1, -R29 ;  /* 0x000000010505c824 */ /* 0x000fe200078e0a1d */
[----:B------:R-:W-:Y:S01]  /*3f70*/  ISETP.GE.AND P2, PT, R15, RZ, PT ;  /* 0x000000ff0f00720c */ /* 0x000fe20003f46270 */
[----:B------:R-:W-:Y:S01]  /*3f80*/  IMAD.MOV.U32 R9, RZ, RZ, R17 ;  /* 0x000000ffff097224 */ /* 0x000fe200078e0011 */
[----:B------:R-:W-:Y:S01]  /*3f90*/  ISETP.GE.AND P4, PT, R3, RZ, PT ;  /* 0x000000ff0300720c */ /* 0x000fe20003f86270 */
[----:B------:R-:W-:Y:S01]  /*3fa0*/  IMAD R2, R29, R16, R2 ;  /* 0x000000101d027224 */ /* 0x000fe200078e0202 */
[C---:B------:R-:W-:Y:S01]  /*3fb0*/  IADD3 R17, R11.reuse, 0x176, RZ ;  /* 0x000001760b117810 */ /* 0x040fe20007ffe0ff */
[----:B------:R-:W-:Y:S01]  /*3fc0*/  IMAD.HI.U32 R15, R8, R9, RZ ;  /* 0x00000009080f7227 */ /* 0x000fe200078e00ff */
[----:B------:R-:W-:-:S03]  /*3fd0*/  IADD3 R16, R11, 0x16c, RZ ;  /* 0x0000016c0b107810 */ /* 0x000fc60007ffe0ff */
[----:B0-----:R-:W-:Y:S01]  /*3fe0*/  IMAD.MOV.U32 R4, RZ, RZ, R14 ;  /* 0x000000ffff047224 */ /* 0x001fe200078e000e */
[----:B------:R-:W-:Y:S01]  /*3ff0*/  IADD3 R14, R11, 0x174, RZ ;  /* 0x000001740b0e7810 */ /* 0x000fe20007ffe0ff */
[----:B------:R-:W-:Y:S01]  /*4000*/  @!P6 IMAD.IADD R0, R0, 0x1, -R29 ;  /* 0x000000010000e824 */ /* 0x000fe200078e0a1d */
[C---:B------:R-:W-:Y:S01]  /*4010*/  ISETP.GT.U32.AND P6, PT, R29.reuse, R2, PT ;  /* 0x000000021d00720c */ /* 0x040fe20003fc4070 */
[----:B------:R-:W-:Y:S01]  /*4020*/  @!P3 IMAD.MOV R4, RZ, RZ, -R4 ;  /* 0x000000ffff04b224 */ /* 0x000fe200078e0a04 */
[C---:B------:R-:W-:Y:S01]  /*4030*/  ISETP.GT.U32.AND P3, PT, R29.reuse, R5, PT ;  /* 0x000000051d00720c */ /* 0x040fe20003f64070 */
[----:B------:R-:W-:Y:S01]  /*4040*/  IMAD.MOV R15, RZ, RZ, -R15 ;  /* 0x000000ffff0f7224 */ /* 0x000fe200078e0a0f */
[----:B------:R-:W-:Y:S01]  /*4050*/  IABS R19, R16 ;  /* 0x0000001000137213 */ /* 0x000fe20000000000 */
[----:B------:R-:W-:Y:S01]  /*4060*/  @!P5 IMAD.IADD R6, R6, 0x1, -R29 ;  /* 0x000000010606d824 */ /* 0x000fe200078e0a1d */
[----:B------:R0:W-:Y:S01]  /*4070*/  STL [R1+0x2e8], R4 ;  /* 0x0002e80401007387 */ /* 0x0001e20000100800 */
[----:B------:R-:W-:Y:S01]  /*4080*/  IMAD R3, R29, R15, R9 ;  /* 0x0000000f1d037224 */ /* 0x000fe200078e0209 */
[----:B------:R-:W-:-:S02]  /*4090*/  IADD3 R9, R11, 0x170, RZ ;  /* 0x000001700b097810 */ /* 0x000fc40007ffe0ff */
[----:B------:R-:W-:-:S03]  /*40a0*/  ISETP.GT.U32.AND P5, PT, R29, R6, PT ;  /* 0x000000061d00720c */ /* 0x000fc60003fa4070 */
[--C-:B------:R-:W-:Y:S02]  /*40b0*/  @!P6 IMAD.IADD R2, R2, 0x1, -R29.reuse ;  /* 0x000000010202e824 */ /* 0x100fe400078e0a1d */
[--C-:B------:R-:W-:Y:S01]  /*40c0*/  @!P3 IMAD.IADD R5, R5, 0x1, -R29.reuse ;  /* 0x000000010505b824 */ /* 0x100fe200078e0a1d */
[C---:B------:R-:W-:Y:S01]  /*40d0*/  ISETP.GT.U32.AND P3, PT, R29.reuse, R3, PT ;  /* 0x000000031d00720c */ /* 0x040fe20003f64070 */
[----:B0-----:R-:W-:Y:S01]  /*40e0*/  IMAD.MOV.U32 R4, RZ, RZ, R0 ;  /* 0x000000ffff047224 */ /* 0x001fe200078e0000 */
[----:B------:R-:W-:Y:S02]  /*40f0*/  ISETP.GT.U32.AND P6, PT, R29, R2, PT ;  /* 0x000000021d00720c */ /* 0x000fe40003fc4070 */
[----:B------:R-:W-:Y:S01]  /*4100*/  IADD3 R0, R11, 0x172, RZ ;  /* 0x000001720b007810 */ /* 0x000fe20007ffe0ff */
[----:B------:R-:W-:Y:S01]  /*4110*/  @!P0 IMAD.MOV R4, RZ, RZ, -R4 ;  /* 0x000000ffff048224 */ /* 0x000fe200078e0a04 */
[----:B------:R-:W-:Y:S01]  /*4120*/  ISETP.GE.AND P0, PT, R17, RZ, PT ;  /* 0x000000ff1100720c */ /* 0x000fe20003f06270 */
[----:B------:R-:W-:Y:S01]  /*4130*/  @!P5 IMAD.IADD R6, R6, 0x1, -R29 ;  /* 0x000000010606d824 */ /* 0x000fe200078e0a1d */
[----:B------:R-:W-:-:S02]  /*4140*/  IABS R17, R17 ;  /* 0x0000001100117213 */ /* 0x000fc40000000000 */
[----:B------:R0:W-:Y:S01]  /*4150*/  STL [R1+0x2ec], R4 ;  /* 0x0002ec0401007387 */ /* 0x0001e20000100800 */
[----:B------:R-:W-:Y:S01]  /*4160*/  ISETP.GE.AND P5, PT, R7, RZ, PT ;  /* 0x000000ff0700720c */ /* 0x000fe20003fa6270 */
[----:B------:R-:W-:Y:S01]  /*4170*/  @!P1 IMAD.MOV R6, RZ, RZ, -R6 ;  /* 0x000000ffff069224 */ /* 0x000fe200078e0a06 */
[----:B------:R-:W-:Y:S01]  /*4180*/  ISETP.GE.AND P1, PT, R14, RZ, PT ;  /* 0x000000ff0e00720c */ /* 0x000fe20003f26270 */
[----:B------:R-:W-:Y:S01]  /*4190*/  @!P3 IMAD.IADD R3, R3, 0x1, -R29 ;  /* 0x000000010303b824 */ /* 0x000fe200078e0a1d */
[----:B------:R-:W-:Y:S01]  /*41a0*/  IABS R14, R14 ;  /* 0x0000000e000e7213 */ /* 0x000fe20000000000 */
[----:B------:R-:W-:Y:S01]  /*41b0*/  IMAD.HI.U32 R7, R8, R17, RZ ;  /* 0x0000001108077227 */ /* 0x000fe200078e00ff */
[----:B------:R1:W-:Y:S02]  /*41c0*/  STL [R1+0x2f4], R6 ;  /* 0x0002f40601007387 */ /* 0x0003e40000100800 */
[----:B------:R-:W-:Y:S01]  /*41d0*/  ISETP.GT.U32.AND P3, PT, R29, R3, PT ;  /* 0x000000031d00720c */ /* 0x000fe20003f64070 */
[----:B0-----:R-:W-:-:S02]  /*41e0*/  IMAD.MOV.U32 R4, RZ, RZ, R5 ;  /* 0x000000ffff047224 */ /* 0x001fc400078e0005 */
[----:B------:R-:W-:Y:S01]  /*41f0*/  @!P6 IMAD.IADD R2, R2, 0x1, -R29 ;  /* 0x000000010202e824 */ /* 0x000fe200078e0a1d */
[----:B------:R-:W-:Y:S01]  /*4200*/  ISETP.GE.AND P6, PT, R9, RZ, PT ;  /* 0x000000ff0900720c */ /* 0x000fe20003fc6270 */
[----:B------:R-:W-:Y:S01]  /*4210*/  @!P2 IMAD.MOV R4, RZ, RZ, -R4 ;  /* 0x000000ffff04a224 */ /* 0x000fe200078e0a04 */
[----:B------:R-:W-:Y:S01]  /*4220*/  ISETP.GE.AND P2, PT, R0, RZ, PT ;  /* 0x000000ff0000720c */ /* 0x000fe20003f46270 */
[----:B------:R-:W-:Y:S01]  /*4230*/  IMAD.MOV R7, RZ, RZ, -R7 ;  /* 0x000000ffff077224 */ /* 0x000fe200078e0a07 */
[----:B------:R-:W-:Y:S01]  /*4240*/  IABS R0, R0 ;  /* 0x0000000000007213 */ /* 0x000fe20000000000 */
[C---:B-1----:R-:W-:Y:S01]  /*4250*/  IMAD.HI.U32 R6, R8.reuse, R14, RZ ;  /* 0x0000000e08067227 */ /* 0x042fe200078e00ff */
[----:B------:R0:W-:Y:S01]  /*4260*/  STL [R1+0x2f8], R4 ;  /* 0x0002f80401007387 */ /* 0x0001e20000100800 */
[----:B------:R-:W-:Y:S02]  /*4270*/  IABS R9, R9 ;  /* 0x0000000900097213 */ /* 0x000fe40000000000 */
[----:B------:R-:W-:-:S04]  /*4280*/  IMAD.HI.U32 R5, R8, R0, RZ ;  /* 0x0000000008057227 */ /* 0x000fc800078e00ff */
[----:B------:R-:W-:Y:S01]  /*4290*/  IMAD R17, R29, R7, R17 ;  /* 0x000000071d117224 */ /* 0x000fe200078e0211 */
[----:B------:R-:W-:Y:S01]  /*42a0*/  IADD3 R7, R11, 0x16a, RZ ;  /* 0x0000016a0b077810 */ /* 0x000fe20007ffe0ff */
[----:B------:R-:W-:Y:S02]  /*42b0*/  IMAD.MOV R5, RZ, RZ, -R5 ;  /* 0x000000ffff057224 */ /* 0x000fe400078e0a05 */
[----:B0-----:R-:W-:Y:S02]  /*42c0*/  IMAD.MOV.U32 R4, RZ, RZ, R2 ;  /* 0x000000ffff047224 */ /* 0x001fe400078e0002 */
[----:B------:R-:W-:Y:S02]  /*42d0*/  @!P3 IMAD.IADD R3, R3, 0x1, -R29 ;  /* 0x000000010303b824 */ /* 0x000fe400078e0a1d */
[----:B------:R-:W-:Y:S01]  /*42e0*/  @!P4 IMAD.MOV R4, RZ, RZ, -R4 ;  /* 0x000000ffff04c224 */ /* 0x000fe200078e0a04 */
[C---:B------:R-:W-:Y:S01]  /*42f0*/  ISETP.GT.U32.AND P4, PT, R29.reuse, R17, PT ;  /* 0x000000111d00720c */ /* 0x040fe20003f84070 */
[----:B------:R-:W-:Y:S01]  /*4300*/  IMAD R0, R29, R5, R0 ;  /* 0x000000051d007224 */ /* 0x000fe200078e0200 */
[----:B------:R-:W-:Y:S01]  /*4310*/  IABS R5, R7 ;  /* 0x0000000700057213 */ /* 0x000fe20000000000 */
[----:B------:R-:W-:Y:S01]  /*4320*/  IMAD.MOV R6, RZ, RZ, -R6 ;  /* 0x000000ffff067224 */ /* 0x000fe200078e0a06 */
[----:B------:R0:W-:Y:S01]  /*4330*/  STL [R1+0x2f0], R4 ;  /* 0x0002f00401007387 */ /* 0x0001e20000100800 */
[----:B------:R-:W-:-:S04]  /*4340*/  IMAD.HI.U32 R2, R8, R9, RZ ;  /* 0x0000000908027227 */ /* 0x000fc800078e00ff */
[----:B------:R-:W-:Y:S01]  /*4350*/  IMAD R14, R29, R6, R14 ;  /* 0x000000061d0e7224 */ /* 0x000fe200078e020e */
[----:B------:R-:W-:Y:S01]  /*4360*/  IADD3 R6, R11, 0x168, RZ ;  /* 0x000001680b067810 */ /* 0x000fe20007ffe0ff */
        /* <DEDUP_REMOVED lines=8> */
[----:B------:R-:W-:Y:S01]  /*43f0*/  ISETP.GT.U32.AND P5, PT, R29, R0, PT ;  /* 0x000000001d00720c */ /* 0x000fe20003fa4070 */
[----:B------:R-:W-:Y:S01]  /*4400*/  IMAD.HI.U32 R3, R8, R19, RZ ;  /* 0x0000001308037227 */ /* 0x000fe200078e00ff */
[----:B------:R-:W-:-:S02]  /*4410*/  IABS R2, R21 ;  /* 0x0000001500027213 */ /* 0x000fc40000000000 */
[----:B------:R0:W-:Y:S01]  /*4420*/  STL [R1+0x408], R4 ;  /* 0x0004080401007387 */ /* 0x0001e20000100800 */
[----:B------:R-:W-:Y:S02]  /*4430*/  IMAD.MOV R3, RZ, RZ, -R3 ;  /* 0x000000ffff037224 */ /* 0x000fe400078e0a03 */
[----:B------:R-:W-:Y:S02]  /*4440*/  @!P3 IMAD.IADD R14, R14, 0x1, -R29 ;  /* 0x000000010e0eb824 */ /* 0x000fe400078e0a1d */
[----:B------:R-:W-:-:S03]  /*4450*/  IMAD.HI.U32 R15, R8, R2, RZ ;  /* 0x00000002080f7227 */ /* 0x000fc600078e00ff */
[----:B------:R-:W-:Y:S01]  /*4460*/  ISETP.GT.U32.AND P3, PT, R29, R14, PT ;  /* 0x0000000e1d00720c */ /* 0x000fe20003f64070 */
[--C-:B------:R-:W-:Y:S02]  /*4470*/  @!P5 IMAD.IADD R0, R0, 0x1, -R29.reuse ;  /* 0x000000010000d824 */ /* 0x100fe400078e0a1d */
[----:B------:R-:W-:Y:S01]  /*4480*/  @!P4 IMAD.IADD R17, R17, 0x1, -R29 ;  /* 0x000000011111c824 */ /* 0x000fe200078e0a1d */
[C---:B------:R-:W-:Y:S01]  /*4490*/  ISETP.GT.U32.AND P4, PT, R29.reuse, R9, PT ;  /* 0x000000091d00720c */ /* 0x040fe20003f84070 */
[C---:B------:R-:W-:Y:S01]  /*44a0*/  IMAD R19, R29.reuse, R3, R19 ;  /* 0x000000031d137224 */ /* 0x040fe200078e0213 */
[----:B------:R-:W-:Y:S01]  /*44b0*/  ISETP.GT.U32.AND P5, PT, R29, R0, PT ;  /* 0x000000001d00720c */ /* 0x000fe20003fa4070 */
[----:B------:R-:W-:Y:S01]  /*44c0*/  IMAD.MOV R15, RZ, RZ, -R15 ;  /* 0x000000ffff0f7224 */ /* 0x000fe200078e0a0f */
[----:B------:R-:W-:Y:S01]  /*44d0*/  IADD3 R3, R11, 0x166, RZ ;  /* 0x000001660b037810 */ /* 0x000fe20007ffe0ff */
[----:B0-----:R-:W-:Y:S02]  /*44e0*/  IMAD.MOV.U32 R4, RZ, RZ, R17 ;  /* 0x000000ffff047224 */ /* 0x001fe400078e0011 */
[----:B------:R-:W-:Y:S01]  /*44f0*/  IMAD R2, R29, R15, R2 ;  /* 0x0000000f1d027224 */ /* 0x000fe200078e0202 */
[----:B------:R-:W-:Y:S01]  /*4500*/  IABS R17, R3 ;  /* 0x0000000300117213 */ /* 0x000fe20000000000 */
[----:B------:R-:W-:-:S02]  /*4510*/  @!P3 IMAD.IADD R14, R14, 0x1, -R29 ;  /* 0x000000010e0eb824 */ /* 0x000fc400078e0a1d */
[----:B------:R-:W-:Y:S01]  /*4520*/  @!P0 IMAD.MOV R4, RZ, RZ, -R4 ;  /* 0x000000ffff048224 */ /* 0x000fe200078e0a04 */
[----:B------:R-:W-:Y:S01]  /*4530*/  ISETP.GT.U32.AND P3, PT, R29, R2, PT ;  /* 0x000000021d00720c */ /* 0x000fe20003f64070 */
[--C-:B------:R-:W-:Y:S01]  /*4540*/  @!P4 IMAD.IADD R9, R9, 0x1, -R29.reuse ;  /* 0x000000010909c824 */ /* 0x100fe200078e0a1d */
[----:B------:R-:W-:Y:S01]  /*4550*/  ISETP.GE.AND P4, PT, R21, RZ, PT ;  /* 0x000000ff1500720c */ /* 0x000fe20003f86270 */
[----:B------:R-:W-:Y:S01]  /*4560*/  @!P5 IMAD.IADD R0, R0, 0x1, -R29 ;  /* 0x000000010000d824 */ /* 0x000fe200078e0a1d */
[C---:B------:R-:W-:Y:S01]  /*4570*/  ISETP.GT.U32.AND P5, PT, R29.reuse, R19, PT ;  /* 0x000000131d00720c */ /* 0x040fe20003fa4070 */
[----:B------:R-:W-:Y:S01]  /*4580*/  IMAD.HI.U32 R20, R8, R5, RZ ;  /* 0x0000000508147227 */ /* 0x000fe200078e00ff */
[----:B------:R-:W-:Y:S01]  /*4590*/  ISETP.GT.U32.AND P0, PT, R29, R9, PT ;  /* 0x000000091d00720c */ /* 0x000fe20003f04070 */
[----:B------:R0:W-:Y:S02]  /*45a0*/  STL [R1+0x2dc], R4 ;  /* 0x0002dc0401007387 */ /* 0x0001e40000100800 */
[----:B------:R-:W-:-:S02]  /*45b0*/  IMAD.MOV R20, RZ, RZ, -R20 ;  /* 0x000000ffff147224 */ /* 0x000fc400078e0a14 */
[----:B------:R-:W-:-:S04]  /*45c0*/  IMAD.HI.U32 R15, R8, R18, RZ ;  /* 0x00000012080f7227 */ /* 0x000fc800078e00ff */
[--C-:B------:R-:W-:Y:S01]  /*45d0*/  @!P3 IMAD.IADD R2, R2, 0x1, -R29.reuse ;  /* 0x000000010202b824 */ /* 0x100fe200078e0a1d */
[----:B------:R-:W-:Y:S01]  /*45e0*/  ISETP.GE.AND P3, PT, R16, RZ, PT ;  /* 0x000000ff1000720c */ /* 0x000fe20003f66270 */
[----:B------:R-:W-:Y:S01]  /*45f0*/  @!P5 IMAD.IADD R19, R19, 0x1, -R29 ;  /* 0x000000011313d824 */ /* 0x000fe200078e0a1d */
[----:B------:R-:W-:Y:S01]  /*4600*/  IADD3 R16, R11, 0x160, RZ ;  /* 0x000001600b107810 */ /* 0x000fe20007ffe0ff */
[----:B0-----:R-:W-:Y:S02]  /*4610*/  IMAD.MOV.U32 R4, RZ, RZ, R14 ;  /* 0x000000ffff047224 */ /* 0x001fe400078e000e */
[----:B------:R-:W-:Y:S01]  /*4620*/  IMAD.HI.U32 R14, R8, R17, RZ ;  /* 0x00000011080e7227 */ /* 0x000fe200078e00ff */
[----:B------:R-:W-:-:S03]  /*4630*/  ISETP.GT.U32.AND P5, PT, R29, R19, PT ;  /* 0x000000131d00720c */ /* 0x000fc60003fa4070 */
[----:B------:R-:W-:Y:S01]  /*4640*/  @!P1 IMAD.MOV R4, RZ, RZ, -R4 ;  /* 0x000000ffff049224 */ /* 0x000fe200078e0a04 */
[C---:B------:R-:W-:Y:S01]  /*4650*/  ISETP.GT.U32.AND P1, PT, R29.reuse, R2, PT ;  /* 0x000000021d00720c */ /* 0x040fe20003f24070 */
[----:B------:R-:W-:Y:S02]  /*4660*/  IMAD R5, R29, R20, R5 ;  /* 0x000000141d057224 */ /* 0x000fe400078e0205 */
[----:B------:R-:W-:Y:S01]  /*4670*/  IMAD.MOV R15, RZ, RZ, -R15 ;  /* 0x000000ffff0f7224 */ /* 0x000fe200078e0a0f */
[----:B------:R0:W-:Y:S01]  /*4680*/  STL [R1+0x2d4], R4 ;  /* 0x0002d40401007387 */ /* 0x0001e20000100800 */
[----:B------:R-:W-:Y:S01]  /*4690*/  @!P0 IMAD.IADD R9, R9, 0x1, -R29 ;  /* 0x0000000109098824 */ /* 0x000fe200078e0a1d */
[C---:B------:R-:W-:Y:S01]  /*46a0*/  ISETP.GT.U32.AND P0, PT, R29.reuse, R5, PT ;  /* 0x000000051d00720c */ /* 0x040fe20003f04070 */
[----:B------:R-:W-:Y:S02]  /*46b0*/  IMAD.MOV R14, RZ, RZ, -R14 ;  /* 0x000000ffff0e7224 */ /* 0x000fe400078e0a0e */
[C---:B------:R-:W-:Y:S01]  /*46c0*/  IMAD R18, R29.reuse, R15, R18 ;  /* 0x0000000f1d127224 */ /* 0x040fe200078e0212 */
[----:B------:R-:W-:Y:S01]  /*46d0*/  IABS R15, R16 ;  /* 0x00000010000f7213 */ /* 0x000fe20000000000 */
[----:B------:R-:W-:Y:S01]  /*46e0*/  IMAD R17, R29, R14, R17 ;  /* 0x0000000e1d117224 */ /* 0x000fe200078e0211 */
[----:B------:R-:W-:Y:S01]  /*46f0*/  IADD3 R14, R11, 0x15e, RZ ;  /* 0x0000015e0b0e7810 */ /* 0x000fe20007ffe0ff */
[----:B------:R-:W-:-:S02]  /*4700*/  @!P5 IMAD.IADD R19, R19, 0x1, -R29 ;  /* 0x000000011313d824 */ /* 0x000fc400078e0a1d */
[----:B0-----:R-:W-:Y:S01]  /*4710*/  IMAD.MOV.U32 R4, RZ, RZ, R9 ;  /* 0x000000ffff047224 */ /* 0x001fe200078e0009 */
[----:B------:R-:W-:Y:S01]  /*4720*/  ISETP.GT.U32.AND P5, PT, R29, R17, PT ;  /* 0x000000111d00720c */ /* 0x000fe20003fa4070 */
[----:B------:R-:W-:Y:S01]  /*4730*/  @!P2 IMAD.MOV R0, RZ, RZ, -R0 ;  /* 0x000000ffff00a224 */ /* 0x000fe200078e0a00 */
[----:B------:R-:W-:Y:S01]  /*4740*/  ISETP.GE.AND P2, PT, R7, RZ, PT ;  /* 0x000000ff0700720c */ /* 0x000fe20003f46270 */
[----:B------:R-:W-:Y:S01]  /*4750*/  @!P6 IMAD.MOV R4, RZ, RZ, -R4 ;  /* 0x000000ffff04e224 */ /* 0x000fe200078e0a04 */
[----:B------:R-:W-:Y:S01]  /*4760*/  ISETP.GT.U32.AND P6, PT, R29, R18, PT ;  /* 0x000000121d00720c */ /* 0x000fe20003fc4070 */
[--C-:B------:R-:W-:Y:S01]  /*4770*/  @!P1 IMAD.IADD R2, R2, 0x1, -R29.reuse ;  /* 0x0000000102029824 */ /* 0x100fe200078e0a1d */
[----:B------:R0:W-:Y:S01]  /*4780*/  STL [R1+0x2d0], R0 ;  /* 0x0002d00001007387 */ /* 0x0001e20000100800 */
[----:B------:R-:W-:Y:S01]  /*4790*/  ISETP.GE.AND P1, PT, R6, RZ, PT ;  /* 0x000000ff0600720c */ /* 0x000fe20003f26270 */
[----:B------:R-:W-:Y:S01]  /*47a0*/  @!P0 IMAD.IADD R5, R5, 0x1, -R29 ;  /* 0x0000000105058824 */ /* 0x000fe200078e0a1d */
[----:B------:R-:W-:Y:S01]  /*47b0*/  IADD3 R6, R11, 0x162, RZ ;  /* 0x000001620b067810 */ /* 0x000fe20007ffe0ff */
[----:B------:R1:W-:Y:S01]  /*47c0*/  STL [R1+0x2cc], R4 ;  /* 0x0002cc0401007387 */ /* 0x0003e20000100800 */
[----:B------:R-:W-:Y:S01]  /*47d0*/  ISETP.GE.AND P0, PT, R3, RZ, PT ;  /* 0x000000ff0300720c */ /* 0x000fe20003f06270 */
[----:B------:R-:W-:Y:S01]  /*47e0*/  IMAD.MOV.U32 R10, RZ, RZ, R19 ;  /* 0x000000ffff0a7224 */ /* 0x000fe200078e0013 */
[----:B------:R-:W-:Y:S01]  /*47f0*/  IABS R3, R6 ;  /* 0x0000000600037213 */ /* 0x000fe20000000000 */
[--C-:B------:R-:W-:Y:S01]  /*4800*/  @!P5 IMAD.IADD R17, R17, 0x1, -R29.reuse ;  /* 0x000000011111d824 */ /* 0x100fe200078e0a1d */
[----:B------:R-:W-:Y:S01]  /*4810*/  IABS R21, R14 ;  /* 0x0000000e00157213 */ /* 0x000fe20000000000 */
[----:B------:R-:W-:Y:S01]  /*4820*/  @!P3 IMAD.MOV R10, RZ, RZ, -R10 ;  /* 0x000000ffff0ab224 */ /* 0x000fe200078e0a0a */
[----:B0-----:R-:W-:Y:S01]  /*4830*/  IADD3 R0, R11, 0x164, RZ ;  /* 0x000001640b007810 */ /* 0x001fe20007ffe0ff */
[----:B------:R-:W-:Y:S01]  /*4840*/  @!P6 IMAD.IADD R18, R18, 0x1, -R29 ;  /* 0x000000011212e824 */ /* 0x000fe200078e0a1d */
[C---:B------:R-:W-:Y:S01]  /*4850*/  ISETP.GT.U32.AND P6, PT, R29.reuse, R5, PT ;  /* 0x000000051d00720c */ /* 0x040fe20003fc4070 */
[----:B-1----:R-:W-:Y:S01]  /*4860*/  IMAD.MOV.U32 R4, RZ, RZ, R2 ;  /* 0x000000ffff047224 */ /* 0x002fe200078e0002 */
[----:B------:R-:W-:Y:S01]  /*4870*/  IABS R7, R0 ;  /* 0x0000000000077213 */ /* 0x000fe20000000000 */
[----:B------:R-:W-:Y:S01]  /*4880*/  IMAD.MOV.U32 R2, RZ, RZ, R3 ;  /* 0x000000ffff027224 */ /* 0x000fe200078e0003 */
[C---:B------:R-:W-:Y:S01]  /*4890*/  ISETP.GT.U32.AND P5, PT, R29.reuse, R17, PT ;  /* 0x000000111d00720c */ /* 0x040fe20003fa4070 */
[----:B------:R-:W-:Y:S01]  /*48a0*/  @!P4 IMAD.MOV R4, RZ, RZ, -R4 ;  /* 0x000000ffff04c224 */ /* 0x000fe200078e0a04 */
[----:B------:R-:W-:Y:S01]  /*48b0*/  ISETP.GT.U32.AND P4, PT, R29, R18, PT ;  /* 0x000000121d00720c */ /* 0x000fe20003f84070 */
[----:B------:R-:W-:-:S03]  /*48c0*/  IMAD.HI.U32 R9, R8, R7, RZ ;  /* 0x0000000708097227 */ /* 0x000fc600078e00ff */
[----:B------:R0:W-:Y:S01]  /*48d0*/  STL [R1+0x2a4], R4 ;  /* 0x0002a40401007387 */ /* 0x0001e20000100800 */
[----:B------:R-:W-:Y:S02]  /*48e0*/  IMAD.MOV R9, RZ, RZ, -R9 ;  /* 0x000000ffff097224 */ /* 0x000fe400078e0a09 */
[----:B------:R-:W-:Y:S01]  /*48f0*/  IMAD.HI.U32 R3, R8, R2, RZ ;  /* 0x0000000208037227 */ /* 0x000fe200078e00ff */
[----:B------:R1:W-:Y:S03]  /*4900*/  STL [R1+0x2a8], R10 ;  /* 0x0002a80a01007387 */ /* 0x0003e60000100800 */
[----:B------:R-:W-:Y:S02]  /*4910*/  IMAD R7, R29, R9, R7 ;  /* 0x000000091d077224 */ /* 0x000fe400078e0207 */
[----:B------:R-:W-:Y:S02]  /*4920*/  IMAD.MOV R3, RZ, RZ, -R3 ;  /* 0x000000ffff037224 */ /* 0x000fe400078e0a03 */
[----:B------:R-:W-:Y:S01]  /*4930*/  @!P6 IMAD.IADD R5, R5, 0x1, -R29 ;  /* 0x000000010505e824 */ /* 0x000fe200078e0a1d */
[C---:B------:R-:W-:Y:S01]  /*4940*/  ISETP.GT.U32.AND P6, PT, R29.reuse, R7, PT ;  /* 0x000000071d00720c */ /* 0x040fe20003fc4070 */
[----:B------:R-:W-:-:S02]  /*4950*/  IMAD R2, R29, R3, R2 ;  /* 0x000000031d027224 */ /* 0x000fc400078e0202 */
[----:B------:R-:W-:Y:S02]  /*4960*/  @!P5 IMAD.IADD R17, R17, 0x1, -R29 ;  /* 0x000000011111d824 */ /* 0x000fe400078e0a1d */
[----:B------:R-:W-:Y:S01]  /*4970*/  IMAD.HI.U32 R3, R8, R15, RZ ;  /* 0x0000000f08037227 */ /* 0x000fe200078e00ff */
[----:B------:R-:W-:-:S03]  /*4980*/  ISETP.GT.U32.AND P5, PT, R29, R2, PT ;  /* 0x000000021d00720c */ /* 0x000fc60003fa4070 */
[----:B------:R-:W-:Y:S01]  /*4990*/  @!P4 IMAD.IADD R18, R18, 0x1, -R29 ;  /* 0x000000011212c824 */ /* 0x000fe200078e0a1d */
[----:B------:R-:W-:Y:S01]  /*49a0*/  ISETP.GE.AND P4, PT, R0, RZ, PT ;  /* 0x000000ff0000720c */ /* 0x000fe20003f86270 */
[----:B------:R-:W-:Y:S01]  /*49b0*/  IMAD.HI.U32 R9, R8, R21, RZ ;  /* 0x0000001508097227 */ /* 0x000fe200078e00ff */
[----:B------:R-:W-:-:S03]  /*49c0*/  IADD3 R0, R11, 0x15c, RZ ;  /* 0x0000015c0b007810 */ /* 0x000fc60007ffe0ff */
[----:B------:R-:W-:Y:S01]  /*49d0*/  @!P6 IMAD.IADD R7, R7, 0x1, -R29 ;  /* 0x000000010707e824 */ /* 0x000fe200078e0a1d */
[----:B------:R-:W-:Y:S01]  /*49e0*/  ISETP.GE.AND P6, PT, R6, RZ, PT ;  /* 0x000000ff0600720c */ /* 0x000fe20003fc6270 */
[----:B------:R-:W-:Y:S01]  /*49f0*/  IMAD.MOV R3, RZ, RZ, -R3 ;  /* 0x000000ffff037224 */ /* 0x000fe200078e0a03 */
[----:B------:R-:W-:Y:S01]  /*4a00*/  IADD3 R6, R11, 0x15a, RZ ;  /* 0x0000015a0b067810 */ /* 0x000fe20007ffe0ff */
[----:B------:R-:W-:Y:S01]  /*4a10*/  @!P5 IMAD.IADD R2, R2, 0x1, -R29 ;  /* 0x000000010202d824 */ /* 0x000fe200078e0a1d */
[C---:B------:R-:W-:Y:S01]  /*4a20*/  ISETP.GT.U32.AND P5, PT, R29.reuse, R7, PT ;  /* 0x000000071d00720c */ /* 0x040fe20003fa4070 */
[----:B0-----:R-:W-:Y:S02]  /*4a30*/  IMAD.MOV.U32 R4, RZ, RZ, R5 ;  /* 0x000000ffff047224 */ /* 0x001fe400078e0005 */
[----:B------:R-:W-:Y:S01]  /*4a40*/  IMAD.MOV R9, RZ, RZ, -R9 ;  /* 0x000000ffff097224 */ /* 0x000fe200078e0a09 */
[C---:B------:R-:W-:Y:S01]  /*4a50*/  ISETP.GT.U32.AND P3, PT, R29.reuse, R2, PT ;  /* 0x000000021d00720c */ /* 0x040fe20003f64070 */
[----:B------:R-:W-:Y:S01]  /*4a60*/  IMAD R15, R29, R3, R15 ;  /* 0x000000031d0f7224 */ /* 0x000fe200078e020f */
[----:B------:R-:W-:Y:S01]  /*4a70*/  IABS R3, R0 ;  /* 0x0000000000037213 */ /* 0x000fe20000000000 */
[----:B------:R-:W-:-:S02]  /*4a80*/  @!P2 IMAD.MOV R4, RZ, RZ, -R4 ;  /* 0x000000ffff04a224 */ /* 0x000fc400078e0a04 */
[C---:B------:R-:W-:Y:S01]  /*4a90*/  IMAD R21, R29.reuse, R9, R21 ;  /* 0x000000091d157224 */ /* 0x040fe200078e0215 */
[----:B------:R-:W-:Y:S01]  /*4aa0*/  IABS R9, R6 ;  /* 0x0000000600097213 */ /* 0x000fe20000000000 */
[----:B-1----:R-:W-:Y:S01]  /*4ab0*/  IMAD.MOV.U32 R10, RZ, RZ, R18 ;  /* 0x000000ffff0a7224 */ /* 0x002fe200078e0012 */
[C---:B------:R-:W-:Y:S01]  /*4ac0*/  ISETP.GT.U32.AND P2, PT, R29.reuse, R15, PT ;  /* 0x0000000f1d00720c */ /* 0x040fe20003f44070 */
[----:B------:R-:W-:Y:S01]  /*4ad0*/  IMAD.HI.U32 R5, R8, R3, RZ ;  /* 0x0000000308057227 */ /* 0x000fe200078e00ff */
[----:B------:R0:W-:Y:S03]  /*4ae0*/  STL [R1+0x2c4], R4 ;  /* 0x0002c40401007387 */ /* 0x0001e60000100800 */
[----:B------:R-:W-:Y:S01]  /*4af0*/  @!P1 IMAD.MOV R10, RZ, RZ, -R10 ;  /* 0x000000ffff0a9224 */ /* 0x000fe200078e0a0a */
[----:B------:R-:W-:Y:S01]  /*4b00*/  ISETP.GT.U32.AND P1, PT, R29, R21, PT ;  /* 0x000000151d00720c */ /* 0x000fe20003f24070 */
[----:B------:R-:W-:Y:S01]  /*4b10*/  @!P5 IMAD.IADD R7, R7, 0x1, -R29 ;  /* 0x000000010707d824 */ /* 0x000fe200078e0a1d */
[----:B------:R-:W-:Y:S01]  /*4b20*/  ISETP.GE.AND P5, PT, R14, RZ, PT ;  /* 0x000000ff0e00720c */ /* 0x000fe20003fa6270 */
[----:B------:R-:W-:Y:S01]  /*4b30*/  IMAD.MOV R5, RZ, RZ, -R5 ;  /* 0x000000ffff057224 */ /* 0x000fe200078e0a05 */
[----:B------:R1:W-:Y:S01]  /*4b40*/  STL [R1+0x2b0], R10 ;  /* 0x0002b00a01007387 */ /* 0x0003e20000100800 */
[----:B------:R-:W-:Y:S01]  /*4b50*/  @!P3 IMAD.IADD R2, R2, 0x1, -R29 ;  /* 0x000000010202b824 */ /* 0x000fe200078e0a1d */
[----:B------:R-:W-:Y:S01]  /*4b60*/  ISETP.GE.AND P3, PT, R0, RZ, PT ;  /* 0x000000ff0000720c */ /* 0x000fe20003f66270 */
[----:B0-----:R-:W-:Y:S01]  /*4b70*/  IMAD.MOV.U32 R4, RZ, RZ, R17 ;  /* 0x000000ffff047224 */ /* 0x001fe200078e0011 */
[----:B------:R-:W-:Y:S01]  /*4b80*/  IADD3 R0, R11, 0x158, RZ ;  /* 0x000001580b007810 */ /* 0x000fe20007ffe0ff */
[----:B------:R-:W-:-:S03]  /*4b90*/  IMAD.HI.U32 R17, R8, R9, RZ ;  /* 0x0000000908117227 */ /* 0x000fc600078e00ff */
[----:B------:R-:W-:Y:S01]  /*4ba0*/  IABS R14, R0 ;  /* 0x00000000000e7213 */ /* 0x000fe20000000000 */
[----:B------:R-:W-:Y:S01]  /*4bb0*/  @!P0 IMAD.MOV R4, RZ, RZ, -R4 ;  /* 0x000000ffff048224 */ /* 0x000fe200078e0a04 */
[----:B------:R-:W-:Y:S01]  /*4bc0*/  ISETP.GE.AND P0, PT, R16, RZ, PT ;  /* 0x000000ff1000720c */ /* 0x000fe20003f06270 */
[----:B------:R-:W-:Y:S01]  /*4bd0*/  IMAD.MOV R17, RZ, RZ, -R17 ;  /* 0x000000ffff117224 */ /* 0x000fe200078e0a11 */
[----:B------:R-:W-:Y:S01]  /*4be0*/  IADD3 R16, R11, 0x150, RZ ;  /* 0x000001500b107810 */ /* 0x000fe20007ffe0ff */
[----:B------:R-:W-:Y:S01]  /*4bf0*/  IMAD R3, R29, R5, R3 ;  /* 0x000000051d037224 */ /* 0x000fe200078e0203 */
[----:B------:R0:W-:Y:S01]  /*4c00*/  STL [R1+0x2c0], R4 ;  /* 0x0002c00401007387 */ /* 0x0001e20000100800 */
[----:B-1----:R-:W-:Y:S01]  /*4c10*/  IMAD.MOV.U32 R10, RZ, RZ, R7 ;  /* 0x000000ffff0a7224 */ /* 0x002fe200078e0007 */
[----:B------:R-:W-:Y:S01]  /*4c20*/  IADD3 R5, R11, 0x156, RZ ;  /* 0x000001560b057810 */ /* 0x000fe20007ffe0ff */
[----:B------:R-:W-:Y:S01]  /*4c30*/  @!P2 IMAD.IADD R15, R15, 0x1, -R29 ;  /* 0x000000010f0fa824 */ /* 0x000fe200078e0a1d */
[----:B------:R-:W-:Y:S01]  /*4c40*/  IADD3 R7, R11, 0x154, RZ ;  /* 0x000001540b077810 */ /* 0x000fe20007ffe0ff */
[C---:B------:R-:W-:Y:S01]  /*4c50*/  IMAD R9, R29.reuse, R17, R9 ;  /* 0x000000111d097224 */ /* 0x040fe200078e0209 */
[----:B------:R-:W-:Y:S01]  /*4c60*/  IABS R18, R16 ;  /* 0x0000001000127213 */ /* 0x000fe20000000000 */
[----:B------:R-:W-:Y:S01]  /*4c70*/  @!P4 IMAD.MOV R10, RZ, RZ, -R10 ;  /* 0x000000ffff0ac224 */ /* 0x000fe200078e0a0a */
[----:B------:R-:W-:Y:S01]  /*4c80*/  ISETP.GT.U32.AND P4, PT, R29, R3, PT ;  /* 0x000000031d00720c */ /* 0x000fe20003f84070 */
[----:B------:R-:W-:Y:S01]  /*4c90*/  @!P1 IMAD.IADD R21, R21, 0x1, -R29 ;  /* 0x0000000115159824 */ /* 0x000fe200078e0a1d */
[C---:B------:R-:W-:Y:S01]  /*4ca0*/  ISETP.GT.U32.AND P2, PT, R29.reuse, R15, PT ;  /* 0x0000000f1d00720c */ /* 0x040fe20003f44070 */
[----:B0-----:R-:W-:Y:S01]  /*4cb0*/  IMAD.MOV.U32 R4, RZ, RZ, R2 ;  /* 0x000000ffff047224 */ /* 0x001fe200078e0002 */
[----:B------:R-:W-:Y:S01]  /*4cc0*/  IABS R2, R5 ;  /* 0x0000000500027213 */ /* 0x000fe20000000000 */
[----:B------:R-:W-:Y:S01]  /*4cd0*/  STL [R1+0x2b4], R10 ;  /* 0x0002b40a01007387 */ /* 0x000fe20000100800 */
[C---:B------:R-:W-:Y:S01]  /*4ce0*/  ISETP.GT.U32.AND P1, PT, R29.reuse, R21, PT ;  /* 0x000000151d00720c */ /* 0x040fe20003f24070 */
[----:B------:R-:W-:Y:S01]  /*4cf0*/  @!P6 IMAD.MOV R4, RZ, RZ, -R4 ;  /* 0x000000ffff04e224 */ /* 0x000fe200078e0a04 */
[----:B------:R-:W-:Y:S01]  /*4d00*/  ISETP.GT.U32.AND P6, PT, R29, R9, PT ;  /* 0x000000091d00720c */ /* 0x000fe20003fc4070 */
[----:B------:R-:W-:Y:S01]  /*4d10*/  IMAD.HI.U32 R20, R8, R18, RZ ;  /* 0x0000001208147227 */ /* 0x000fe200078e00ff */
[----:B------:R-:W-:-:S02]  /*4d20*/  IABS R17, R7 ;  /* 0x0000000700117213 */ /* 0x000fc40000000000 */
[----:B------:R0:W-:Y:S01]  /*4d30*/  STL [R1+0x2bc], R4 ;  /* 0x0002bc0401007387 */ /* 0x0001e20000100800 */
[--C-:B------:R-:W-:Y:S02]  /*4d40*/  @!P4 IMAD.IADD R3, R3, 0x1, -R29.reuse ;  /* 0x000000010303c824 */ /* 0x100fe400078e0a1d */
[----:B------:R-:W-:Y:S01]  /*4d50*/  @!P2 IMAD.IADD R15, R15, 0x1, -R29 ;  /* 0x000000010f0fa824 */ /* 0x000fe200078e0a1d */
[----:B------:R-:W-:Y:S01]  /*4d60*/  ISETP.GE.AND P2, PT, R6, RZ, PT ;  /* 0x000000ff0600720c */ /* 0x000fe20003f46270 */
[----:B------:R-:W-:Y:S01]  /*4d70*/  IMAD.HI.U32 R6, R8, R14, RZ ;  /* 0x0000000e08067227 */ /* 0x000fe200078e00ff */
[----:B------:R-:W-:-:S03]  /*4d80*/  ISETP.GT.U32.AND P4, PT, R29, R3, PT ;  /* 0x000000031d00720c */ /* 0x000fc60003f84070 */
[--C-:B------:R-:W-:Y:S02]  /*4d90*/  @!P6 IMAD.IADD R9, R9, 0x1, -R29.reuse ;  /* 0x000000010909e824 */ /* 0x100fe400078e0a1d */
[----:B------:R-:W-:Y:S01]  /*4da0*/  @!P1 IMAD.IADD R21, R21, 0x1, -R29 ;  /* 0x0000000115159824 */ /* 0x000fe200078e0a1d */
[----:B------:R-:W-:Y:S01]  /*4db0*/  ISETP.GE.AND P1, PT, R0, RZ, PT ;  /* 0x000000ff0000720c */ /* 0x000fe20003f26270 */
[----:B------:R-:W-:Y:S01]  /*4dc0*/  IMAD.HI.U32 R0, R8, R2, RZ ;  /* 0x0000000208007227 */ /* 0x000fe200078e00ff */
[----:B------:R-:W-:-:S03]  /*4dd0*/  ISETP.GT.U32.AND P6, PT, R29, R9, PT ;  /* 0x000000091d00720c */ /* 0x000fc60003fc4070 */
[----:B------:R-:W-:Y:S02]  /*4de0*/  IMAD.MOV R6, RZ, RZ, -R6 ;  /* 0x000000ffff067224 */ /* 0x000fe400078e0a06 */
[----:B------:R-:W-:Y:S02]  /*4df0*/  IMAD.MOV R0, RZ, RZ, -R0 ;  /* 0x000000ffff007224 */ /* 0x000fe400078e0a00 */
[----:B------:R-:W-:Y:S01]  /*4e00*/  IMAD R14, R29, R6, R14 ;  /* 0x000000061d0e7224 */ /* 0x000fe200078e020e */
[----:B------:R-:W-:Y:S01]  /*4e10*/  IADD3 R6, R11, 0x14c, RZ ;  /* 0x0000014c0b067810 */ /* 0x000fe20007ffe0ff */
[----:B------:R-:W-:Y:S01]  /*4e20*/  IMAD R2, R29, R0, R2 ;  /* 0x000000001d027224 */ /* 0x000fe200078e0202 */
[----:B------:R-:W-:Y:S01]  /*4e30*/  IADD3 R0, R11, 0x14e, RZ ;  /* 0x0000014e0b007810 */ /* 0x000fe20007ffe0ff */
[--C-:B------:R-:W-:Y:S01]  /*4e40*/  @!P4 IMAD.IADD R3, R3, 0x1, -R29.reuse ;  /* 0x000000010303c824 */ /* 0x100fe200078e0a1d */
[----:B------:R-:W-:Y:S01]  /*4e50*/  ISETP.GT.U32.AND P4, PT, R29, R14, PT ;  /* 0x0000000e1d00720c */ /* 0x000fe20003f84070 */
[----:B------:R-:W-:Y:S01]  /*4e60*/  @!P6 IMAD.IADD R9, R9, 0x1, -R29 ;  /* 0x000000010909e824 */ /* 0x000fe200078e0a1d */
[----:B------:R-:W-:Y:S01]  /*4e70*/  ISETP.GT.U32.AND P6, PT, R29, R2, PT ;  /* 0x000000021d00720c */ /* 0x000fe20003fc4070 */
[----:B0-----:R-:W-:Y:S01]  /*4e80*/  IMAD.MOV.U32 R4, RZ, RZ, R15 ;  /* 0x000000ffff047224 */ /* 0x001fe200078e000f */
[----:B------:R-:W-:Y:S01]  /*4e90*/  IADD3 R15, R11, 0x152, RZ ;  /* 0x000001520b0f7810 */ /* 0x000fe20007ffe0ff */
[----:B------:R-:W-:-:S02]  /*4ea0*/  IMAD.MOV R20, RZ, RZ, -R20 ;  /* 0x000000ffff147224 */ /* 0x000fc400078e0a14 */
[----:B------:R-:W-:Y:S01]  /*4eb0*/  @!P0 IMAD.MOV R4, RZ, RZ, -R4 ;  /* 0x000000ffff048224 */ /* 0x000fe200078e0a04 */
[----:B------:R-:W-:Y:S01]  /*4ec0*/  ISETP.GE.AND P0, PT, R5, RZ, PT ;  /* 0x000000ff0500720c */ /* 0x000fe20003f06270 */
[----:B------:R-:W-:Y:S01]  /*4ed0*/  IMAD.HI.U32 R5, R8, R17, RZ ;  /* 0x0000001108057227 */ /* 0x000fe200078e00ff */
[----:B------:R-:W-:Y:S02]  /*4ee0*/  IABS R19, R15 ;  /* 0x0000000f00137213 */ /* 0x000fe40000000000 */
[----:B------:R0:W-:Y:S01]  /*4ef0*/  STL [R1+0x2b8], R4 ;  /* 0x0002b80401007387 */ /* 0x0001e20000100800 */
[----:B------:R-:W-:Y:S02]  /*4f00*/  @!P4 IMAD.IADD R14, R14, 0x1, -R29 ;  /* 0x000000010e0ec824 */ /* 0x000fe400078e0a1d */
[----:B------:R-:W-:Y:S02]  /*4f10*/  IMAD.MOV R5, RZ, RZ, -R5 ;  /* 0x000000ffff057224 */ /* 0x000fe400078e0a05 */
[----:B------:R-:W-:Y:S01]  /*4f20*/  @!P6 IMAD.IADD R2, R2, 0x1, -R29 ;  /* 0x000000010202e824 */ /* 0x000fe200078e0a1d */
[----:B------:R-:W-:Y:S01]  /*4f30*/  ISETP.GT.U32.AND P6, PT, R29, R14, PT ;  /* 0x0000000e1d00720c */ /* 0x000fe20003fc4070 */
[----:B------:R-:W-:-:S04]  /*4f40*/  IMAD.HI.U32 R22, R8, R19, RZ ;  /* 0x0000001308167227 */ /* 0x000fc800078e00ff */
[----:B0-----:R-:W-:Y:S02]  /*4f50*/  IMAD.MOV.U32 R4, RZ, RZ, R21 ;  /* 0x000000ffff047224 */ /* 0x001fe400078e0015 */
[----:B------:R-:W-:Y:S01]  /*4f60*/  IMAD R17, R29, R5, R17 ;  /* 0x000000051d117224 */ /* 0x000fe200078e0211 */
[----:B------:R-:W-:Y:S01]  /*4f70*/  IABS R5, R0 ;  /* 0x0000000000057213 */ /* 0x000fe20000000000 */
[----:B------:R-:W-:Y:S01]  /*4f80*/  @!P5 IMAD.MOV R4, RZ, RZ, -R4 ;  /* 0x000000ffff04d224 */ /* 0x000fe200078e0a04 */
[----:B------:R-:W-:Y:S01]  /*4f90*/  ISETP.GE.AND P5, PT, R7, RZ, PT ;  /* 0x000000ff0700720c */ /* 0x000fe20003fa6270 */
[----:B------:R-:W-:Y:S01]  /*4fa0*/  IMAD.MOV R22, RZ, RZ, -R22 ;  /* 0x000000ffff167224 */ /* 0x000fe200078e0a16 */
[C---:B------:R-:W-:Y:S01]  /*4fb0*/  ISETP.GT.U32.AND P4, PT, R29.reuse, R17, PT ;  /* 0x000000111d00720c */ /* 0x040fe20003f84070 */
[----:B------:R-:W-:Y:S01]  /*4fc0*/  IMAD.MOV.U32 R21, RZ, RZ, R5 ;  /* 0x000000ffff157224 */ /* 0x000fe200078e0005 */
[----:B------:R0:W-:Y:S01]  /*4fd0*/  STL [R1+0x2ac], R4 ;  /* 0x0002ac0401007387 */ /* 0x0001e20000100800 */
[----:B------:R-:W-:Y:S01]  /*4fe0*/  IMAD R7, R29, R22, R19 ;  /* 0x000000161d077224 */ /* 0x000fe200078e0213 */
[----:B------:R-:W-:Y:S01]  /*4ff0*/  IABS R19, R6 ;  /* 0x0000000600137213 */ /* 0x000fe20000000000 */
[----:B------:R-:W-:-:S02]  /*5000*/  @!P6 IMAD.IADD R14, R14, 0x1, -R29 ;  /* 0x000000010e0ee824 */ /* 0x000fc400078e0a1d */
[C---:B------:R-:W-:Y:S01]  /*5010*/  IMAD R5, R29.reuse, R20, R18 ;  /* 0x000000141d057224 */ /* 0x040fe200078e0212 */
[----:B------:R-:W-:Y:S01]  /*5020*/  ISETP.GT.U32.AND P6, PT, R29, R7, PT ;  /* 0x000000071d00720c */ /* 0x000fe20003fc4070 */
[----:B------:R-:W-:Y:S01]  /*5030*/  IMAD.MOV.U32 R10, RZ, RZ, R9 ;  /* 0x000000ffff0a7224 */ /* 0x000fe200078e0009 */
[----:B------:R-:W-:Y:S01]  /*5040*/  IADD3 R18, R11, 0x148, RZ ;  /* 0x000001480b127810 */ /* 0x000fe20007ffe0ff */
[----:B------:R-:W-:-:S03]  /*5050*/  IMAD.HI.U32 R9, R8, R19, RZ ;  /* 0x0000001308097227 */ /* 0x000fc600078e00ff */
[----:B------:R-:W-:Y:S01]  /*5060*/  IABS R20, R18 ;  /* 0x0000001200147213 */ /* 0x000fe20000000000 */
[----:B0-----:R-:W-:Y:S02]  /*5070*/  IMAD.MOV.U32 R4, RZ, RZ, R3 ;  /* 0x000000ffff047224 */ /* 0x001fe400078e0003 */
[----:B------:R-:W-:-:S04]  /*5080*/  IMAD.HI.U32 R3, R8, R21, RZ ;  /* 0x0000001508037227 */ /* 0x000fc800078e00ff */
[----:B------:R-:W-:Y:S01]  /*5090*/  @!P3 IMAD.MOV R4, RZ, RZ, -R4 ;  /* 0x000000ffff04b224 */ /* 0x000fe200078e0a04 */
[----:B------:R-:W-:Y:S01]  /*50a0*/  ISETP.GT.U32.AND P3, PT, R29, R2, PT ;  /* 0x000000021d00720c */ /* 0x000fe20003f64070 */
[----:B------:R-:W-:Y:S02]  /*50b0*/  IMAD.MOV R3, RZ, RZ, -R3 ;  /* 0x000000ffff037224 */ /* 0x000fe400078e0a03 */
[--C-:B------:R-:W-:Y:S01]  /*50c0*/  @!P4 IMAD.IADD R17, R17, 0x1, -R29.reuse ;  /* 0x000000011111c824 */ /* 0x100fe200078e0a1d */
[----:B------:R0:W-:Y:S01]  /*50d0*/  STL [R1+0x2a0], R4 ;  /* 0x0002a00401007387 */ /* 0x0001e20000100800 */
[----:B------:R-:W-:Y:S02]  /*50e0*/  @!P6 IMAD.IADD R7, R7, 0x1, -R29 ;  /* 0x000000010707e824 */ /* 0x000fe400078e0a1d */
[----:B------:R-:W-:Y:S01]  /*50f0*/  @!P2 IMAD.MOV R10, RZ, RZ, -R10 ;  /* 0x000000ffff0aa224 */ /* 0x000fe200078e0a0a */
[----:B------:R-:W-:Y:S01]  /*5100*/  ISETP.GT.U32.AND P4, PT, R29, R17, PT ;  /* 0x000000111d00720c */ /* 0x000fe20003f84070 */
[----:B------:R-:W-:Y:S01]  /*5110*/  IMAD.MOV R9, RZ, RZ, -R9 ;  /* 0x000000ffff097224 */ /* 0x000fe200078e0a09 */
[----:B------:R-:W-:-:S02]  /*5120*/  ISETP.GE.AND P2, PT, R15, RZ, PT ;  /* 0x000000ff0f00720c */ /* 0x000fc40003f46270 */
[----:B------:R1:W-:Y:S01]  /*5130*/  STL [R1+0x29c], R10 ;  /* 0x00029c0a01007387 */ /* 0x0003e20000100800 */
[----:B------:R-:W-:Y:S01]  /*5140*/  @!P3 IMAD.IADD R2, R2, 0x1, -R29 ;  /* 0x000000010202b824 */ /* 0x000fe200078e0a1d */
[----:B------:R-:W-:Y:S01]  /*5150*/  IADD3 R15, R11, 0x144, RZ ;  /* 0x000001440b0f7810 */ /* 0x000fe20007ffe0ff */
[----:B0-----:R-:W-:Y:S01]  /*5160*/  IMAD.MOV.U32 R4, RZ, RZ, R14 ;  /* 0x000000ffff047224 */ /* 0x001fe200078e000e */
[----:B------:R-:W-:Y:S01]  /*5170*/  ISETP.GE.AND P3, PT, R16, RZ, PT ;  /* 0x000000ff1000720c */ /* 0x000fe20003f66270 */
[----:B------:R-:W-:Y:S01]  /*5180*/  IMAD R14, R29, R3, R21 ;  /* 0x000000031d0e7224 */ /* 0x000fe200078e0215 */
[----:B------:R-:W-:Y:S01]  /*5190*/  IADD3 R3, R11, 0x14a, RZ ;  /* 0x0000014a0b037810 */ /* 0x000fe20007ffe0ff */
[----:B------:R-:W-:Y:S01]  /*51a0*/  @!P1 IMAD.MOV R4, RZ, RZ, -R4 ;  /* 0x000000ffff049224 */ /* 0x000fe200078e0a04 */
[----:B------:R-:W-:Y:S01]  /*51b0*/  ISETP.GT.U32.AND P1, PT, R29, R5, PT ;  /* 0x000000051d00720c */ /* 0x000fe20003f24070 */
[----:B------:R-:W-:Y:S01]  /*51c0*/  @!P4 IMAD.IADD R17, R17, 0x1, -R29 ;  /* 0x000000011111c824 */ /* 0x000fe200078e0a1d */
[----:B------:R-:W-:-:S02]  /*51d0*/  ISETP.GT.U32.AND P6, PT, R29, R14, PT ;  /* 0x0000000e1d00720c */ /* 0x000fc40003fc4070 */
[----:B------:R0:W-:Y:S01]  /*51e0*/  STL [R1+0x298], R4 ;  /* 0x0002980401007387 */ /* 0x0001e20000100800 */
[----:B------:R-:W-:Y:S01]  /*51f0*/  ISETP.GE.AND P4, PT, R0, RZ, PT ;  /* 0x000000ff0000720c */ /* 0x000fe20003f86270 */
[----:B------:R-:W-:Y:S01]  /*5200*/  IMAD R0, R29, R9, R19 ;  /* 0x000000091d007224 */ /* 0x000fe200078e0213 */
[----:B------:R-:W-:Y:S01]  /*5210*/  IABS R19, R3 ;  /* 0x0000000300137213 */ /* 0x000fe20000000000 */
[----:B-1----:R-:W-:Y:S01]  /*5220*/  IMAD.MOV.U32 R10, RZ, RZ, R17 ;  /* 0x000000ffff0a7224 */ /* 0x002fe200078e0011 */
[----:B------:R-:W-:-:S03]  /*5230*/  IABS R16, R15 ;  /* 0x0000000f00107213 */ /* 0x000fc60000000000 */
[----:B------:R-:W-:-:S04]  /*5240*/  IMAD.HI.U32 R21, R8, R19, RZ ;  /* 0x0000001308157227 */ /* 0x000fc800078e00ff */
[----:B0-----:R-:W-:Y:S01]  /*5250*/  IMAD.MOV.U32 R4, RZ, RZ, R2 ;  /* 0x000000ffff047224 */ /* 0x001fe200078e0002 */
[----:B------:R-:W-:Y:S01]  /*5260*/  IADD3 R2, R11, 0x146, RZ ;  /* 0x000001460b027810 */ /* 0x000fe20007ffe0ff */
[--C-:B------:R-:W-:Y:S01]  /*5270*/  @!P1 IMAD.IADD R5, R5, 0x1, -R29.reuse ;  /* 0x0000000105059824 */ /* 0x100fe200078e0a1d */
[C---:B------:R-:W-:Y:S01]  /*5280*/  ISETP.GT.U32.AND P1, PT, R29.reuse, R7, PT ;  /* 0x000000071d00720c */ /* 0x040fe20003f24070 */
[----:B------:R-:W-:Y:S01]  /*5290*/  @!P0 IMAD.MOV R4, RZ, RZ, -R4 ;  /* 0x000000ffff048224 */ /* 0x000fe200078e0a04 */
[----:B------:R-:W-:Y:S01]  /*52a0*/  IABS R9, R2 ;  /* 0x0000000200097213 */ /* 0x000fe20000000000 */
[----:B------:R-:W-:Y:S01]  /*52b0*/  @!P6 IMAD.IADD R14, R14, 0x1, -R29 ;  /* 0x000000010e0ee824 */ /* 0x000fe200078e0a1d */
[C---:B------:R-:W-:Y:S01]  /*52c0*/  ISETP.GT.U32.AND P0, PT, R29.reuse, R5, PT ;  /* 0x000000051d00720c */ /* 0x040fe20003f04070 */
[----:B------:R-:W-:Y:S01]  /*52d0*/  IMAD.MOV R21, RZ, RZ, -R21 ;  /* 0x000000ffff157224 */ /* 0x000fe200078e0a15 */
[----:B------:R0:W-:Y:S01]  /*52e0*/  STL [R1+0x294], R4 ;  /* 0x0002940401007387 */ /* 0x0001e20000100800 */
[----:B------:R-:W-:Y:S01]  /*52f0*/  IMAD.HI.U32 R22, R8, R9, RZ ;  /* 0x0000000908167227 */ /* 0x000fe200078e00ff */
[----:B------:R-:W-:-:S03]  /*5300*/  ISETP.GT.U32.AND P6, PT, R29, R14, PT ;  /* 0x0000000e1d00720c */ /* 0x000fc60003fc4070 */
[----:B------:R-:W-:Y:S02]  /*5310*/  @!P5 IMAD.MOV R10, RZ, RZ, -R10 ;  /* 0x000000ffff0ad224 */ /* 0x000fe400078e0a0a */
[--C-:B------:R-:W-:Y:S01]  /*5320*/  @!P1 IMAD.IADD R7, R7, 0x1, -R29.reuse ;  /* 0x0000000107079824 */ /* 0x100fe200078e0a1d */
[----:B------:R-:W-:Y:S01]  /*5330*/  ISETP.GT.U32.AND P1, PT, R29, R0, PT ;  /* 0x000000001d00720c */ /* 0x000fe20003f24070 */
[----:B------:R-:W-:Y:S01]  /*5340*/  IMAD.MOV R22, RZ, RZ, -R22 ;  /* 0x000000ffff167224 */ /* 0x000fe200078e0a16 */
[----:B------:R-:W-:Y:S01]  /*5350*/  STL [R1+0x290], R10 ;  /* 0x0002900a01007387 */ /* 0x000fe20000100800 */
[----:B------:R-:W-:Y:S01]  /*5360*/  @!P0 IMAD.IADD R5, R5, 0x1, -R29 ;  /* 0x0000000105058824 */ /* 0x000fe200078e0a1d */
[----:B------:R-:W-:Y:S01]  /*5370*/  ISETP.GE.AND P0, PT, R6, RZ, PT ;  /* 0x000000ff0600720c */ /* 0x000fe20003f06270 */
[----:B------:R-:W-:Y:S02]  /*5380*/  IMAD R6, R29, R21, R19 ;  /* 0x000000151d067224 */ /* 0x000fe400078e0213 */
[----:B------:R-:W-:-:S02]  /*5390*/  @!P6 IMAD.IADD R14, R14, 0x1, -R29 ;  /* 0x000000010e0ee824 */ /* 0x000fc400078e0a1d */
[----:B------:R-:W-:Y:S01]  /*53a0*/  IMAD.HI.U32 R19, R8, R20, RZ ;  /* 0x0000001408137227 */ /* 0x000fe200078e00ff */
[----:B------:R-:W-:-:S03]  /*53b0*/  ISETP.GT.U32.AND P6, PT, R29, R6, PT ;  /* 0x000000061d00720c */ /* 0x000fc60003fc4070 */
[----:B------:R-:W-:Y:S01]  /*53c0*/  @!P1 IMAD.IADD R0, R0, 0x1, -R29 ;  /* 0x0000000100009824 */ /* 0x000fe200078e0a1d */
[----:B------:R-:W-:Y:S01]  /*53d0*/  ISETP.GE.AND P1, PT, R3, RZ, PT ;  /* 0x000000ff0300720c */ /* 0x000fe20003f26270 */
[----:B0-----:R-:W-:Y:S01]  /*53e0*/  IMAD.MOV.U32 R4, RZ, RZ, R7 ;  /* 0x000000ffff047224 */ /* 0x001fe200078e0007 */
[----:B------:R-:W-:Y:S01]  /*53f0*/  IADD3 R3, R11, 0x142, RZ ;  /* 0x000001420b037810 */ /* 0x000fe20007ffe0ff */
[----:B------:R-:W-:-:S04]  /*5400*/  IMAD.HI.U32 R21, R8, R16, RZ ;  /* 0x0000001008157227 */ /* 0x000fc800078e00ff */
[----:B------:R-:W-:Y:S02]  /*5410*/  IMAD.MOV R19, RZ, RZ, -R19 ;  /* 0x000000ffff137224 */ /* 0x000fe400078e0a13 */
[----:B------:R-:W-:Y:S01]  /*5420*/  @!P6 IMAD.IADD R6, R6, 0x1, -R29 ;  /* 0x000000010606e824 */ /* 0x000fe200078e0a1d */
[C---:B------:R-:W-:Y:S01]  /*5430*/  ISETP.GT.U32.AND P6, PT, R29.reuse, R0, PT ;  /* 0x000000001d00720c */ /* 0x040fe20003fc4070 */
[----:B------:R-:W-:Y:S02]  /*5440*/  @!P2 IMAD.MOV R4, RZ, RZ, -R4 ;  /* 0x000000ffff04a224 */ /* 0x000fe400078e0a04 */
[----:B------:R-:W-:Y:S01]  /*5450*/  IMAD.MOV R21, RZ, RZ, -R21 ;  /* 0x000000ffff157224 */ /* 0x000fe200078e0a15 */
[C---:B------:R-:W-:Y:S01]  /*5460*/  ISETP.GT.U32.AND P2, PT, R29.reuse, R6, PT ;  /* 0x000000061d00720c */ /* 0x040fe20003f44070 */
[C---:B------:R-:W-:Y:S01]  /*5470*/  IMAD R19, R29.reuse, R19, R20 ;  /* 0x000000131d137224 */ /* 0x040fe200078e0214 */
[----:B------:R0:W-:Y:S01]  /*5480*/  STL [R1+0x28c], R4 ;  /* 0x00028c0401007387 */ /* 0x0001e20000100800 */
[----:B------:R-:W-:Y:S01]  /*5490*/  IMAD R9, R29, R22, R9 ;  /* 0x000000161d097224 */ /* 0x000fe200078e0209 */
[----:B------:R-:W-:Y:S01]  /*54a0*/  IADD3 R20, R11, 0x140, RZ ;  /* 0x000001400b147810 */ /* 0x000fe20007ffe0ff */
[C---:B------:R-:W-:Y:S01]  /*54b0*/  IMAD R16, R29.reuse, R21, R16 ;  /* 0x000000151d107224 */ /* 0x040fe200078e0210 */
[----:B------:R-:W-:Y:S01]  /*54c0*/  IABS R21, R3 ;  /* 0x0000000300157213 */ /* 0x000fe20000000000 */
[----:B------:R-:W-:Y:S01]  /*54d0*/  @!P3 IMAD.MOV R5, RZ, RZ, -R5 ;  /* 0x000000ffff05b224 */ /* 0x000fe200078e0a05 */
[C---:B------:R-:W-:Y:S01]  /*54e0*/  ISETP.GT.U32.AND P5, PT, R29.reuse, R19, PT ;  /* 0x000000131d00720c */ /* 0x040fe20003fa4070 */
[----:B------:R-:W-:Y:S01]  /*54f0*/  @!P6 IMAD.IADD R0, R0, 0x1, -R29 ;  /* 0x000000010000e824 */ /* 0x000fe200078e0a1d */
[C---:B------:R-:W-:Y:S01]  /*5500*/  ISETP.GT.U32.AND P3, PT, R29.reuse, R9, PT ;  /* 0x000000091d00720c */ /* 0x040fe20003f64070 */
[----:B------:R-:W-:Y:S01]  /*5510*/  IMAD.MOV.U32 R7, RZ, RZ, R21 ;  /* 0x000000ffff077224 */ /* 0x000fe200078e0015 */
[----:B------:R1:W-:Y:S01]  /*5520*/  STL [R1+0x288], R5 ;  /* 0x0002880501007387 */ /* 0x0003e20000100800 */
[----:B0-----:R-:W-:Y:S01]  /*5530*/  IMAD.MOV.U32 R4, RZ, RZ, R14 ;  /* 0x000000ffff047224 */ /* 0x001fe200078e000e */
[----:B------:R-:W-:Y:S01]  /*5540*/  ISETP.GT.U32.AND P6, PT, R29, R16, PT ;  /* 0x000000101d00720c */ /* 0x000fe20003fc4070 */
[----:B------:R-:W-:Y:S01]  /*5550*/  IMAD.HI.U32 R14, R8, R7, RZ ;  /* 0x00000007080e7227 */ /* 0x000fe200078e00ff */
[----:B------:R-:W-:-:S03]  /*5560*/  IABS R17, R20 ;  /* 0x0000001400117213 */ /* 0x000fc60000000000 */
[----:B------:R-:W-:Y:S01]  /*5570*/  @!P4 IMAD.MOV R4, RZ, RZ, -R4 ;  /* 0x000000ffff04c224 */ /* 0x000fe200078e0a04 */
[----:B------:R-:W-:Y:S01]  /*5580*/  ISETP.GE.AND P4, PT, R18, RZ, PT ;  /* 0x000000ff1200720c */ /* 0x000fe20003f86270 */
[----:B------:R-:W-:Y:S02]  /*5590*/  IMAD.MOV R14, RZ, RZ, -R14 ;  /* 0x000000ffff0e7224 */ /* 0x000fe400078e0a0e */
[--C-:B------:R-:W-:Y:S01]  /*55a0*/  @!P2 IMAD.IADD R6, R6, 0x1, -R29.reuse ;  /* 0x000000010606a824 */ /* 0x100fe200078e0a1d */
[----:B------:R0:W-:Y:S01]  /*55b0*/  STL [R1+0x284], R4 ;  /* 0x0002840401007387 */ /* 0x0001e20000100800 */
[----:B------:R-:W-:Y:S01]  /*55c0*/  @!P5 IMAD.IADD R19, R19, 0x1, -R29 ;  /* 0x000000011313d824 */ /* 0x000fe200078e0a1d */
[----:B------:R-:W-:Y:S01]  /*55d0*/  ISETP.GE.AND P2, PT, R2, RZ, PT ;  /* 0x000000ff0200720c */ /* 0x000fe20003f46270 */
[----:B-1----:R-:W-:Y:S01]  /*55e0*/  IMAD.MOV.U32 R5, RZ, RZ, R17 ;  /* 0x000000ffff057224 */ /* 0x002fe200078e0011 */
[----:B------:R-:W-:Y:S01]  /*55f0*/  ISETP.GE.AND P5, PT, R15, RZ, PT ;  /* 0x000000ff0f00720c */ /* 0x000fe20003fa6270 */
[----:B------:R-:W-:Y:S01]  /*5600*/  @!P3 IMAD.IADD R9, R9, 0x1, -R29 ;  /* 0x000000010909b824 */ /* 0x000fe200078e0a1d */
[C---:B------:R-:W-:Y:S01]  /*5610*/  ISETP.GT.U32.AND P3, PT, R29.reuse, R19, PT ;  /* 0x000000131d00720c */ /* 0x040fe20003f64070 */
[----:B------:R-:W-:Y:S01]  /*5620*/  IMAD R7, R29, R14, R7 ;  /* 0x0000000e1d077224 */ /* 0x000fe200078e0207 */
[C---:B------:R-:W-:Y:S01]  /*5630*/  IADD3 R15, R11.reuse, 0x13e, RZ ;  /* 0x0000013e0b0f7810 */ /* 0x040fe20007ffe0ff */
[----:B------:R-:W-:Y:S01]  /*5640*/  IMAD.HI.U32 R2, R8, R5, RZ ;  /* 0x0000000508027227 */ /* 0x000fe200078e00ff */
[----:B------:R-:W-:-:S03]  /*5650*/  IADD3 R14, R11, 0x13a, RZ ;  /* 0x0000013a0b0e7810 */ /* 0x000fc60007ffe0ff */
[----:B0-----:R-:W-:Y:S02]  /*5660*/  IMAD.MOV.U32 R4, RZ, RZ, R0 ;  /* 0x000000ffff047224 */ /* 0x001fe400078e0000 */
[--C-:B------:R-:W-:Y:S01]  /*5670*/  @!P6 IMAD.IADD R16, R16, 0x1, -R29.reuse ;  /* 0x000000011010e824 */ /* 0x100fe200078e0a1d */
[C---:B------:R-:W-:Y:S01]  /*5680*/  ISETP.GT.U32.AND P6, PT, R29.reuse, R9, PT ;  /* 0x000000091d00720c */ /* 0x040fe20003fc4070 */
[----:B------:R-:W-:Y:S02]  /*5690*/  @!P0 IMAD.MOV R4, RZ, RZ, -R4 ;  /* 0x000000ffff048224 */ /* 0x000fe400078e0a04 */
[----:B------:R-:W-:Y:S01]  /*56a0*/  IMAD.MOV R2, RZ, RZ, -R2 ;  /* 0x000000ffff027224 */ /* 0x000fe200078e0a02 */
[----:B------:R-:W-:Y:S01]  /*56b0*/  ISETP.GT.U32.AND P0, PT, R29, R16, PT ;  /* 0x000000101d00720c */ /* 0x000fe20003f04070 */
[----:B------:R-:W-:Y:S01]  /*56c0*/  @!P3 IMAD.IADD R19, R19, 0x1, -R29 ;  /* 0x000000011313b824 */ /* 0x000fe200078e0a1d */
[----:B------:R0:W-:Y:S01]  /*56d0*/  STL [R1+0x280], R4 ;  /* 0x0002800401007387 */ /* 0x0001e20000100800 */
[----:B------:R-:W-:Y:S01]  /*56e0*/  IMAD R0, R29, R2, R5 ;  /* 0x000000021d007224 */ /* 0x000fe200078e0205 */
[----:B------:R-:W-:-:S02]  /*56f0*/  IABS R5, R15 ;  /* 0x0000000f00057213 */ /* 0x000fc40000000000 */
[----:B------:R-:W-:Y:S02]  /*5700*/  ISETP.GE.AND P3, PT, R3, RZ, PT ;  /* 0x000000ff0300720c */ /* 0x000fe40003f66270 */
[----:B------:R-:W-:Y:S01]  /*5710*/  IABS R3, R14 ;  /* 0x0000000e00037213 */ /* 0x000fe20000000000 */
[----:B------:R-:W-:Y:S01]  /*5720*/  @!P6 IMAD.IADD R9, R9, 0x1, -R29 ;  /* 0x000000010909e824 */ /* 0x000fe200078e0a1d */
[----:B------:R-:W-:Y:S01]  /*5730*/  ISETP.GT.U32.AND P6, PT, R29, R0, PT ;  /* 0x000000001d00720c */ /* 0x000fe20003fc4070 */
[----:B------:R-:W-:-:S04]  /*5740*/  IMAD.HI.U32 R18, R8, R5, RZ ;  /* 0x0000000508127227 */ /* 0x000fc800078e00ff */
[----:B0-----:R-:W-:Y:S01]  /*5750*/  IMAD.MOV.U32 R4, RZ, RZ, R6 ;  /* 0x000000ffff047224 */ /* 0x001fe200078e0006 */
[----:B------:R-:W-:Y:S01]  /*5760*/  IADD3 R6, R11, 0x13c, RZ ;  /* 0x0000013c0b067810 */ /* 0x000fe20007ffe0ff */
[----:B------:R-:W-:Y:S02]  /*5770*/  IMAD.MOV R18, RZ, RZ, -R18 ;  /* 0x000000ffff127224 */ /* 0x000fe400078e0a12 */
[----:B------:R-:W-:Y:S01]  /*5780*/  @!P1 IMAD.MOV R4, RZ, RZ, -R4 ;  /* 0x000000ffff049224 */ /* 0x000fe200078e0a04 */
[C---:B------:R-:W-:Y:S01]  /*5790*/  ISETP.GT.U32.AND P1, PT, R29.reuse, R7, PT ;  /* 0x000000071d00720c */ /* 0x040fe20003f24070 */
[C---:B------:R-:W-:Y:S01]  /*57a0*/  IMAD R5, R29.reuse, R18, R5 ;  /* 0x000000121d057224 */ /* 0x040fe200078e0205 */
[----:B------:R-:W-:Y:S01]  /*57b0*/  IABS R2, R6 ;  /* 0x0000000600027213 */ /* 0x000fe20000000000 */
[----:B------:R-:W-:Y:S01]  /*57c0*/  IMAD.MOV.U32 R10, RZ, RZ, R9 ;  /* 0x000000ffff0a7224 */ /* 0x000fe200078e0009 */
[----:B------:R0:W-:Y:S01]  /*57d0*/  STL [R1+0x278], R4 ;  /* 0x0002780401007387 */ /* 0x0001e20000100800 */
[--C-:B------:R-:W-:Y:S01]  /*57e0*/  @!P0 IMAD.IADD R16, R16, 0x1, -R29.reuse ;  /* 0x0000000110108824 */ /* 0x100fe200078e0a1d */
[----:B------:R-:W-:Y:S01]  /*57f0*/  ISETP.GE.AND P0, PT, R20, RZ, PT ;  /* 0x000000ff1400720c */ /* 0x000fe20003f06270 */
[----:B------:R-:W-:Y:S01]  /*5800*/  @!P2 IMAD.MOV R10, RZ, RZ, -R10 ;  /* 0x000000ffff0aa224 */ /* 0x000fe200078e0a0a */
[----:B------:R-:W-:Y:S01]  /*5810*/  ISETP.GT.U32.AND P2, PT, R29, R5, PT ;  /* 0x000000051d00720c */ /* 0x000fe20003f44070 */
[----:B------:R-:W-:-:S02]  /*5820*/  @!P6 IMAD.IADD R0, R0, 0x1, -R29 ;  /* 0x000000010000e824 */ /* 0x000fc400078e0a1d */
[----:B------:R-:W-:-:S03]  /*5830*/  IMAD.HI.U32 R9, R8, R3, RZ ;  /* 0x0000000308097227 */ /* 0x000fc600078e00ff */
[----:B------:R-:W-:Y:S01]  /*5840*/  ISETP.GT.U32.AND P6, PT, R29, R0, PT ;  /* 0x000000001d00720c */ /* 0x000fe20003fc4070 */
[----:B------:R-:W-:Y:S01]  /*5850*/  @!P1 IMAD.IADD R7, R7, 0x1, -R29 ;  /* 0x0000000107079824 */ /* 0x000fe200078e0a1d */
[----:B------:R-:W-:Y:S01]  /*5860*/  ISETP.GE.AND P1, PT, R15, RZ, PT ;  /* 0x000000ff0f00720c */ /* 0x000fe20003f26270 */
[----:B0-----:R-:W-:Y:S01]  /*5870*/  IMAD.MOV.U32 R4, RZ, RZ, R19 ;  /* 0x000000ffff047224 */ /* 0x001fe200078e0013 */
[----:B------:R-:W-:Y:S01]  /*5880*/  IADD3 R19, R11, 0x12e, RZ ;  /* 0x0000012e0b137810 */ /* 0x000fe20007ffe0ff */
[----:B------:R-:W-:-:S04]  /*5890*/  IMAD.HI.U32 R17, R8, R2, RZ ;  /* 0x0000000208117227 */ /* 0x000fc800078e00ff */
[----:B------:R-:W-:Y:S01]  /*58a0*/  @!P4 IMAD.MOV R4, RZ, RZ, -R4 ;  /* 0x000000ffff04c224 */ /* 0x000fe200078e0a04 */
[----:B------:R-:W-:Y:S01]  /*58b0*/  ISETP.GT.U32.AND P4, PT, R29, R7, PT ;  /* 0x000000071d00720c */ /* 0x000fe20003f84070 */
[----:B------:R-:W-:Y:S01]  /*58c0*/  IMAD.MOV R15, RZ, RZ, -R17 ;  /* 0x000000ffff0f7224 */ /* 0x000fe200078e0a11 */
[----:B------:R-:W-:Y:S01]  /*58d0*/  IABS R17, R19 ;  /* 0x0000001300117213 */ /* 0x000fe20000000000 */
[--C-:B------:R-:W-:Y:S01]  /*58e0*/  @!P2 IMAD.IADD R5, R5, 0x1, -R29.reuse ;  /* 0x000000010505a824 */ /* 0x100fe200078e0a1d */
[----:B------:R0:W-:Y:S01]  /*58f0*/  STL [R1+0x270], R4 ;  /* 0x0002700401007387 */ /* 0x0001e20000100800 */
[----:B------:R-:W-:Y:S01]  /*5900*/  IMAD R2, R29, R15, R2 ;  /* 0x0000000f1d027224 */ /* 0x000fe200078e0202 */
[----:B------:R-:W-:Y:S01]  /*5910*/  IADD3 R15, R11, 0x138, RZ ;  /* 0x000001380b0f7810 */ /* 0x000fe20007ffe0ff */
[----:B------:R-:W-:Y:S01]  /*5920*/  @!P6 IMAD.IADD R0, R0, 0x1, -R29 ;  /* 0x000000010000e824 */ /* 0x000fe200078e0a1d */
[----:B------:R1:W-:Y:S01]  /*5930*/  STL [R1+0x250], R10 ;  /* 0x0002500a01007387 */ /* 0x0003e20000100800 */
[----:B------:R-:W-:-:S02]  /*5940*/  ISETP.GT.U32.AND P2, PT, R29, R5, PT ;  /* 0x000000051d00720c */ /* 0x000fc40003f44070 */
[----:B------:R-:W-:Y:S02]  /*5950*/  IABS R22, R15 ;  /* 0x0000000f00167213 */ /* 0x000fe40000000000 */
[----:B------:R-:W-:Y:S01]  /*5960*/  @!P4 IMAD.IADD R7, R7, 0x1, -R29 ;  /* 0x000000010707c824 */ /* 0x000fe200078e0a1d */
[----:B------:R-:W-:Y:S01]  /*5970*/  ISETP.GT.U32.AND P4, PT, R29, R2, PT ;  /* 0x000000021d00720c */ /* 0x000fe20003f84070 */
[----:B0-----:R-:W-:Y:S01]  /*5980*/  IMAD.MOV.U32 R4, RZ, RZ, R16 ;  /* 0x000000ffff047224 */ /* 0x001fe200078e0010 */
[----:B------:R-:W-:Y:S01]  /*5990*/  ISETP.GE.AND P6, PT, R14, RZ, PT ;  /* 0x000000ff0e00720c */ /* 0x000fe20003fc6270 */
[----:B-1----:R-:W-:Y:S01]  /*59a0*/  IMAD.MOV.U32 R10, RZ, RZ, R7 ;  /* 0x000000ffff0a7224 */ /* 0x002fe200078e0007 */
[----:B------:R-:W-:Y:S01]  /*59b0*/  IADD3 R14, R11, 0x136, RZ ;  /* 0x000001360b0e7810 */ /* 0x000fe20007ffe0ff */
[----:B------:R-:W-:Y:S01]  /*59c0*/  @!P5 IMAD.MOV R4, RZ, RZ, -R4 ;  /* 0x000000ffff04d224 */ /* 0x000fe200078e0a04 */
[----:B------:R-:W-:Y:S01]  /*59d0*/  ISETP.GE.AND P5, PT, R6, RZ, PT ;  /* 0x000000ff0600720c */ /* 0x000fe20003fa6270 */
[----:B------:R-:W-:Y:S01]  /*59e0*/  IMAD.MOV R6, RZ, RZ, -R9 ;  /* 0x000000ffff067224 */ /* 0x000fe200078e0a09 */
[----:B------:R-:W-:Y:S01]  /*59f0*/  IABS R23, R14 ;  /* 0x0000000e00177213 */ /* 0x000fe20000000000 */
[----:B------:R-:W-:Y:S01]  /*5a00*/  @!P3 IMAD.MOV R10, RZ, RZ, -R10 ;  /* 0x000000ffff0ab224 */ /* 0x000fe200078e0a0a */
[----:B------:R0:W-:Y:S01]  /*5a10*/  STL [R1+0x258], R4 ;  /* 0x0002580401007387 */ /* 0x0001e20000100800 */
[----:B------:R-:W-:Y:S01]  /*5a20*/  IMAD R3, R29, R6, R3 ;  /* 0x000000061d037224 */ /* 0x000fe200078e0203 */
[----:B------:R-:W-:Y:S01]  /*5a30*/  IADD3 R9, R11, 0x134, RZ ;  /* 0x000001340b097810 */ /* 0x000fe20007ffe0ff */
[--C-:B------:R-:W-:Y:S01]  /*5a40*/  @!P2 IMAD.IADD R5, R5, 0x1, -R29.reuse ;  /* 0x000000010505a824 */ /* 0x100fe200078e0a1d */
[----:B------:R-:W-:Y:S01]  /*5a50*/  ISETP.GE.AND P2, PT, R14, RZ, PT ;  /* 0x000000ff0e00720c */ /* 0x000fe20003f46270 */
[----:B------:R-:W-:Y:S01]  /*5a60*/  @!P4 IMAD.IADD R2, R2, 0x1, -R29 ;  /* 0x000000010202c824 */ /* 0x000fe200078e0a1d */
[----:B------:R-:W-:Y:S01]  /*5a70*/  ISETP.GT.U32.AND P3, PT, R29, R3, PT ;  /* 0x000000031d00720c */ /* 0x000fe20003f64070 */
[----:B------:R-:W-:Y:S01]  /*5a80*/  IMAD.HI.U32 R7, R8, R23, RZ ;  /* 0x0000001708077227 */ /* 0x000fe200078e00ff */
[----:B------:R1:W-:Y:S01]  /*5a90*/  STL [R1+0x25c], R10 ;  /* 0x00025c0a01007387 */ /* 0x0003e20000100800 */
[----:B------:R-:W-:-:S02]  /*5aa0*/  IABS R6, R9 ;  /* 0x0000000900067213 */ /* 0x000fc40000000000 */
[----:B0-----:R-:W-:Y:S01]  /*5ab0*/  IMAD.MOV.U32 R4, RZ, RZ, R0 ;  /* 0x000000ffff047224 */ /* 0x001fe200078e0000 */
[----:B------:R-:W-:Y:S01]  /*5ac0*/  ISETP.GT.U32.AND P4, PT, R29, R2, PT ;  /* 0x000000021d00720c */ /* 0x000fe20003f84070 */
[----:B------:R-:W-:Y:S01]  /*5ad0*/  IMAD.MOV R7, RZ, RZ, -R7 ;  /* 0x000000ffff077224 */ /* 0x000fe200078e0a07 */
[----:B------:R-:W-:Y:S01]  /*5ae0*/  IADD3 R16, R11, 0x12c, RZ ;  /* 0x0000012c0b107810 */ /* 0x000fe20007ffe0ff */
[----:B------:R-:W-:Y:S01]  /*5af0*/  @!P0 IMAD.MOV R4, RZ, RZ, -R4 ;  /* 0x000000ffff048224 */ /* 0x000fe200078e0a04 */
[----:B------:R-:W-:Y:S01]  /*5b00*/  ISETP.GE.AND P0, PT, R15, RZ, PT ;  /* 0x000000ff0f00720c */ /* 0x000fe20003f06270 */
[----:B------:R-:W-:Y:S01]  /*5b10*/  IMAD.HI.U32 R15, R8, R22, RZ ;  /* 0x00000016080f7227 */ /* 0x000fe200078e00ff */
[----:B------:R-:W-:Y:S02]  /*5b20*/  IABS R18, R16 ;  /* 0x0000001000127213 */ /* 0x000fe40000000000 */
[----:B------:R0:W-:Y:S01]  /*5b30*/  STL [R1+0x264], R4 ;  /* 0x0002640401007387 */ /* 0x0001e20000100800 */
[----:B------:R-:W-:-:S02]  /*5b40*/  @!P3 IMAD.IADD R3, R3, 0x1, -R29 ;  /* 0x000000010303b824 */ /* 0x000fc400078e0a1d */
[----:B------:R-:W-:Y:S02]  /*5b50*/  IMAD.MOV R14, RZ, RZ, -R15 ;  /* 0x000000ffff0e7224 */ /* 0x000fe400078e0a0f */
[----:B-1----:R-:W-:Y:S01]  /*5b60*/  IMAD.MOV.U32 R10, RZ, RZ, R5 ;  /* 0x000000ffff0a7224 */ /* 0x002fe200078e0005 */
[C---:B------:R-:W-:Y:S01]  /*5b70*/  ISETP.GT.U32.AND P3, PT, R29.reuse, R3, PT ;  /* 0x000000031d00720c */ /* 0x040fe20003f64070 */
[----:B------:R-:W-:Y:S01]  /*5b80*/  IMAD R22, R29, R14, R22 ;  /* 0x0000000e1d167224 */ /* 0x000fe200078e0216 */
[----:B------:R-:W-:Y:S01]  /*5b90*/  IADD3 R5, R11, 0x130, RZ ;  /* 0x000001300b057810 */ /* 0x000fe20007ffe0ff */
[----:B------:R-:W-:Y:S02]  /*5ba0*/  @!P1 IMAD.MOV R10, RZ, RZ, -R10 ;  /* 0x000000ffff0a9224 */ /* 0x000fe400078e0a0a */
[C---:B------:R-:W-:Y:S01]  /*5bb0*/  IMAD R23, R29.reuse, R7, R23 ;  /* 0x000000071d177224 */ /* 0x040fe200078e0217 */
[----:B------:R-:W-:Y:S01]  /*5bc0*/  ISETP.GT.U32.AND P1, PT, R29, R22, PT ;  /* 0x000000161d00720c */ /* 0x000fe20003f24070 */
[----:B------:R-:W-:Y:S01]  /*5bd0*/  @!P4 IMAD.IADD R2, R2, 0x1, -R29 ;  /* 0x000000010202c824 */ /* 0x000fe200078e0a1d */
[----:B------:R-:W-:Y:S01]  /*5be0*/  IADD3 R7, R11, 0x132, RZ ;  /* 0x000001320b077810 */ /* 0x000fe20007ffe0ff */
[----:B------:R-:W-:Y:S01]  /*5bf0*/  IMAD.HI.U32 R0, R8, R6, RZ ;  /* 0x0000000608007227 */ /* 0x000fe200078e00ff */
[----:B------:R-:W-:Y:S01]  /*5c00*/  STL [R1+0x268], R10 ;  /* 0x0002680a01007387 */ /* 0x000fe20000100800 */
[----:B------:R-:W-:-:S02]  /*5c10*/  ISETP.GE.AND P4, PT, R9, RZ, PT ;  /* 0x000000ff0900720c */ /* 0x000fc40003f86270 */
[--C-:B------:R-:W-:Y:S01]  /*5c20*/  @!P3 IMAD.IADD R3, R3, 0x1, -R29.reuse ;  /* 0x000000010303b824 */ /* 0x100fe200078e0a1d */
[----:B------:R-:W-:Y:S01]  /*5c30*/  ISETP.GT.U32.AND P3, PT, R29, R23, PT ;  /* 0x000000171d00720c */ /* 0x000fe20003f64070 */
[----:B0-----:R-:W-:Y:S01]  /*5c40*/  IMAD.MOV.U32 R4, RZ, RZ, R2 ;  /* 0x000000ffff047224 */ /* 0x001fe200078e0002 */
[----:B------:R-:W-:Y:S01]  /*5c50*/  IABS R9, R5 ;  /* 0x0000000500097213 */ /* 0x000fe20000000000 */
[----:B------:R-:W-:Y:S02]  /*5c60*/  IMAD.MOV R0, RZ, RZ, -R0 ;  /* 0x000000ffff007224 */ /* 0x000fe400078e0a00 */
[--C-:B------:R-:W-:Y:S02]  /*5c70*/  @!P1 IMAD.IADD R22, R22, 0x1, -R29.reuse ;  /* 0x0000000116169824 */ /* 0x100fe400078e0a1d */
[----:B------:R-:W-:Y:S01]  /*5c80*/  @!P5 IMAD.MOV R4, RZ, RZ, -R4 ;  /* 0x000000ffff04d224 */ /* 0x000fe200078e0a04 */
[----:B------:R-:W-:Y:S01]  /*5c90*/  ISETP.GE.AND P5, PT, R7, RZ, PT ;  /* 0x000000ff0700720c */ /* 0x000fe20003fa6270 */
[C---:B------:R-:W-:Y:S01]  /*5ca0*/  IMAD R0, R29.reuse, R0, R6 ;  /* 0x000000001d007224 */ /* 0x040fe200078e0206 */
[----:B------:R-:W-:Y:S01]  /*5cb0*/  ISETP.GT.U32.AND P1, PT, R29, R22, PT ;  /* 0x000000161d00720c */ /* 0x000fe20003f24070 */
[----:B------:R-:W-:Y:S01]  /*5cc0*/  IMAD.HI.U32 R6, R8, R9, RZ ;  /* 0x0000000908067227 */ /* 0x000fe200078e00ff */
[----:B------:R-:W-:Y:S01]  /*5cd0*/  IABS R7, R7 ;  /* 0x0000000700077213 */ /* 0x000fe20000000000 */
[----:B------:R0:W-:Y:S02]  /*5ce0*/  STL [R1+0x26c], R4 ;  /* 0x00026c0401007387 */ /* 0x0001e40000100800 */
[----:B------:R-:W-:-:S02]  /*5cf0*/  @!P3 IMAD.IADD R23, R23, 0x1, -R29 ;  /* 0x000000011717b824 */ /* 0x000fc400078e0a1d */
[----:B------:R-:W-:-:S03]  /*5d00*/  IMAD.HI.U32 R14, R8, R7, RZ ;  /* 0x00000007080e7227 */ /* 0x000fc600078e00ff */
[----:B------:R-:W-:Y:S01]  /*5d10*/  ISETP.GT.U32.AND P3, PT, R29, R23, PT ;  /* 0x000000171d00720c */ /* 0x000fe20003f64070 */
[----:B------:R-:W-:Y:S02]  /*5d20*/  IMAD.MOV R14, RZ, RZ, -R14 ;  /* 0x000000ffff0e7224 */ /* 0x000fe400078e0a0e */
[----:B0-----:R-:W-:Y:S02]  /*5d30*/  IMAD.MOV.U32 R4, RZ, RZ, R3 ;  /* 0x000000ffff047224 */ /* 0x001fe400078e0003 */
[----:B------:R-:W-:Y:S01]  /*5d40*/  @!P1 IMAD.IADD R22, R22, 0x1, -R29 ;  /* 0x0000000116169824 */ /* 0x000fe200078e0a1d */
[----:B------:R-:W-:Y:S01]  /*5d50*/  ISETP.GE.AND P1, PT, R5, RZ, PT ;  /* 0x000000ff0500720c */ /* 0x000fe20003f26270 */
[----:B------:R-:W-:Y:S01]  /*5d60*/  @!P6 IMAD.MOV R4, RZ, RZ, -R4 ;  /* 0x000000ffff04e224 */ /* 0x000fe200078e0a04 */
[C---:B------:R-:W-:Y:S01]  /*5d70*/  ISETP.GT.U32.AND P6, PT, R29.reuse, R0, PT ;  /* 0x000000001d00720c */ /* 0x040fe20003fc4070 */
[----:B------:R-:W-:Y:S02]  /*5d80*/  IMAD.MOV R6, RZ, RZ, -R6 ;  /* 0x000000ffff067224 */ /* 0x000fe400078e0a06 */
[C---:B------:R-:W-:Y:S01]  /*5d90*/  IMAD R5, R29.reuse, R14, R7 ;  /* 0x0000000e1d057224 */ /* 0x040fe200078e0207 */
[----:B------:R0:W-:Y:S01]  /*5da0*/  STL [R1+0x260], R4 ;  /* 0x0002600401007387 */ /* 0x0001e20000100800 */
[----:B------:R-:W-:Y:S01]  /*5db0*/  IMAD R9, R29, R6, R9 ;  /* 0x000000061d097224 */ /* 0x000fe200078e0209 */
[----:B------:R-:W-:Y:S01]  /*5dc0*/  IADD3 R14, R11, 0x128, RZ ;  /* 0x000001280b0e7810 */ /* 0x000fe20007ffe0ff */
[----:B------:R-:W-:Y:S01]  /*5dd0*/  @!P3 IMAD.IADD R23, R23, 0x1, -R29 ;  /* 0x000000011717b824 */ /* 0x000fe200078e0a1d */
[----:B------:R-:W-:Y:S01]  /*5de0*/  ISETP.GT.U32.AND P3, PT, R29, R5, PT ;  /* 0x000000051d00720c */ /* 0x000fe20003f64070 */
[----:B------:R-:W-:Y:S01]  /*5df0*/  IMAD.HI.U32 R15, R8, R17, RZ ;  /* 0x00000011080f7227 */ /* 0x000fe200078e00ff */
[----:B------:R-:W-:-:S02]  /*5e00*/  IABS R20, R14 ;  /* 0x0000000e00147213 */ /* 0x000fc40000000000 */
[----:B------:R-:W-:Y:S01]  /*5e10*/  IADD3 R7, R11, 0x126, RZ ;  /* 0x000001260b077810 */ /* 0x000fe20007ffe0ff */
[----:B------:R-:W-:Y:S01]  /*5e20*/  @!P6 IMAD.IADD R0, R0, 0x1, -R29 ;  /* 0x000000010000e824 */ /* 0x000fe200078e0a1d */
[----:B------:R-:W-:Y:S01]  /*5e30*/  ISETP.GT.U32.AND P6, PT, R29, R9, PT ;  /* 0x000000091d00720c */ /* 0x000fe20003fc4070 */
[----:B------:R-:W-:Y:S01]  /*5e40*/  IMAD.MOV R3, RZ, RZ, -R15 ;  /* 0x000000ffff037224 */ /* 0x000fe200078e0a0f */
[----:B------:R-:W-:Y:S01]  /*5e50*/  IADD3 R15, R11, 0x12a, RZ ;  /* 0x0000012a0b0f7810 */ /* 0x000fe20007ffe0ff */
[----:B0-----:R-:W-:Y:S01]  /*5e60*/  IMAD.MOV.U32 R4, RZ, RZ, R22 ;  /* 0x000000ffff047224 */ /* 0x001fe200078e0016 */
[----:B------:R-:W-:Y:S01]  /*5e70*/  IABS R21, R7 ;  /* 0x0000000700157213 */ /* 0x000fe20000000000 */
[----:B------:R-:W-:Y:S01]  /*5e80*/  IMAD.HI.U32 R2, R8, R18, RZ ;  /* 0x0000001208027227 */ /* 0x000fe200078e00ff */
[----:B------:R-:W-:-:S03]  /*5e90*/  IABS R6, R15 ;  /* 0x0000000f00067213 */ /* 0x000fc60000000000 */
[--C-:B------:R-:W-:Y:S01]  /*5ea0*/  @!P3 IMAD.IADD R5, R5, 0x1, -R29.reuse ;  /* 0x000000010505b824 */ /* 0x100fe200078e0a1d */
[----:B------:R-:W-:Y:S01]  /*5eb0*/  ISETP.GT.U32.AND P3, PT, R29, R0, PT ;  /* 0x000000001d00720c */ /* 0x000fe20003f64070 */
[----:B------:R-:W-:Y:S02]  /*5ec0*/  @!P0 IMAD.MOV R4, RZ, RZ, -R4 ;  /* 0x000000ffff048224 */ /* 0x000fe400078e0a04 */
[----:B------:R-:W-:Y:S01]  /*5ed0*/  @!P6 IMAD.IADD R9, R9, 0x1, -R29 ;  /* 0x000000010909e824 */ /* 0x000fe200078e0a1d */
[C---:B------:R-:W-:Y:S01]  /*5ee0*/  ISETP.GT.U32.AND P0, PT, R29.reuse, R5, PT ;  /* 0x000000051d00720c */ /* 0x040fe20003f04070 */
[----:B------:R-:W-:Y:S01]  /*5ef0*/  IMAD.HI.U32 R24, R8, R6, RZ ;  /* 0x0000000608187227 */ /* 0x000fe200078e00ff */
[----:B------:R0:W-:Y:S02]  /*5f00*/  STL [R1+0x248], R4 ;  /* 0x0002480401007387 */ /* 0x0001e40000100800 */
[----:B------:R-:W-:Y:S01]  /*5f10*/  ISETP.GT.U32.AND P6, PT, R29, R9, PT ;  /* 0x000000091d00720c */ /* 0x000fe20003fc4070 */
[----:B------:R-:W-:-:S02]  /*5f20*/  IMAD.MOV R2, RZ, RZ, -R2 ;  /* 0x000000ffff027224 */ /* 0x000fc400078e0a02 */
[----:B------:R-:W-:-:S04]  /*5f30*/  IMAD.HI.U32 R22, R8, R20, RZ ;  /* 0x0000001408167227 */ /* 0x000fc800078e00ff */
[----:B------:R-:W-:Y:S02]  /*5f40*/  IMAD.MOV R24, RZ, RZ, -R24 ;  /* 0x000000ffff187224 */ /* 0x000fe400078e0a18 */
[----:B------:R-:W-:Y:S01]  /*5f50*/  IMAD R17, R29, R3, R17 ;  /* 0x000000031d117224 */ /* 0x000fe200078e0211 */
[----:B------:R-:W-:Y:S01]  /*5f60*/  IADD3 R3, R11, 0x124, RZ ;  /* 0x000001240b037810 */ /* 0x000fe20007ffe0ff */
[C---:B------:R-:W-:Y:S02]  /*5f70*/  IMAD R18, R29.reuse, R2, R18 ;  /* 0x000000021d127224 */ /* 0x040fe400078e0212 */
[----:B0-----:R-:W-:Y:S01]  /*5f80*/  IMAD.MOV.U32 R4, RZ, RZ, R23 ;  /* 0x000000ffff047224 */ /* 0x001fe200078e0017 */
[----:B------:R-:W-:Y:S01]  /*5f90*/  IABS R2, R3 ;  /* 0x0000000300027213 */ /* 0x000fe20000000000 */
[----:B------:R-:W-:Y:S02]  /*5fa0*/  IMAD.MOV R22, RZ, RZ, -R22 ;  /* 0x000000ffff167224 */ /* 0x000fe400078e0a16 */
[----:B------:R-:W-:-:S02]  /*5fb0*/  IMAD R6, R29, R24, R6 ;  /* 0x000000181d067224 */ /* 0x000fc400078e0206 */
[----:B------:R-:W-:Y:S01]  /*5fc0*/  @!P2 IMAD.MOV R4, RZ, RZ, -R4 ;  /* 0x000000ffff04a224 */ /* 0x000fe200078e0a04 */
[C---:B------:R-:W-:Y:S01]  /*5fd0*/  ISETP.GT.U32.AND P2, PT, R29.reuse, R17, PT ;  /* 0x000000111d00720c */ /* 0x040fe20003f44070 */
[--C-:B------:R-:W-:Y:S01]  /*5fe0*/  @!P3 IMAD.IADD R0, R0, 0x1, -R29.reuse ;  /* 0x000000010000b824 */ /* 0x100fe200078e0a1d */
[C---:B------:R-:W-:Y:S01]  /*5ff0*/  ISETP.GT.U32.AND P3, PT, R29.reuse, R18, PT ;  /* 0x000000121d00720c */ /* 0x040fe20003f64070 */
[----:B------:R-:W-:Y:S01]  /*6000*/  IMAD R20, R29, R22, R20 ;  /* 0x000000161d147224 */ /* 0x000fe200078e0214 */
[----:B------:R0:W-:Y:S01]  /*6010*/  STL [R1+0x244], R4 ;  /* 0x0002440401007387 */ /* 0x0001e20000100800 */
[--C-:B------:R-:W-:Y:S01]  /*6020*/  @!P0 IMAD.IADD R5, R5, 0x1, -R29.reuse ;  /* 0x0000000105058824 */ /* 0x100fe200078e0a1d */
[----:B------:R-:W-:Y:S01]  /*6030*/  ISETP.GT.U32.AND P0, PT, R29, R6, PT ;  /* 0x000000061d00720c */ /* 0x000fe20003f04070 */
[----:B------:R-:W-:Y:S01]  /*6040*/  @!P6 IMAD.IADD R9, R9, 0x1, -R29 ;  /* 0x000000010909e824 */ /* 0x000fe200078e0a1d */
[----:B------:R-:W-:Y:S01]  /*6050*/  ISETP.GT.U32.AND P6, PT, R29, R20, PT ;  /* 0x000000141d00720c */ /* 0x000fe20003fc4070 */
[----:B------:R-:W-:-:S02]  /*6060*/  IMAD.MOV.U32 R10, RZ, RZ, R0 ;  /* 0x000000ffff0a7224 */ /* 0x000fc400078e0000 */
[----:B------:R-:W-:-:S04]  /*6070*/  IMAD.HI.U32 R23, R8, R21, RZ ;  /* 0x0000001508177227 */ /* 0x000fc800078e00ff */
[----:B0-----:R-:W-:Y:S02]  /*6080*/  IMAD.MOV.U32 R4, RZ, RZ, R5 ;  /* 0x000000ffff047224 */ /* 0x001fe400078e0005 */
[----:B------:R-:W-:Y:S02]  /*6090*/  @!P4 IMAD.MOV R10, RZ, RZ, -R10 ;  /* 0x000000ffff0ac224 */ /* 0x000fe400078e0a0a */
[--C-:B------:R-:W-:Y:S01]  /*60a0*/  @!P2 IMAD.IADD R17, R17, 0x1, -R29.reuse ;  /* 0x000000011111a824 */ /* 0x100fe200078e0a1d */
[----:B------:R-:W-:Y:S01]  /*60b0*/  ISETP.GE.AND P2, PT, R19, RZ, PT ;  /* 0x000000ff1300720c */ /* 0x000fe20003f46270 */
[--C-:B------:R-:W-:Y:S01]  /*60c0*/  @!P3 IMAD.IADD R18, R18, 0x1, -R29.reuse ;  /* 0x000000011212b824 */ /* 0x100fe200078e0a1d */
[----:B------:R-:W-:Y:S01]  /*60d0*/  STL [R1+0x240], R10 ;  /* 0x0002400a01007387 */ /* 0x000fe20000100800 */
[----:B------:R-:W-:Y:S01]  /*60e0*/  @!P5 IMAD.MOV R4, RZ, RZ, -R4 ;  /* 0x000000ffff04d224 */ /* 0x000fe200078e0a04 */
[----:B------:R-:W-:Y:S01]  /*60f0*/  IADD3 R19, R11, 0x122, RZ ;  /* 0x000001220b137810 */ /* 0x000fe20007ffe0ff */
[----:B------:R-:W-:Y:S01]  /*6100*/  @!P0 IMAD.IADD R6, R6, 0x1, -R29 ;  /* 0x0000000106068824 */ /* 0x000fe200078e0a1d */
[C---:B------:R-:W-:Y:S01]  /*6110*/  ISETP.GT.U32.AND P0, PT, R29.reuse, R17, PT ;  /* 0x000000111d00720c */ /* 0x040fe20003f04070 */
[----:B------:R-:W-:Y:S01]  /*6120*/  IMAD.MOV R23, RZ, RZ, -R23 ;  /* 0x000000ffff177224 */ /* 0x000fe200078e0a17 */
[C---:B------:R-:W-:Y:S01]  /*6130*/  ISETP.GT.U32.AND P4, PT, R29.reuse, R18, PT ;  /* 0x000000121d00720c */ /* 0x040fe20003f84070 */
[----:B------:R-:W-:Y:S01]  /*6140*/  @!P6 IMAD.IADD R20, R20, 0x1, -R29 ;  /* 0x000000011414e824 */ /* 0x000fe200078e0a1d */
[----:B------:R0:W-:Y:S01]  /*6150*/  STL [R1+0x23c], R4 ;  /* 0x00023c0401007387 */ /* 0x0001e20000100800 */
[----:B------:R-:W-:Y:S01]  /*6160*/  IMAD.HI.U32 R24, R8, R2, RZ ;  /* 0x0000000208187227 */ /* 0x000fe200078e00ff */
[----:B------:R-:W-:-:S02]  /*6170*/  ISETP.GT.U32.AND P6, PT, R29, R6, PT ;  /* 0x000000061d00720c */ /* 0x000fc40003fc4070 */
[C---:B------:R-:W-:Y:S01]  /*6180*/  ISETP.GT.U32.AND P5, PT, R29.reuse, R20, PT ;  /* 0x000000141d00720c */ /* 0x040fe20003fa4070 */
[----:B------:R-:W-:Y:S01]  /*6190*/  IMAD R21, R29, R23, R21 ;  /* 0x000000171d157224 */ /* 0x000fe200078e0215 */
[----:B------:R-:W-:Y:S01]  /*61a0*/  ISETP.GE.AND P3, PT, R16, RZ, PT ;  /* 0x000000ff1000720c */ /* 0x000fe20003f66270 */
[----:B------:R-:W-:Y:S01]  /*61b0*/  IMAD.MOV R24, RZ, RZ, -R24 ;  /* 0x000000ffff187224 */ /* 0x000fe200078e0a18 */
[----:B------:R-:W-:Y:S01]  /*61c0*/  IADD3 R16, R11, 0x120, RZ ;  /* 0x000001200b107810 */ /* 0x000fe20007ffe0ff */
[----:B------:R-:W-:Y:S01]  /*61d0*/  @!P0 IMAD.IADD R17, R17, 0x1, -R29 ;  /* 0x0000000111118824 */ /* 0x000fe200078e0a1d */
[----:B------:R-:W-:Y:S01]  /*61e0*/  IABS R0, R19 ;  /* 0x0000001300007213 */ /* 0x000fe20000000000 */
[----:B0-----:R-:W-:Y:S01]  /*61f0*/  IMAD.MOV.U32 R4, RZ, RZ, R9 ;  /* 0x000000ffff047224 */ /* 0x001fe200078e0009 */
[----:B------:R-:W-:Y:S01]  /*6200*/  IABS R5, R16 ;  /* 0x0000001000057213 */ /* 0x000fe20000000000 */
[----:B------:R-:W-:Y:S01]  /*6210*/  IMAD R2, R29, R24, R2 ;  /* 0x000000181d027224 */ /* 0x000fe200078e0202 */
[----:B------:R-:W-:Y:S01]  /*6220*/  ISETP.GE.AND P0, PT, R15, RZ, PT ;  /* 0x000000ff0f00720c */ /* 0x000fe20003f06270 */
[----:B------:R-:W-:Y:S01]  /*6230*/  @!P1 IMAD.MOV R4, RZ, RZ, -R4 ;  /* 0x000000ffff049224 */ /* 0x000fe200078e0a04 */
[C---:B------:R-:W-:Y:S01]  /*6240*/  ISETP.GT.U32.AND P1, PT, R29.reuse, R21, PT ;  /* 0x000000151d00720c */ /* 0x040fe20003f24070 */
[--C-:B------:R-:W-:Y:S01]  /*6250*/  @!P4 IMAD.IADD R18, R18, 0x1, -R29.reuse ;  /* 0x000000011212c824 */ /* 0x100fe200078e0a1d */
[----:B------:R-:W-:Y:S01]  /*6260*/  ISETP.GT.U32.AND P4, PT, R29, R2, PT ;  /* 0x000000021d00720c */ /* 0x000fe20003f84070 */
[----:B------:R-:W-:Y:S01]  /*6270*/  @!P6 IMAD.IADD R6, R6, 0x1, -R29 ;  /* 0x000000010606e824 */ /* 0x000fe200078e0a1d */
[----:B------:R-:W-:Y:S01]  /*6280*/  ISETP.GE.AND P6, PT, R14, RZ, PT ;  /* 0x000000ff0e00720c */ /* 0x000fe20003fc6270 */
[----:B------:R-:W-:Y:S01]  /*6290*/  IMAD.HI.U32 R14, R8, R0, RZ ;  /* 0x00000000080e7227 */ /* 0x000fe200078e00ff */
[----:B------:R0:W-:Y:S01]  /*62a0*/  STL [R1+0x238], R4 ;  /* 0x0002380401007387 */ /* 0x0001e20000100800 */
[----:B------:R-:W-:-:S02]  /*62b0*/  IADD3 R15, R11, 0x11a, RZ ;  /* 0x0000011a0b0f7810 */ /* 0x000fc40007ffe0ff */
[----:B------:R-:W-:Y:S02]  /*62c0*/  IMAD.MOV.U32 R10, RZ, RZ, R17 ;  /* 0x000000ffff0a7224 */ /* 0x000fe400078e0011 */
[--C-:B------:R-:W-:Y:S01]  /*62d0*/  @!P5 IMAD.IADD R20, R20, 0x1, -R29.reuse ;  /* 0x000000011414d824 */ /* 0x100fe200078e0a1d */
[----:B------:R-:W-:Y:S01]  /*62e0*/  ISETP.GE.AND P5, PT, R7, RZ, PT ;  /* 0x000000ff0700720c */ /* 0x000fe20003fa6270 */
[----:B------:R-:W-:Y:S01]  /*62f0*/  @!P1 IMAD.IADD R21, R21, 0x1, -R29 ;  /* 0x0000000115159824 */ /* 0x000fe200078e0a1d */
[----:B------:R-:W-:Y:S01]  /*6300*/  ISETP.GE.AND P1, PT, R3, RZ, PT ;  /* 0x000000ff0300720c */ /* 0x000fe20003f26270 */
[----:B------:R-:W-:-:S04]  /*6310*/  IMAD.HI.U32 R9, R8, R5, RZ ;  /* 0x0000000508097227 */ /* 0x000fc800078e00ff */
[----:B0-----:R-:W-:Y:S01]  /*6320*/  IMAD.MOV.U32 R4, RZ, RZ, R18 ;  /* 0x000000ffff047224 */ /* 0x001fe200078e0012 */
[C---:B------:R-:W-:Y:S01]  /*6330*/  IADD3 R18, R11.reuse, 0x110, RZ ;  /* 0x000001100b127810 */ /* 0x040fe20007ffe0ff */
[----:B------:R-:W-:Y:S01]  /*6340*/  IMAD.MOV R7, RZ, RZ, -R14 ;  /* 0x000000ffff077224 */ /* 0x000fe200078e0a0e */
[----:B------:R-:W-:Y:S01]  /*6350*/  IADD3 R14, R11, 0x116, RZ ;  /* 0x000001160b0e7810 */ /* 0x000fe20007ffe0ff */
[----:B------:R-:W-:Y:S01]  /*6360*/  @!P2 IMAD.MOV R10, RZ, RZ, -R10 ;  /* 0x000000ffff0aa224 */ /* 0x000fe200078e0a0a */
[----:B------:R-:W-:Y:S01]  /*6370*/  ISETP.GT.U32.AND P2, PT, R29, R21, PT ;  /* 0x000000151d00720c */ /* 0x000fe20003f44070 */
[----:B------:R-:W-:Y:S01]  /*6380*/  @!P3 IMAD.MOV R4, RZ, RZ, -R4 ;  /* 0x000000ffff04b224 */ /* 0x000fe200078e0a04 */
[----:B------:R-:W-:Y:S01]  /*6390*/  ISETP.GE.AND P3, PT, R19, RZ, PT ;  /* 0x000000ff1300720c */ /* 0x000fe20003f66270 */
[----:B------:R-:W-:Y:S01]  /*63a0*/  IMAD.MOV R3, RZ, RZ, -R9 ;  /* 0x000000ffff037224 */ /* 0x000fe200078e0a09 */
[----:B------:R-:W-:Y:S01]  /*63b0*/  STL [R1+0x234], R10 ;  /* 0x0002340a01007387 */ /* 0x000fe20000100800 */
[----:B------:R-:W-:Y:S01]  /*63c0*/  IMAD R7, R29, R7, R0 ;  /* 0x000000071d077224 */ /* 0x000fe200078e0200 */
[----:B------:R-:W-:Y:S01]  /*63d0*/  IADD3 R0, R11, 0x11c, RZ ;  /* 0x0000011c0b007810 */ /* 0x000fe20007ffe0ff */
[----:B------:R-:W-:Y:S01]  /*63e0*/  @!P4 IMAD.IADD R2, R2, 0x1, -R29 ;  /* 0x000000010202c824 */ /* 0x000fe200078e0a1d */
[----:B------:R0:W-:Y:S01]  /*63f0*/  STL [R1+0x230], R4 ;  /* 0x0002300401007387 */ /* 0x0001e20000100800 */
        /* <DEDUP_REMOVED lines=8> */
[----:B0-----:R-:W-:Y:S01]  /*6480*/  IMAD.MOV.U32 R4, RZ, RZ, R20 ;  /* 0x000000ffff047224 */ /* 0x001fe200078e0014 */
[----:B------:R-:W-:Y:S02]  /*6490*/  IABS R16, R3 ;  /* 0x0000000300107213 */ /* 0x000fe40000000000 */
[----:B------:R-:W-:Y:S01]  /*64a0*/  IABS R17, R18 ;  /* 0x0000001200117213 */ /* 0x000fe20000000000 */
[----:B------:R-:W-:Y:S01]  /*64b0*/  @!P6 IMAD.MOV R4, RZ, RZ, -R4 ;  /* 0x000000ffff04e224 */ /* 0x000fe200078e0a04 */
[----:B------:R-:W-:Y:S02]  /*64c0*/  ISETP.GT.U32.AND P6, PT, R29, R5, PT ;  /* 0x000000051d00720c */ /* 0x000fe40003fc4070 */
[--C-:B------:R-:W-:Y:S01]  /*64d0*/  @!P0 IMAD.IADD R7, R7, 0x1, -R29.reuse ;  /* 0x0000000107078824 */ /* 0x100fe200078e0a1d */
[----:B-1----:R-:W-:Y:S01]  /*64e0*/  IABS R6, R0 ;  /* 0x0000000000067213 */ /* 0x002fe20000000000 */
[----:B------:R0:W-:Y:S01]  /*64f0*/  STL [R1+0x20c], R4 ;  /* 0x00020c0401007387 */ /* 0x0001e20000100800 */
[----:B------:R-:W-:Y:S01]  /*6500*/  @!P4 IMAD.IADD R2, R2, 0x1, -R29 ;  /* 0x000000010202c824 */ /* 0x000fe200078e0a1d */
[----:B------:R-:W-:-:S02]  /*6510*/  ISETP.GE.AND P4, PT, R3, RZ, PT ;  /* 0x000000ff0300720c */ /* 0x000fc40003f86270 */
[----:B------:R-:W-:Y:S01]  /*6520*/  IMAD.MOV.U32 R3, RZ, RZ, R6 ;  /* 0x000000ffff037224 */ /* 0x000fe200078e0006 */
[----:B------:R-:W-:Y:S01]  /*6530*/  ISETP.GE.AND P0, PT, R0, RZ, PT ;  /* 0x000000ff0000720c */ /* 0x000fe20003f06270 */
[----:B------:R-:W-:-:S04]  /*6540*/  IMAD.HI.U32 R6, R8, R16, RZ ;  /* 0x0000001008067227 */ /* 0x000fc800078e00ff */
[----:B0-----:R-:W-:Y:S01]  /*6550*/  IMAD.MOV.U32 R4, RZ, RZ, R21 ;  /* 0x000000ffff047224 */ /* 0x001fe200078e0015 */
[----:B------:R-:W-:Y:S01]  /*6560*/  IADD3 R21, R11, 0x112, RZ ;  /* 0x000001120b157810 */ /* 0x000fe20007ffe0ff */
[----:B------:R-:W-:Y:S01]  /*6570*/  @!P6 IMAD.IADD R5, R5, 0x1, -R29 ;  /* 0x000000010505e824 */ /* 0x000fe200078e0a1d */
[C---:B------:R-:W-:Y:S01]  /*6580*/  ISETP.GT.U32.AND P6, PT, R29.reuse, R7, PT ;  /* 0x000000071d00720c */ /* 0x040fe20003fc4070 */
[----:B------:R-:W-:Y:S02]  /*6590*/  @!P5 IMAD.MOV R4, RZ, RZ, -R4 ;  /* 0x000000ffff04d224 */ /* 0x000fe400078e0a04 */
[----:B------:R-:W-:Y:S01]  /*65a0*/  IMAD.HI.U32 R0, R8, R3, RZ ;  /* 0x0000000308007227 */ /* 0x000fe200078e00ff */
[----:B------:R-:W-:Y:S02]  /*65b0*/  ISETP.GT.U32.AND P5, PT, R29, R5, PT ;  /* 0x000000051d00720c */ /* 0x000fe40003fa4070 */
[----:B------:R0:W-:Y:S01]  /*65c0*/  STL [R1+0x210], R4 ;  /* 0x0002100401007387 */ /* 0x0001e20000100800 */
[----:B------:R-:W-:-:S04]  /*65d0*/  IMAD.MOV R0, RZ, RZ, -R0 ;  /* 0x000000ffff007224 */ /* 0x000fc800078e0a00 */
[----:B------:R-:W-:Y:S01]  /*65e0*/  IMAD R3, R29, R0, R3 ;  /* 0x000000001d037224 */ /* 0x000fe200078e0203 */
[----:B------:R-:W-:Y:S01]  /*65f0*/  IADD3 R0, R11, 0x114, RZ ;  /* 0x000001140b007810 */ /* 0x000fe20007ffe0ff */
[----:B------:R-:W-:Y:S02]  /*6600*/  @!P6 IMAD.IADD R7, R7, 0x1, -R29 ;  /* 0x000000010707e824 */ /* 0x000fe400078e0a1d */
[----:B0-----:R-:W-:Y:S02]  /*6610*/  IMAD.MOV.U32 R4, RZ, RZ, R2 ;  /* 0x000000ffff047224 */ /* 0x001fe400078e0002 */
[----:B------:R-:W-:Y:S02]  /*6620*/  IMAD.MOV R2, RZ, RZ, -R6 ;  /* 0x000000ffff027224 */ /* 0x000fe400078e0a06 */
[----:B------:R-:W-:Y:S02]  /*6630*/  IMAD.MOV.U32 R9, RZ, RZ, R7 ;  /* 0x000000ffff097224 */ /* 0x000fe400078e0007 */
[----:B------:R-:W-:Y:S01]  /*6640*/  IMAD R16, R29, R2, R16 ;  /* 0x000000021d107224 */ /* 0x000fe200078e0210 */
[----:B------:R-:W-:Y:S01]  /*6650*/  IADD3 R2, R11, 0x118, RZ ;  /* 0x000001180b027810 */ /* 0x000fe20007ffe0ff */
[----:B------:R-:W-:Y:S01]  /*6660*/  @!P3 IMAD.MOV R9, RZ, RZ, -R9 ;  /* 0x000000ffff09b224 */ /* 0x000fe200078e0a09 */
[C---:B------:R-:W-:Y:S01]  /*6670*/  ISETP.GT.U32.AND P3, PT, R29.reuse, R3, PT ;  /* 0x000000031d00720c */ /* 0x040fe20003f64070 */
[----:B------:R-:W-:Y:S01]  /*6680*/  @!P1 IMAD.MOV R4, RZ, RZ, -R4 ;  /* 0x000000ffff049224 */ /* 0x000fe200078e0a04 */
[----:B------:R-:W-:Y:S01]  /*6690*/  ISETP.GT.U32.AND P6, PT, R29, R16, PT ;  /* 0x000000101d00720c */ /* 0x000fe20003fc4070 */
[----:B------:R-:W-:Y:S01]  /*66a0*/  @!P5 IMAD.IADD R5, R5, 0x1, -R29 ;  /* 0x000000010505d824 */ /* 0x000fe200078e0a1d */
[----:B------:R-:W-:-:S02]  /*66b0*/  ISETP.GE.AND P1, PT, R15, RZ, PT ;  /* 0x000000ff0f00720c */ /* 0x000fc40003f26270 */
[----:B------:R-:W-:Y:S01]  /*66c0*/  IABS R15, R15 ;  /* 0x0000000f000f7213 */ /* 0x000fe20000000000 */
[----:B------:R0:W-:Y:S01]  /*66d0*/  STL [R1+0x214], R4 ;  /* 0x0002140401007387 */ /* 0x0001e20000100800 */
[----:B------:R-:W-:Y:S02]  /*66e0*/  ISETP.GE.AND P5, PT, R2, RZ, PT ;  /* 0x000000ff0200720c */ /* 0x000fe40003fa6270 */
[----:B------:R-:W-:Y:S01]  /*66f0*/  IABS R2, R2 ;  /* 0x0000000200027213 */ /* 0x000fe20000000000 */
[----:B------:R-:W-:Y:S01]  /*6700*/  IMAD.HI.U32 R6, R8, R15, RZ ;  /* 0x0000000f08067227 */ /* 0x000fe200078e00ff */
[----:B------:R1:W-:Y:S03]  /*6710*/  STL [R1+0x218], R9 ;  /* 0x0002180901007387 */ /* 0x0003e60000100800 */
[----:B------:R-:W-:Y:S02]  /*6720*/  @!P6 IMAD.IADD R16, R16, 0x1, -R29 ;  /* 0x000000011010e824 */ /* 0x000fe400078e0a1d */
[----:B0-----:R-:W-:-:S02]  /*6730*/  IMAD.MOV.U32 R4, RZ, RZ, R5 ;  /* 0x000000ffff047224 */ /* 0x001fc400078e0005 */
[----:B------:R-:W-:Y:S01]  /*6740*/  IMAD.MOV R6, RZ, RZ, -R6 ;  /* 0x000000ffff067224 */ /* 0x000fe200078e0a06 */
[----:B------:R-:W-:Y:S01]  /*6750*/  ISETP.GT.U32.AND P6, PT, R29, R16, PT ;  /* 0x000000101d00720c */ /* 0x000fe20003fc4070 */
[----:B------:R-:W-:Y:S01]  /*6760*/  @!P2 IMAD.MOV R4, RZ, RZ, -R4 ;  /* 0x000000ffff04a224 */ /* 0x000fe200078e0a04 */
[----:B------:R-:W-:Y:S01]  /*6770*/  ISETP.GE.AND P2, PT, R14, RZ, PT ;  /* 0x000000ff0e00720c */ /* 0x000fe20003f46270 */
[----:B------:R-:W-:Y:S01]  /*6780*/  @!P3 IMAD.IADD R3, R3, 0x1, -R29 ;  /* 0x000000010303b824 */ /* 0x000fe200078e0a1d */
[----:B------:R-:W-:Y:S01]  /*6790*/  IABS R14, R14 ;  /* 0x0000000e000e7213 */ /* 0x000fe20000000000 */
[C---:B------:R-:W-:Y:S01]  /*67a0*/  IMAD R15, R29.reuse, R6, R15 ;  /* 0x000000061d0f7224 */ /* 0x040fe200078e020f */
[----:B-1----:R-:W-:Y:S01]  /*67b0*/  IABS R9, R0 ;  /* 0x0000000000097213 */ /* 0x002fe20000000000 */
[----:B------:R-:W-:Y:S01]  /*67c0*/  IMAD.MOV.U32 R7, RZ, RZ, R2 ;  /* 0x000000ffff077224 */ /* 0x000fe200078e0002 */
[C---:B------:R-:W-:Y:S01]  /*67d0*/  ISETP.GT.U32.AND P3, PT, R29.reuse, R3, PT ;  /* 0x000000031d00720c */ /* 0x040fe20003f64070 */
[----:B------:R-:W-:Y:S01]  /*67e0*/  IMAD.HI.U32 R5, R8, R14, RZ ;  /* 0x0000000e08057227 */ /* 0x000fe200078e00ff */
[----:B------:R0:W-:Y:S03]  /*67f0*/  STL [R1+0x224], R4 ;  /* 0x0002240401007387 */ /* 0x0001e60000100800 */
[----:B------:R-:W-:Y:S01]  /*6800*/  @!P6 IMAD.IADD R16, R16, 0x1, -R29 ;  /* 0x000000011010e824 */ /* 0x000fe200078e0a1d */
[----:B------:R-:W-:Y:S01]  /*6810*/  ISETP.GT.U32.AND P6, PT, R29, R15, PT ;  /* 0x0000000f1d00720c */ /* 0x000fe20003fc4070 */
[----:B------:R-:W-:-:S04]  /*6820*/  IMAD.HI.U32 R2, R8, R7, RZ ;  /* 0x0000000708027227 */ /* 0x000fc800078e00ff */
[----:B------:R-:W-:-:S04]  /*6830*/  IMAD.HI.U32 R6, R8, R9, RZ ;  /* 0x0000000908067227 */ /* 0x000fc800078e00ff */
[----:B------:R-:W-:Y:S02]  /*6840*/  IMAD.MOV R5, RZ, RZ, -R5 ;  /* 0x000000ffff057224 */ /* 0x000fe400078e0a05 */
[----:B------:R-:W-:Y:S02]  /*6850*/  IMAD.MOV R2, RZ, RZ, -R2 ;  /* 0x000000ffff027224 */ /* 0x000fe400078e0a02 */
[----:B------:R-:W-:Y:S02]  /*6860*/  IMAD.MOV R6, RZ, RZ, -R6 ;  /* 0x000000ffff067224 */ /* 0x000fe400078e0a06 */
[C---:B------:R-:W-:Y:S02]  /*6870*/  IMAD R14, R29.reuse, R5, R14 ;  /* 0x000000051d0e7224 */ /* 0x040fe400078e020e */
[----:B------:R-:W-:Y:S01]  /*6880*/  IMAD R7, R29, R2, R7 ;  /* 0x000000021d077224 */ /* 0x000fe200078e0207 */
[----:B------:R-:W-:Y:S01]  /*6890*/  IABS R2, R21 ;  /* 0x0000001500027213 */ /* 0x000fe20000000000 */
[----:B0-----:R-:W-:-:S02]  /*68a0*/  IMAD.MOV.U32 R4, RZ, RZ, R16 ;  /* 0x000000ffff047224 */ /* 0x001fc400078e0010 */
[----:B------:R-:W-:Y:S01]  /*68b0*/  IMAD R9, R29, R6, R9 ;  /* 0x000000061d097224 */ /* 0x000fe200078e0209 */
[----:B------:R-:W-:Y:S01]  /*68c0*/  IADD3 R6, R11, 0x10e, RZ ;  /* 0x0000010e0b067810 */ /* 0x000fe20007ffe0ff */
[--C-:B------:R-:W-:Y:S01]  /*68d0*/  @!P3 IMAD.IADD R3, R3, 0x1, -R29.reuse ;  /* 0x000000010303b824 */ /* 0x100fe200078e0a1d */
[C---:B------:R-:W-:Y:S01]  /*68e0*/  ISETP.GT.U32.AND P3, PT, R29.reuse, R14, PT ;  /* 0x0000000e1d00720c */ /* 0x040fe20003f64070 */
[----:B------:R-:W-:Y:S01]  /*68f0*/  @!P4 IMAD.MOV R4, RZ, RZ, -R4 ;  /* 0x000000ffff04c224 */ /* 0x000fe200078e0a04 */
[----:B------:R-:W-:Y:S01]  /*6900*/  ISETP.GT.U32.AND P4, PT, R29, R7, PT ;  /* 0x000000071d00720c */ /* 0x000fe20003f84070 */
[----:B------:R-:W-:Y:S01]  /*6910*/  @!P6 IMAD.IADD R15, R15, 0x1, -R29 ;  /* 0x000000010f0fe824 */ /* 0x000fe200078e0a1d */
[----:B------:R-:W-:Y:S01]  /*6920*/  ISETP.GT.U32.AND P6, PT, R29, R9, PT ;  /* 0x000000091d00720c */ /* 0x000fe20003fc4070 */
[----:B------:R-:W-:Y:S01]  /*6930*/  IMAD.HI.U32 R5, R8, R2, RZ ;  /* 0x0000000208057227 */ /* 0x000fe200078e00ff */
[----:B------:R0:W-:Y:S01]  /*6940*/  STL [R1+0x220], R4 ;  /* 0x0002200401007387 */ /* 0x0001e20000100800 */
[----:B------:R-:W-:-:S02]  /*6950*/  IABS R20, R6 ;  /* 0x0000000600147213 */ /* 0x000fc40000000000 */
[----:B------:R-:W-:-:S03]  /*6960*/  IMAD.MOV R5, RZ, RZ, -R5 ;  /* 0x000000ffff057224 */ /* 0x000fc600078e0a05 */
[----:B------:R-:W-:-:S04]  /*6970*/  IMAD.HI.U32 R16, R8, R20, RZ ;  /* 0x0000001408107227 */ /* 0x000fc800078e00ff */
[--C-:B------:R-:W-:Y:S02]  /*6980*/  @!P3 IMAD.IADD R14, R14, 0x1, -R29.reuse ;  /* 0x000000010e0eb824 */ /* 0x100fe400078e0a1d */
[--C-:B------:R-:W-:Y:S01]  /*6990*/  @!P4 IMAD.IADD R7, R7, 0x1, -R29.reuse ;  /* 0x000000010707c824 */ /* 0x100fe200078e0a1d */
[----:B------:R-:W-:Y:S01]  /*69a0*/  ISETP.GT.U32.AND P4, PT, R29, R15, PT ;  /* 0x0000000f1d00720c */ /* 0x000fe20003f84070 */
[----:B------:R-:W-:Y:S01]  /*69b0*/  @!P6 IMAD.IADD R9, R9, 0x1, -R29 ;  /* 0x000000010909e824 */ /* 0x000fe200078e0a1d */
[C---:B------:R-:W-:Y:S01]  /*69c0*/  ISETP.GT.U32.AND P6, PT, R29.reuse, R14, PT ;  /* 0x0000000e1d00720c */ /* 0x040fe20003fc4070 */
[----:B0-----:R-:W-:Y:S01]  /*69d0*/  IMAD.MOV.U32 R4, RZ, RZ, R3 ;  /* 0x000000ffff047224 */ /* 0x001fe200078e0003 */
[----:B------:R-:W-:Y:S01]  /*69e0*/  ISETP.GT.U32.AND P3, PT, R29, R7, PT ;  /* 0x000000071d00720c */ /* 0x000fe20003f64070 */
[----:B------:R-:W-:-:S04]  /*69f0*/  IMAD.HI.U32 R3, R8, R17, RZ ;  /* 0x0000001108037227 */ /* 0x000fc800078e00ff */
[----:B------:R-:W-:Y:S02]  /*6a00*/  IMAD.MOV R3, RZ, RZ, -R3 ;  /* 0x000000ffff037224 */ /* 0x000fe400078e0a03 */
[----:B------:R-:W-:Y:S01]  /*6a10*/  @!P0 IMAD.MOV R4, RZ, RZ, -R4 ;  /* 0x000000ffff048224 */ /* 0x000fe200078e0a04 */
[C---:B------:R-:W-:Y:S01]  /*6a20*/  ISETP.GT.U32.AND P0, PT, R29.reuse, R9, PT ;  /* 0x000000091d00720c */ /* 0x040fe20003f04070 */
[----:B------:R-:W-:Y:S01]  /*6a30*/  IMAD R2, R29, R5, R2 ;  /* 0x000000051d027224 */ /* 0x000fe200078e0202 */
[----:B------:R-:W-:Y:S01]  /*6a40*/  IADD3 R5, R11, 0x10c, RZ ;  /* 0x0000010c0b057810 */ /* 0x000fe20007ffe0ff */
[----:B------:R-:W-:Y:S01]  /*6a50*/  IMAD R17, R29, R3, R17 ;  /* 0x000000031d117224 */ /* 0x000fe200078e0211 */
[----:B------:R-:W-:Y:S01]  /*6a60*/  IADD3 R3, R11, 0x10a, RZ ;  /* 0x0000010a0b037810 */ /* 0x000fe20007ffe0ff */
[--C-:B------:R-:W-:Y:S01]  /*6a70*/  @!P4 IMAD.IADD R15, R15, 0x1, -R29.reuse ;  /* 0x000000010f0fc824 */ /* 0x100fe200078e0a1d */
[C---:B------:R-:W-:Y:S01]  /*6a80*/  ISETP.GT.U32.AND P4, PT, R29.reuse, R2, PT ;  /* 0x000000021d00720c */ /* 0x040fe20003f84070 */
[--C-:B------:R-:W-:Y:S01]  /*6a90*/  @!P6 IMAD.IADD R14, R14, 0x1, -R29.reuse ;  /* 0x000000010e0ee824 */ /* 0x100fe200078e0a1d */
[----:B------:R-:W-:Y:S01]  /*6aa0*/  ISETP.GT.U32.AND P6, PT, R29, R17, PT ;  /* 0x000000111d00720c */ /* 0x000fe20003fc4070 */
[----:B------:R-:W-:Y:S01]  /*6ab0*/  @!P3 IMAD.IADD R7, R7, 0x1, -R29 ;  /* 0x000000010707b824 */ /* 0x000fe200078e0a1d */
[----:B------:R0:W-:Y:S01]  /*6ac0*/  STL [R1+0x21c], R4 ;  /* 0x00021c0401007387 */ /* 0x0001e20000100800 */
[----:B------:R-:W-:Y:S01]  /*6ad0*/  IMAD.MOV.U32 R10, RZ, RZ, R15 ;  /* 0x000000ffff0a7224 */ /* 0x000fe200078e000f */
[----:B------:R-:W-:Y:S01]  /*6ae0*/  IABS R19, R5 ;  /* 0x0000000500137213 */ /* 0x000fe20000000000 */
[--C-:B------:R-:W-:Y:S01]  /*6af0*/  @!P0 IMAD.IADD R9, R9, 0x1, -R29.reuse ;  /* 0x0000000109098824 */ /* 0x100fe200078e0a1d */
[----:B------:R-:W-:Y:S01]  /*6b00*/  ISETP.GE.AND P0, PT, R21, RZ, PT ;  /* 0x000000ff1500720c */ /* 0x000fe20003f06270 */
[----:B------:R-:W-:Y:S01]  /*6b10*/  IMAD.MOV R16, RZ, RZ, -R16 ;  /* 0x000000ffff107224 */ /* 0x000fe200078e0a10 */
[----:B------:R-:W-:Y:S01]  /*6b20*/  IABS R21, R3 ;  /* 0x0000000300157213 */ /* 0x000fe20000000000 */
[----:B------:R-:W-:Y:S01]  /*6b30*/  @!P1 IMAD.MOV R10, RZ, RZ, -R10 ;  /* 0x000000ffff0a9224 */ /* 0x000fe200078e0a0a */
[----:B------:R-:W-:Y:S01]  /*6b40*/  ISETP.GE.AND P3, PT, R0, RZ, PT ;  /* 0x000000ff0000720c */ /* 0x000fe20003f66270 */
[--C-:B------:R-:W-:Y:S01]  /*6b50*/  @!P4 IMAD.IADD R2, R2, 0x1, -R29.reuse ;  /* 0x000000010202c824 */ /* 0x100fe200078e0a1d */
[----:B------:R-:W-:Y:S01]  /*6b60*/  ISETP.GE.AND P4, PT, R18, RZ, PT ;  /* 0x000000ff1200720c */ /* 0x000fe20003f86270 */
[----:B------:R-:W-:Y:S01]  /*6b70*/  @!P6 IMAD.IADD R17, R17, 0x1, -R29 ;  /* 0x000000011111e824 */ /* 0x000fe200078e0a1d */
[----:B------:R1:W-:Y:S01]  /*6b80*/  STL [R1+0x1f8], R10 ;  /* 0x0001f80a01007387 */ /* 0x0003e20000100800 */
[----:B------:R-:W-:Y:S01]  /*6b90*/  IMAD.MOV.U32 R18, RZ, RZ, R21 ;  /* 0x000000ffff127224 */ /* 0x000fe200078e0015 */
[C---:B------:R-:W-:Y:S01]  /*6ba0*/  ISETP.GT.U32.AND P1, PT, R29.reuse, R2, PT ;  /* 0x000000021d00720c */ /* 0x040fe20003f24070 */
[----:B0-----:R-:W-:Y:S01]  /*6bb0*/  IMAD.MOV.U32 R4, RZ, RZ, R7 ;  /* 0x000000ffff047224 */ /* 0x001fe200078e0007 */
[----:B------:R-:W-:Y:S01]  /*6bc0*/  ISETP.GT.U32.AND P6, PT, R29, R17, PT ;  /* 0x000000111d00720c */ /* 0x000fe20003fc4070 */
[----:B------:R-:W-:-:S04]  /*6bd0*/  IMAD.HI.U32 R15, R8, R18, RZ ;  /* 0x00000012080f7227 */ /* 0x000fc800078e00ff */
[----:B------:R-:W-:Y:S02]  /*6be0*/  IMAD.MOV R7, RZ, RZ, -R15 ;  /* 0x000000ffff077224 */ /* 0x000fe400078e0a0f */
[C---:B------:R-:W-:Y:S02]  /*6bf0*/  IMAD R20, R29.reuse, R16, R20 ;  /* 0x000000101d147224 */ /* 0x040fe400078e0214 */
[----:B------:R-:W-:Y:S02]  /*6c00*/  IMAD R18, R29, R7, R18 ;  /* 0x000000071d127224 */ /* 0x000fe400078e0212 */
[----:B------:R-:W-:-:S04]  /*6c10*/  IMAD.HI.U32 R0, R8, R19, RZ ;  /* 0x0000001308007227 */ /* 0x000fc800078e00ff */
[----:B------:R-:W-:Y:S01]  /*6c20*/  @!P5 IMAD.MOV R4, RZ, RZ, -R4 ;  /* 0x000000ffff04d224 */ /* 0x000fe200078e0a04 */
[----:B------:R-:W-:Y:S01]  /*6c30*/  ISETP.GT.U32.AND P5, PT, R29, R20, PT ;  /* 0x000000141d00720c */ /* 0x000fe20003fa4070 */
[--C-:B------:R-:W-:Y:S01]  /*6c40*/  @!P6 IMAD.IADD R17, R17, 0x1, -R29.reuse ;  /* 0x000000011111e824 */ /* 0x100fe200078e0a1d */
[----:B------:R-:W-:Y:S01]  /*6c50*/  ISETP.GT.U32.AND P6, PT, R29, R18, PT ;  /* 0x000000121d00720c */ /* 0x000fe20003fc4070 */
[----:B------:R-:W-:Y:S01]  /*6c60*/  IMAD.MOV R0, RZ, RZ, -R0 ;  /* 0x000000ffff007224 */ /* 0x000fe200078e0a00 */
[----:B------:R0:W-:Y:S01]  /*6c70*/  STL [R1+0x1fc], R4 ;  /* 0x0001fc0401007387 */ /* 0x0001e20000100800 */
[----:B------:R-:W-:Y:S01]  /*6c80*/  @!P1 IMAD.IADD R2, R2, 0x1, -R29 ;  /* 0x0000000102029824 */ /* 0x000fe200078e0a1d */
[----:B------:R-:W-:Y:S01]  /*6c90*/  ISETP.GE.AND P1, PT, R5, RZ, PT ;  /* 0x000000ff0500720c */ /* 0x000fe20003f26270 */
[----:B------:R-:W-:Y:S01]  /*6ca0*/  IMAD R19, R29, R0, R19 ;  /* 0x000000001d137224 */ /* 0x000fe200078e0213 */
[C---:B------:R-:W-:Y:S01]  /*6cb0*/  IADD3 R5, R11.reuse, 0x106, RZ ;  /* 0x000001060b057810 */ /* 0x040fe20007ffe0ff */
[----:B-1----:R-:W-:Y:S01]  /*6cc0*/  IMAD.MOV.U32 R10, RZ, RZ, R14 ;  /* 0x000000ffff0a7224 */ /* 0x002fe200078e000e */
[----:B------:R-:W-:-:S03]  /*6cd0*/  IADD3 R0, R11, 0x108, RZ ;  /* 0x000001080b007810 */ /* 0x000fc60007ffe0ff */
[----:B------:R-:W-:Y:S01]  /*6ce0*/  @!P5 IMAD.IADD R20, R20, 0x1, -R29 ;  /* 0x000000011414d824 */ /* 0x000fe200078e0a1d */
[----:B------:R-:W-:Y:S01]  /*6cf0*/  ISETP.GE.AND P5, PT, R3, RZ, PT ;  /* 0x000000ff0300720c */ /* 0x000fe20003fa6270 */
[----:B0-----:R-:W-:Y:S01]  /*6d00*/  IMAD.MOV.U32 R4, RZ, RZ, R9 ;  /* 0x000000ffff047224 */ /* 0x001fe200078e0009 */
[----:B------:R-:W-:Y:S01]  /*6d10*/  IABS R3, R5 ;  /* 0x0000000500037213 */ /* 0x000fe20000000000 */
[----:B------:R-:W-:Y:S01]  /*6d20*/  @!P6 IMAD.IADD R18, R18, 0x1, -R29 ;  /* 0x000000011212e824 */ /* 0x000fe200078e0a1d */
[----:B------:R-:W-:Y:S01]  /*6d30*/  IABS R15, R0 ;  /* 0x00000000000f7213 */ /* 0x000fe20000000000 */
[----:B------:R-:W-:Y:S01]  /*6d40*/  @!P3 IMAD.MOV R4, RZ, RZ, -R4 ;  /* 0x000000ffff04b224 */ /* 0x000fe200078e0a04 */
[C---:B------:R-:W-:Y:S01]  /*6d50*/  ISETP.GT.U32.AND P3, PT, R29.reuse, R19, PT ;  /* 0x000000131d00720c */ /* 0x040fe20003f64070 */
[----:B------:R-:W-:Y:S01]  /*6d60*/  @!P2 IMAD.MOV R10, RZ, RZ, -R10 ;  /* 0x000000ffff0aa224 */ /* 0x000fe200078e0a0a */
[----:B------:R-:W-:Y:S01]  /*6d70*/  ISETP.GE.AND P2, PT, R6, RZ, PT ;  /* 0x000000ff0600720c */ /* 0x000fe20003f46270 */
[----:B------:R-:W-:Y:S01]  /*6d80*/  IMAD.HI.U32 R6, R8, R3, RZ ;  /* 0x0000000308067227 */ /* 0x000fe200078e00ff */
[----:B------:R-:W-:-:S02]  /*6d90*/  ISETP.GT.U32.AND P6, PT, R29, R18, PT ;  /* 0x000000121d00720c */ /* 0x000fc40003fc4070 */
[----:B------:R-:W-:Y:S01]  /*6da0*/  STL [R1+0x200], R10 ;  /* 0x0002000a01007387 */ /* 0x000fe20000100800 */
[----:B------:R-:W-:Y:S01]  /*6db0*/  IMAD.MOV R6, RZ, RZ, -R6 ;  /* 0x000000ffff067224 */ /* 0x000fe200078e0a06 */
[----:B------:R-:W-:Y:S01]  /*6dc0*/  IADD3 R9, R11, 0x104, RZ ;  /* 0x000001040b097810 */ /* 0x000fe20007ffe0ff */
[----:B------:R-:W-:Y:S01]  /*6dd0*/  IMAD.HI.U32 R7, R8, R15, RZ ;  /* 0x0000000f08077227 */ /* 0x000fe200078e00ff */
[----:B------:R0:W-:Y:S02]  /*6de0*/  STL [R1+0x204], R4 ;  /* 0x0002040401007387 */ /* 0x0001e40000100800 */
[----:B------:R-:W-:Y:S01]  /*6df0*/  IABS R16, R9 ;  /* 0x0000000900107213 */ /* 0x000fe20000000000 */
[----:B------:R-:W-:Y:S01]  /*6e00*/  @!P3 IMAD.IADD R19, R19, 0x1, -R29 ;  /* 0x000000011313b824 */ /* 0x000fe200078e0a1d */
[C---:B------:R-:W-:Y:S01]  /*6e10*/  ISETP.GT.U32.AND P3, PT, R29.reuse, R20, PT ;  /* 0x000000141d00720c */ /* 0x040fe20003f64070 */
[----:B------:R-:W-:Y:S01]  /*6e20*/  IMAD R3, R29, R6, R3 ;  /* 0x000000061d037224 */ /* 0x000fe200078e0203 */
[----:B------:R-:W-:Y:S01]  /*6e30*/  IADD3 R6, R11, 0x100, RZ ;  /* 0x000001000b067810 */ /* 0x000fe20007ffe0ff */
[----:B------:R-:W-:-:S02]  /*6e40*/  IMAD.MOV R7, RZ, RZ, -R7 ;  /* 0x000000ffff077224 */ /* 0x000fc400078e0a07 */
[----:B------:R-:W-:Y:S01]  /*6e50*/  @!P6 IMAD.IADD R18, R18, 0x1, -R29 ;  /* 0x000000011212e824 */ /* 0x000fe200078e0a1d */
[C---:B------:R-:W-:Y:S01]  /*6e60*/  ISETP.GT.U32.AND P6, PT, R29.reuse, R3, PT ;  /* 0x000000031d00720c */ /* 0x040fe20003fc4070 */
[----:B0-----:R-:W-:Y:S01]  /*6e70*/  IMAD.MOV.U32 R4, RZ, RZ, R2 ;  /* 0x000000ffff047224 */ /* 0x001fe200078e0002 */
[----:B------:R-:W-:Y:S01]  /*6e80*/  IABS R14, R6 ;  /* 0x00000006000e7213 */ /* 0x000fe20000000000 */
[----:B------:R-:W-:Y:S01]  /*6e90*/  IMAD R15, R29, R7, R15 ;  /* 0x000000071d0f7224 */ /* 0x000fe200078e020f */
[----:B------:R-:W-:Y:S01]  /*6ea0*/  IADD3 R2, R11, 0x102, RZ ;  /* 0x000001020b027810 */ /* 0x000fe20007ffe0ff */
[----:B------:R-:W-:Y:S01]  /*6eb0*/  @!P0 IMAD.MOV R4, RZ, RZ, -R4 ;  /* 0x000000ffff048224 */ /* 0x000fe200078e0a04 */
[C---:B------:R-:W-:Y:S01]  /*6ec0*/  ISETP.GT.U32.AND P0, PT, R29.reuse, R19, PT ;  /* 0x000000131d00720c */ /* 0x040fe20003f04070 */
[----:B------:R-:W-:Y:S01]  /*6ed0*/  @!P3 IMAD.IADD R20, R20, 0x1, -R29 ;  /* 0x000000011414b824 */ /* 0x000fe200078e0a1d */
[----:B------:R-:W-:Y:S01]  /*6ee0*/  ISETP.GT.U32.AND P3, PT, R29, R15, PT ;  /* 0x0000000f1d00720c */ /* 0x000fe20003f64070 */
[----:B------:R-:W-:Y:S01]  /*6ef0*/  IMAD.MOV.U32 R10, RZ, RZ, R17 ;  /* 0x000000ffff0a7224 */ /* 0x000fe200078e0011 */
[----:B------:R0:W-:Y:S01]  /*6f00*/  STL [R1+0x208], R4 ;  /* 0x0002080401007387 */ /* 0x0001e20000100800 */
[----:B------:R-:W-:Y:S01]  /*6f10*/  IMAD.HI.U32 R17, R8, R14, RZ ;  /* 0x0000000e08117227 */ /* 0x000fe200078e00ff */
[----:B------:R-:W-:-:S03]  /*6f20*/  IABS R7, R2 ;  /* 0x0000000200077213 */ /* 0x000fc60000000000 */
[--C-:B------:R-:W-:Y:S02]  /*6f30*/  @!P6 IMAD.IADD R3, R3, 0x1, -R29.reuse ;  /* 0x000000010303e824 */ /* 0x100fe400078e0a1d */
[----:B------:R-:W-:Y:S02]  /*6f40*/  @!P4 IMAD.MOV R10, RZ, RZ, -R10 ;  /* 0x000000ffff0ac224 */ /* 0x000fe400078e0a0a */
[--C-:B------:R-:W-:Y:S01]  /*6f50*/  @!P0 IMAD.IADD R19, R19, 0x1, -R29.reuse ;  /* 0x0000000113138824 */ /* 0x100fe200078e0a1d */
[----:B------:R-:W-:Y:S01]  /*6f60*/  ISETP.GE.AND P0, PT, R0, RZ, PT ;  /* 0x000000ff0000720c */ /* 0x000fe20003f06270 */
[----:B0-----:R-:W-:Y:S01]  /*6f70*/  IMAD.MOV.U32 R4, RZ, RZ, R20 ;  /* 0x000000ffff047224 */ /* 0x001fe200078e0014 */
[----:B------:R0:W-:Y:S01]  /*6f80*/  STL [R1+0x178], R10 ;  /* 0x0001780a01007387 */ /* 0x0001e20000100800 */
[----:B------:R-:W-:Y:S01]  /*6f90*/  @!P3 IMAD.IADD R15, R15, 0x1, -R29 ;  /* 0x000000010f0fb824 */ /* 0x000fe200078e0a1d */
[----:B------:R-:W-:Y:S01]  /*6fa0*/  ISETP.GE.AND P3, PT, R5, RZ, PT ;  /* 0x000000ff0500720c */ /* 0x000fe20003f66270 */
[----:B------:R-:W-:Y:S01]  /*6fb0*/  @!P2 IMAD.MOV R4, RZ, RZ, -R4 ;  /* 0x000000ffff04a224 */ /* 0x000fe200078e0a04 */
[C---:B------:R-:W-:Y:S01]  /*6fc0*/  ISETP.GT.U32.AND P2, PT, R29.reuse, R3, PT ;  /* 0x000000031d00720c */ /* 0x040fe20003f44070 */
[----:B------:R-:W-:Y:S01]  /*6fd0*/  IMAD.HI.U32 R21, R8, R16, RZ ;  /* 0x0000001008157227 */ /* 0x000fe200078e00ff */
[----:B------:R-:W-:-:S02]  /*6fe0*/  ISETP.GT.U32.AND P4, PT, R29, R15, PT ;  /* 0x0000000f1d00720c */ /* 0x000fc40003f84070 */
[----:B------:R1:W-:Y:S01]  /*6ff0*/  STL [R1+0x17c], R4 ;  /* 0x00017c0401007387 */ /* 0x0003e20000100800 */
[----:B------:R-:W-:Y:S01]  /*7000*/  IMAD.MOV R17, RZ, RZ, -R17 ;  /* 0x000000ffff117224 */ /* 0x000fe200078e0a11 */
[----:B------:R-:W-:Y:S01]  /*7010*/  IADD3 R5, R11, 0xfe, RZ ;  /* 0x000000fe0b057810 */ /* 0x000fe20007ffe0ff */
[----:B0-----:R-:W-:Y:S02]  /*7020*/  IMAD.MOV.U32 R10, RZ, RZ, R19 ;  /* 0x000000ffff0a7224 */ /* 0x001fe400078e0013 */
[----:B------:R-:W-:-:S04]  /*7030*/  IMAD.HI.U32 R0, R8, R7, RZ ;  /* 0x0000000708007227 */ /* 0x000fc800078e00ff */
[----:B------:R-:W-:Y:S02]  /*7040*/  IMAD.MOV R21, RZ, RZ, -R21 ;  /* 0x000000ffff157224 */ /* 0x000fe400078e0a15 */
[----:B------:R-:W-:Y:S01]  /*7050*/  @!P1 IMAD.MOV R10, RZ, RZ, -R10 ;  /* 0x000000ffff0a9224 */ /* 0x000fe200078e0a0a */
[----:B------:R-:W-:Y:S01]  /*7060*/  ISETP.GE.AND P1, PT, R9, RZ, PT ;  /* 0x000000ff0900720c */ /* 0x000fe20003f26270 */
[C---:B------:R-:W-:Y:S02]  /*7070*/  IMAD R9, R29.reuse, R17, R14 ;  /* 0x000000111d097224 */ /* 0x040fe400078e020e */
[----:B------:R-:W-:Y:S01]  /*7080*/  IMAD.MOV R0, RZ, RZ, -R0 ;  /* 0x000000ffff007224 */ /* 0x000fe200078e0a00 */
[----:B------:R-:W-:Y:S01]  /*7090*/  STL [R1+0x18c], R10 ;  /* 0x00018c0a01007387 */ /* 0x000fe20000100800 */
[----:B------:R-:W-:Y:S01]  /*70a0*/  IMAD R16, R29, R21, R16 ;  /* 0x000000151d107224 */ /* 0x000fe200078e0210 */
[----:B------:R-:W-:Y:S01]  /*70b0*/  IADD3 R21, R11, 0xd4, RZ ;  /* 0x000000d40b157810 */ /* 0x000fe20007ffe0ff */
[----:B-1----:R-:W-:-:S02]  /*70c0*/  IMAD.MOV.U32 R4, RZ, RZ, R18 ;  /* 0x000000ffff047224 */ /* 0x002fc400078e0012 */
[----:B------:R-:W-:Y:S01]  /*70d0*/  @!P2 IMAD.IADD R3, R3, 0x1, -R29 ;  /* 0x000000010303a824 */ /* 0x000fe200078e0a1d */
[C---:B------:R-:W-:Y:S01]  /*70e0*/  ISETP.GT.U32.AND P2, PT, R29.reuse, R9, PT ;  /* 0x000000091d00720c */ /* 0x040fe20003f44070 */
[C---:B------:R-:W-:Y:S01]  /*70f0*/  IMAD R7, R29.reuse, R0, R7 ;  /* 0x000000001d077224 */ /* 0x040fe200078e0207 */
[----:B------:R-:W-:Y:S01]  /*7100*/  ISETP.GT.U32.AND P6, PT, R29, R16, PT ;  /* 0x000000101d00720c */ /* 0x000fe20003fc4070 */
[----:B------:R-:W-:Y:S01]  /*7110*/  @!P5 IMAD.MOV R4, RZ, RZ, -R4 ;  /* 0x000000ffff04d224 */ /* 0x000fe200078e0a04 */
[----:B------:R-:W-:Y:S01]  /*7120*/  IABS R0, R5 ;  /* 0x0000000500007213 */ /* 0x000fe20000000000 */
[----:B------:R-:W-:Y:S01]  /*7130*/  @!P4 IMAD.IADD R15, R15, 0x1, -R29 ;  /* 0x000000010f0fc824 */ /* 0x000fe200078e0a1d */
[----:B------:R-:W-:Y:S02]  /*7140*/  ISETP.GT.U32.AND P5, PT, R29, R7, PT ;  /* 0x000000071d00720c */ /* 0x000fe40003fa4070 */
[----:B------:R0:W-:Y:S01]  /*7150*/  STL [R1+0x1dc], R4 ;  /* 0x0001dc0401007387 */ /* 0x0001e20000100800 */
[----:B------:R-:W-:Y:S01]  /*7160*/  ISETP.GE.AND P4, PT, R2, RZ, PT ;  /* 0x000000ff0200720c */ /* 0x000fe20003f86270 */
[----:B------:R-:W-:Y:S01]  /*7170*/  IMAD.HI.U32 R14, R8, R0, RZ ;  /* 0x00000000080e7227 */ /* 0x000fe200078e00ff */
[----:B------:R-:W-:-:S02]  /*7180*/  IADD3 R2, R11, 0xfc, RZ ;  /* 0x000000fc0b027810 */ /* 0x000fc40007ffe0ff */
[----:B------:R-:W-:Y:S01]  /*7190*/  IABS R22, R21 ;  /* 0x0000001500167213 */ /* 0x000fe20000000000 */
[--C-:B------:R-:W-:Y:S02]  /*71a0*/  @!P2 IMAD.IADD R9, R9, 0x1, -R29.reuse ;  /* 0x000000010909a824 */ /* 0x100fe400078e0a1d */
[----:B------:R-:W-:Y:S01]  /*71b0*/  @!P6 IMAD.IADD R16, R16, 0x1, -R29 ;  /* 0x000000011010e824 */ /* 0x000fe200078e0a1d */
[----:B------:R-:W-:Y:S01]  /*71c0*/  ISETP.GE.AND P6, PT, R6, RZ, PT ;  /* 0x000000ff0600720c */ /* 0x000fe20003fc6270 */
[----:B0-----:R-:W-:Y:S01]  /*71d0*/  IMAD.MOV.U32 R4, RZ, RZ, R15 ;  /* 0x000000ffff047224 */ /* 0x001fe200078e000f */
[----:B------:R-:W-:Y:S01]  /*71e0*/  IABS R15, R2 ;  /* 0x00000002000f7213 */ /* 0x000fe20000000000 */
[----:B------:R-:W-:Y:S01]  /*71f0*/  @!P5 IMAD.IADD R7, R7, 0x1, -R29 ;  /* 0x000000010707d824 */ /* 0x000fe200078e0a1d */
[C---:B------:R-:W-:Y:S01]  /*7200*/  ISETP.GT.U32.AND P2, PT, R29.reuse, R9, PT ;  /* 0x000000091d00720c */ /* 0x040fe20003f44070 */
[----:B------:R-:W-:Y:S01]  /*7210*/  @!P0 IMAD.MOV R4, RZ, RZ, -R4 ;  /* 0x000000ffff048224 */ /* 0x000fe200078e0a04 */
[C---:B------:R-:W-:Y:S01]  /*7220*/  ISETP.GT.U32.AND P5, PT, R29.reuse, R16, PT ;  /* 0x000000101d00720c */ /* 0x040fe20003fa4070 */
[----:B------:R-:W-:Y:S01]  /*7230*/  IMAD.MOV R14, RZ, RZ, -R14 ;  /* 0x000000ffff0e7224 */ /* 0x000fe200078e0a0e */
[----:B------:R-:W-:Y:S01]  /*7240*/  ISETP.GT.U32.AND P0, PT, R29, R7, PT ;  /* 0x000000071d00720c */ /* 0x000fe20003f04070 */
[----:B------:R-:W-:Y:S01]  /*7250*/  IMAD.HI.U32 R25, R8, R22, RZ ;  /* 0x0000001608197227 */ /* 0x000fe200078e00ff */
[----:B------:R0:W-:Y:S01]  /*7260*/  STL [R1+0x1e0], R4 ;  /* 0x0001e00401007387 */ /* 0x0001e20000100800 */
[----:B------:R-:W-:-:S02]  /*7270*/  IADD3 R6, R11, 0xfa, RZ ;  /* 0x000000fa0b067810 */ /* 0x000fc40007ffe0ff */
[----:B------:R-:W-:Y:S02]  /*7280*/  IMAD R0, R29, R14, R0 ;  /* 0x0000000e1d007224 */ /* 0x000fe400078e0200 */
[----:B------:R-:W-:Y:S01]  /*7290*/  IABS R14, R6 ;  /* 0x00000006000e7213 */ /* 0x000fe20000000000 */
[----:B------:R-:W-:Y:S02]  /*72a0*/  IMAD.MOV R25, RZ, RZ, -R25 ;  /* 0x000000ffff197224 */ /* 0x000fe400078e0a19 */
[----:B------:R-:W-:Y:S02]  /*72b0*/  @!P2 IMAD.IADD R9, R9, 0x1, -R29 ;  /* 0x000000010909a824 */ /* 0x000fe400078e0a1d */
[----:B0-----:R-:W-:Y:S02]  /*72c0*/  IMAD.MOV.U32 R4, RZ, RZ, R3 ;  /* 0x000000ffff047224 */ /* 0x001fe400078e0003 */
[----:B------:R-:W-:-:S04]  /*72d0*/  IMAD.HI.U32 R3, R8, R15, RZ ;  /* 0x0000000f08037227 */ /* 0x000fc800078e00ff */
[----:B------:R-:W-:Y:S02]  /*72e0*/  IMAD.MOV R3, RZ, RZ, -R3 ;  /* 0x000000ffff037224 */ /* 0x000fe400078e0a03 */
[----:B------:R-:W-:Y:S01]  /*72f0*/  @!P5 IMAD.IADD R16, R16, 0x1, -R29 ;  /* 0x000000011010d824 */ /* 0x000fe200078e0a1d */
[C---:B------:R-:W-:Y:S01]  /*7300*/  ISETP.GT.U32.AND P5, PT, R29.reuse, R0, PT ;  /* 0x000000001d00720c */ /* 0x040fe20003fa4070 */
[----:B------:R-:W-:Y:S01]  /*7310*/  IMAD R15, R29, R3, R15 ;  /* 0x000000031d0f7224 */ /* 0x000fe200078e020f */
[----:B------:R-:W-:Y:S01]  /*7320*/  IADD3 R3, R11, 0xf6, RZ ;  /* 0x000000f60b037810 */ /* 0x000fe20007ffe0ff */
[----:B------:R-:W-:Y:S01]  /*7330*/  @!P3 IMAD.MOV R4, RZ, RZ, -R4 ;  /* 0x000000ffff04b224 */ /* 0x000fe200078e0a04 */
[----:B------:R-:W-:Y:S01]  /*7340*/  ISETP.GE.AND P3, PT, R5, RZ, PT ;  /* 0x000000ff0500720c */ /* 0x000fe20003f66270 */
[--C-:B------:R-:W-:Y:S01]  /*7350*/  @!P0 IMAD.IADD R7, R7, 0x1, -R29.reuse ;  /* 0x0000000107078824 */ /* 0x100fe200078e0a1d */
[----:B------:R-:W-:Y:S01]  /*7360*/  ISETP.GT.U32.AND P2, PT, R29, R15, PT ;  /* 0x0000000f1d00720c */ /* 0x000fe20003f44070 */
[----:B------:R-:W-:Y:S01]  /*7370*/  IMAD.HI.U32 R18, R8, R14, RZ ;  /* 0x0000000e08127227 */ /* 0x000fe200078e00ff */
[----:B------:R-:W-:Y:S01]  /*7380*/  ISETP.GE.AND P0, PT, R2, RZ, PT ;  /* 0x000000ff0200720c */ /* 0x000fe20003f06270 */
[----:B------:R0:W-:Y:S01]  /*7390*/  STL [R1+0x1e8], R4 ;  /* 0x0001e80401007387 */ /* 0x0001e20000100800 */
[----:B------:R-:W-:Y:S01]  /*73a0*/  IADD3 R2, R11, 0xf8, RZ ;  /* 0x000000f80b027810 */ /* 0x000fe20007ffe0ff */
[----:B------:R-:W-:Y:S01]  /*73b0*/  IMAD.MOV R18, RZ, RZ, -R18 ;  /* 0x000000ffff127224 */ /* 0x000fe200078e0a12 */
[----:B------:R-:W-:Y:S01]  /*73c0*/  IABS R17, R3 ;  /* 0x0000000300117213 */ /* 0x000fe20000000000 */
[----:B------:R-:W-:Y:S01]  /*73d0*/  @!P5 IMAD.IADD R0, R0, 0x1, -R29 ;  /* 0x000000010000d824 */ /* 0x000fe200078e0a1d */
[----:B------:R-:W-:Y:S01]  /*73e0*/  IABS R5, R2 ;  /* 0x0000000200057213 */ /* 0x000fe20000000000 */
[----:B------:R-:W-:-:S02]  /*73f0*/  IMAD R14, R29, R18, R14 ;  /* 0x000000121d0e7224 */ /* 0x000fc400078e020e */
[----:B------:R-:W-:Y:S01]  /*7400*/  IMAD.MOV.U32 R10, RZ, RZ, R7 ;  /* 0x000000ffff0a7224 */ /* 0x000fe200078e0007 */
[----:B------:R-:W-:Y:S01]  /*7410*/  ISETP.GT.U32.AND P5, PT, R29, R0, PT ;  /* 0x000000001d00720c */ /* 0x000fe20003fa4070 */
[----:B0-----:R-:W-:Y:S02]  /*7420*/  IMAD.MOV.U32 R4, RZ, RZ, R16 ;  /* 0x000000ffff047224 */ /* 0x001fe400078e0010 */
[----:B------:R-:W-:Y:S02]  /*7430*/  @!P2 IMAD.IADD R15, R15, 0x1, -R29 ;  /* 0x000000010f0fa824 */ /* 0x000fe400078e0a1d */
[----:B------:R-:W-:Y:S01]  /*7440*/  @!P1 IMAD.MOV R4, RZ, RZ, -R4 ;  /* 0x000000ffff049224 */ /* 0x000fe200078e0a04 */
[----:B------:R-:W-:Y:S01]  /*7450*/  ISETP.GE.AND P1, PT, R6, RZ, PT ;  /* 0x000000ff0600720c */ /* 0x000fe20003f26270 */
[----:B------:R-:W-:Y:S01]  /*7460*/  IMAD.HI.U32 R6, R8, R5, RZ ;  /* 0x0000000508067227 */ /* 0x000fe200078e00ff */
[C---:B------:R-:W-:Y:S02]  /*7470*/  ISETP.GT.U32.AND P2, PT, R29.reuse, R15, PT ;  /* 0x0000000f1d00720c */ /* 0x040fe40003f44070 */
[----:B------:R0:W-:Y:S01]  /*7480*/  STL [R1+0x1e4], R4 ;  /* 0x0001e40401007387 */ /* 0x0001e20000100800 */
[----:B------:R-:W-:Y:S01]  /*7490*/  @!P4 IMAD.MOV R10, RZ, RZ, -R10 ;  /* 0x000000ffff0ac224 */ /* 0x000fe200078e0a0a */
[----:B------:R-:W-:Y:S01]  /*74a0*/  ISETP.GT.U32.AND P4, PT, R29, R14, PT ;  /* 0x0000000e1d00720c */ /* 0x000fe20003f84070 */
[----:B------:R-:W-:-:S02]  /*74b0*/  IMAD.MOV R6, RZ, RZ, -R6 ;  /* 0x000000ffff067224 */ /* 0x000fc400078e0a06 */
[----:B------:R-:W-:Y:S01]  /*74c0*/  IMAD.HI.U32 R7, R8, R17, RZ ;  /* 0x0000001108077227 */ /* 0x000fe200078e00ff */
[----:B------:R1:W-:Y:S03]  /*74d0*/  STL [R1+0x1b8], R10 ;  /* 0x0001b80a01007387 */ /* 0x0003e60000100800 */
[----:B------:R-:W-:Y:S02]  /*74e0*/  IMAD R5, R29, R6, R5 ;  /* 0x000000061d057224 */ /* 0x000fe400078e0205 */
[----:B------:R-:W-:Y:S02]  /*74f0*/  @!P2 IMAD.IADD R15, R15, 0x1, -R29 ;  /* 0x000000010f0fa824 */ /* 0x000fe400078e0a1d */
[----:B------:R-:W-:Y:S01]  /*7500*/  IMAD.MOV R7, RZ, RZ, -R7 ;  /* 0x000000ffff077224 */ /* 0x000fe200078e0a07 */
[----:B------:R-:W-:Y:S01]  /*7510*/  ISETP.GT.U32.AND P2, PT, R29, R5, PT ;  /* 0x000000051d00720c */ /* 0x000fe20003f44070 */
[--C-:B------:R-:W-:Y:S01]  /*7520*/  @!P5 IMAD.IADD R0, R0, 0x1, -R29.reuse ;  /* 0x000000010000d824 */ /* 0x100fe200078e0a1d */
[----:B------:R-:W-:Y:S01]  /*7530*/  ISETP.GE.AND P5, PT, R3, RZ, PT ;  /* 0x000000ff0300720c */ /* 0x000fe20003fa6270 */
[----:B------:R-:W-:-:S02]  /*7540*/  @!P4 IMAD.IADD R14, R14, 0x1, -R29 ;  /* 0x000000010e0ec824 */ /* 0x000fc400078e0a1d */
[----:B0-----:R-:W-:Y:S01]  /*7550*/  IMAD.MOV.U32 R4, RZ, RZ, R9 ;  /* 0x000000ffff047224 */ /* 0x001fe200078e0009 */
[----:B------:R-:W-:Y:S01]  /*7560*/  IADD3 R9, R11, 0xf4, RZ ;  /* 0x000000f40b097810 */ /* 0x000fe20007ffe0ff */
[C---:B------:R-:W-:Y:S01]  /*7570*/  IMAD R17, R29.reuse, R7, R17 ;  /* 0x000000071d117224 */ /* 0x040fe200078e0211 */
[----:B------:R-:W-:Y:S01]  /*7580*/  ISETP.GT.U32.AND P4, PT, R29, R14, PT ;  /* 0x0000000e1d00720c */ /* 0x000fe20003f84070 */
[----:B-1----:R-:W-:Y:S01]  /*7590*/  IMAD.MOV.U32 R10, RZ, RZ, R0 ;  /* 0x000000ffff0a7224 */ /* 0x002fe200078e0000 */
[----:B------:R-:W-:Y:S01]  /*75a0*/  IADD3 R7, R11, 0xf2, RZ ;  /* 0x000000f20b077810 */ /* 0x000fe20007ffe0ff */
[----:B------:R-:W-:Y:S01]  /*75b0*/  @!P6 IMAD.MOV R4, RZ, RZ, -R4 ;  /* 0x000000ffff04e224 */ /* 0x000fe200078e0a04 */
[----:B------:R-:W-:Y:S01]  /*75c0*/  IABS R3, R9 ;  /* 0x0000000900037213 */ /* 0x000fe20000000000 */
[----:B------:R-:W-:Y:S01]  /*75d0*/  @!P3 IMAD.MOV R10, RZ, RZ, -R10 ;  /* 0x000000ffff0ab224 */ /* 0x000fe200078e0a0a */
[----:B------:R-:W-:Y:S01]  /*75e0*/  ISETP.GT.U32.AND P3, PT, R29, R17, PT ;  /* 0x000000111d00720c */ /* 0x000fe20003f64070 */
[--C-:B------:R-:W-:Y:S01]  /*75f0*/  @!P2 IMAD.IADD R5, R5, 0x1, -R29.reuse ;  /* 0x000000010505a824 */ /* 0x100fe200078e0a1d */
[----:B------:R0:W-:Y:S01]  /*7600*/  STL [R1+0x1c0], R4 ;  /* 0x0001c00401007387 */ /* 0x0001e20000100800 */
[----:B------:R-:W-:Y:S01]  /*7610*/  IABS R6, R7 ;  /* 0x0000000700067213 */ /* 0x000fe20000000000 */
[C---:B------:R-:W-:Y:S01]  /*7620*/  IMAD R22, R29.reuse, R25, R22 ;  /* 0x000000191d167224 */ /* 0x040fe200078e0216 */
[----:B------:R-:W-:Y:S01]  /*7630*/  ISETP.GE.AND P6, PT, R2, RZ, PT ;  /* 0x000000ff0200720c */ /* 0x000fe20003fc6270 */
[----:B------:R-:W-:Y:S01]  /*7640*/  STL [R1+0x1d8], R10 ;  /* 0x0001d80a01007387 */ /* 0x000fe20000100800 */
[----:B------:R-:W-:Y:S01]  /*7650*/  ISETP.GT.U32.AND P2, PT, R29, R5, PT ;  /* 0x000000051d00720c */ /* 0x000fe20003f44070 */
[----:B------:R-:W-:Y:S01]  /*7660*/  @!P4 IMAD.IADD R14, R14, 0x1, -R29 ;  /* 0x000000010e0ec824 */ /* 0x000fe200078e0a1d */
[----:B------:R-:W-:Y:S01]  /*7670*/  ISETP.GE.AND P4, PT, R7, RZ, PT ;  /* 0x000000ff0700720c */ /* 0x000fe20003f86270 */
[----:B------:R-:W-:Y:S01]  /*7680*/  IMAD.HI.U32 R7, R8, R6, RZ ;  /* 0x0000000608077227 */ /* 0x000fe200078e00ff */
[----:B------:R-:W-:-:S02]  /*7690*/  IADD3 R2, R11, 0xf0, RZ ;  /* 0x000000f00b027810 */ /* 0x000fc40007ffe0ff */
[----:B------:R-:W-:Y:S01]  /*76a0*/  IABS R25, c[0x0][0x178] ;  /* 0x00005e0000197a13 */ /* 0x000fe20000000000 */
[----:B0-----:R-:W-:Y:S01]  /*76b0*/  IMAD.MOV.U32 R4, RZ, RZ, R15 ;  /* 0x000000ffff047224 */ /* 0x001fe200078e000f */
[----:B------:R-:W-:Y:S01]  /*76c0*/  IABS R0, R2 ;  /* 0x0000000200007213 */ /* 0x000fe20000000000 */
[----:B------:R-:W-:Y:S02]  /*76d0*/  @!P3 IMAD.IADD R17, R17, 0x1, -R29 ;  /* 0x000000011111b824 */ /* 0x000fe400078e0a1d */
[----:B------:R-:W-:Y:S01]  /*76e0*/  @!P0 IMAD.MOV R4, RZ, RZ, -R4 ;  /* 0x000000ffff048224 */ /* 0x000fe200078e0a04 */
[----:B------:R-:W-:Y:S01]  /*76f0*/  ISETP.GE.AND P0, PT, R9, RZ, PT ;  /* 0x000000ff0900720c */ /* 0x000fe20003f06270 */
[----:B------:R-:W-:Y:S01]  /*7700*/  IMAD.HI.U32 R15, R8, R3, RZ ;  /* 0x00000003080f7227 */ /* 0x000fe200078e00ff */
[----:B------:R-:W-:Y:S02]  /*7710*/  ISETP.GT.U32.AND P3, PT, R29, R17, PT ;  /* 0x000000111d00720c */ /* 0x000fe40003f64070 */
[----:B------:R0:W-:Y:S01]  /*7720*/  STL [R1+0x1d0], R4 ;  /* 0x0001d00401007387 */ /* 0x0001e20000100800 */
[----:B------:R-:W-:-:S02]  /*7730*/  IMAD.MOV R15, RZ, RZ, -R15 ;  /* 0x000000ffff0f7224 */ /* 0x000fc400078e0a0f */
[----:B------:R-:W-:Y:S02]  /*7740*/  IMAD.MOV R7, RZ, RZ, -R7 ;  /* 0x000000ffff077224 */ /* 0x000fe400078e0a07 */
[----:B------:R-:W-:Y:S02]  /*7750*/  @!P2 IMAD.IADD R5, R5, 0x1, -R29 ;  /* 0x000000010505a824 */ /* 0x000fe400078e0a1d */
[----:B------:R-:W-:Y:S02]  /*7760*/  IMAD R3, R29, R15, R3 ;  /* 0x0000000f1d037224 */ /* 0x000fe400078e0203 */
[----:B------:R-:W-:-:S03]  /*7770*/  IMAD.HI.U32 R9, R8, R0, RZ ;  /* 0x0000000008097227 */ /* 0x000fc600078e00ff */
[C---:B------:R-:W-:Y:S01]  /*7780*/  ISETP.GT.U32.AND P2, PT, R29.reuse, R3, PT ;  /* 0x000000031d00720c */ /* 0x040fe20003f44070 */
[----:B0-----:R-:W-:Y:S02]  /*7790*/  IMAD.MOV.U32 R4, RZ, RZ, R14 ;  /* 0x000000ffff047224 */ /* 0x001fe400078e000e */
[----:B------:R-:W-:Y:S02]  /*77a0*/  IMAD.MOV R9, RZ, RZ, -R9 ;  /* 0x000000ffff097224 */ /* 0x000fe400078e0a09 */
[----:B------:R-:W-:Y:S01]  /*77b0*/  @!P1 IMAD.MOV R4, RZ, RZ, -R4 ;  /* 0x000000ffff049224 */ /* 0x000fe200078e0a04 */
[----:B------:R-:W-:Y:S01]  /*77c0*/  ISETP.GE.AND P1, PT, R2, RZ, PT ;  /* 0x000000ff0200720c */ /* 0x000fe20003f26270 */
[----:B------:R-:W-:Y:S01]  /*77d0*/  IMAD R2, R29, R7, R6 ;  /* 0x000000071d027224 */ /* 0x000fe200078e0206 */
[----:B------:R-:W-:Y:S01]  /*77e0*/  IADD3 R7, R11, 0xe8, RZ ;  /* 0x000000e80b077810 */ /* 0x000fe20007ffe0ff */
[--C-:B------:R-:W-:Y:S01]  /*77f0*/  @!P3 IMAD.IADD R17, R17, 0x1, -R29.reuse ;  /* 0x000000011111b824 */ /* 0x100fe200078e0a1d */
[----:B------:R0:W-:Y:S01]  /*7800*/  STL [R1+0x1c8], R4 ;  /* 0x0001c80401007387 */ /* 0x0001e20000100800 */
[----:B------:R-:W-:Y:S01]  /*7810*/  IMAD R0, R29, R9, R0 ;  /* 0x000000091d007224 */ /* 0x000fe200078e0200 */
[----:B------:R-:W-:Y:S01]  /*7820*/  IADD3 R9, R11, 0xee, RZ ;  /* 0x000000ee0b097810 */ /* 0x000fe20007ffe0ff */
[----:B------:R-:W-:Y:S01]  /*7830*/  @!P2 IMAD.IADD R3, R3, 0x1, -R29 ;  /* 0x000000010303a824 */ /* 0x000fe200078e0a1d */
[----:B------:R-:W-:-:S02]  /*7840*/  IABS R16, R7 ;  /* 0x0000000700107213 */ /* 0x000fc40000000000 */
[----:B------:R-:W-:Y:S02]  /*7850*/  ISETP.GE.AND P3, PT, R9, RZ, PT ;  /* 0x000000ff0900720c */ /* 0x000fe40003f66270 */
[----:B------:R-:W-:Y:S01]  /*7860*/  ISETP.GT.U32.AND P2, PT, R29, R3, PT ;  /* 0x000000031d00720c */ /* 0x000fe20003f44070 */
[----:B0-----:R-:W-:Y:S01]  /*7870*/  IMAD.MOV.U32 R4, RZ, RZ, R5 ;  /* 0x000000ffff047224 */ /* 0x001fe200078e0005 */
[----:B------:R-:W-:Y:S02]  /*7880*/  IABS R9, R9 ;  /* 0x0000000900097213 */ /* 0x000fe40000000000 */
[----:B------:R-:W-:Y:S01]  /*7890*/  IADD3 R5, R11, 0xec, RZ ;  /* 0x000000ec0b057810 */ /* 0x000fe20007ffe0ff */
[----:B------:R-:W-:Y:S01]  /*78a0*/  @!P6 IMAD.MOV R4, RZ, RZ, -R4 ;  /* 0x000000ffff04e224 */ /* 0x000fe200078e0a04 */
[----:B------:R-:W-:Y:S02]  /*78b0*/  ISETP.GT.U32.AND P6, PT, R29, R2, PT ;  /* 0x000000021d00720c */ /* 0x000fe40003fc4070 */
[----:B------:R-:W-:-:S02]  /*78c0*/  IABS R14, R5 ;  /* 0x00000005000e7213 */ /* 0x000fc40000000000 */
[----:B------:R0:W-:Y:S01]  /*78d0*/  STL [R1+0x1cc], R4 ;  /* 0x0001cc0401007387 */ /* 0x0001e20000100800 */
[----:B------:R-:W-:Y:S02]  /*78e0*/  IADD3 R6, R11, 0xea, RZ ;  /* 0x000000ea0b067810 */ /* 0x000fe40007ffe0ff */
[----:B------:R-:W-:Y:S01]  /*78f0*/  @!P2 IMAD.IADD R3, R3, 0x1, -R29 ;  /* 0x000000010303a824 */ /* 0x000fe200078e0a1d */
[----:B------:R-:W-:Y:S01]  /*7900*/  ISETP.GE.AND P2, PT, R5, RZ, PT ;  /* 0x000000ff0500720c */ /* 0x000fe20003f46270 */
[----:B------:R-:W-:Y:S01]  /*7910*/  IMAD.HI.U32 R5, R8, R16, RZ ;  /* 0x0000001008057227 */ /* 0x000fe200078e00ff */
[----:B------:R-:W-:-:S03]  /*7920*/  IABS R15, R6 ;  /* 0x00000006000f7213 */ /* 0x000fc60000000000 */
[----:B------:R-:W-:Y:S02]  /*7930*/  IMAD.MOV.U32 R10, RZ, RZ, R3 ;  /* 0x000000ffff0a7224 */ /* 0x000fe400078e0003 */
[----:B0-----:R-:W-:Y:S02]  /*7940*/  IMAD.MOV.U32 R4, RZ, RZ, R17 ;  /* 0x000000ffff047224 */ /* 0x001fe400078e0011 */
[----:B------:R-:W-:Y:S02]  /*7950*/  @!P6 IMAD.IADD R2, R2, 0x1, -R29 ;  /* 0x000000010202e824 */ /* 0x000fe400078e0a1d */
[----:B------:R-:W-:Y:S01]  /*7960*/  @!P5 IMAD.MOV R4, RZ, RZ, -R4 ;  /* 0x000000ffff04d224 */ /* 0x000fe200078e0a04 */
[C---:B------:R-:W-:Y:S01]  /*7970*/  ISETP.GT.U32.AND P5, PT, R29.reuse, R0, PT ;  /* 0x000000001d00720c */ /* 0x040fe20003fa4070 */
[----:B------:R-:W-:Y:S01]  /*7980*/  IMAD.HI.U32 R17, R8, R9, RZ ;  /* 0x0000000908117227 */ /* 0x000fe200078e00ff */
[----:B------:R-:W-:Y:S02]  /*7990*/  ISETP.GT.U32.AND P6, PT, R29, R2, PT ;  /* 0x000000021d00720c */ /* 0x000fe40003fc4070 */
[----:B------:R0:W-:Y:S01]  /*79a0*/  STL [R1+0x1c4], R4 ;  /* 0x0001c40401007387 */ /* 0x0001e20000100800 */
[----:B------:R-:W-:-:S02]  /*79b0*/  IMAD.MOV R17, RZ, RZ, -R17 ;  /* 0x000000ffff117224 */ /* 0x000fc400078e0a11 */
[----:B------:R-:W-:Y:S02]  /*79c0*/  @!P0 IMAD.MOV R10, RZ, RZ, -R10 ;  /* 0x000000ffff0a8224 */ /* 0x000fe400078e0a0a */
[----:B------:R-:W-:Y:S02]  /*79d0*/  IMAD R9, R29, R17, R9 ;  /* 0x000000111d097224 */ /* 0x000fe400078e0209 */
[----:B------:R-:W-:Y:S01]  /*79e0*/  IMAD.MOV R3, RZ, RZ, -R5 ;  /* 0x000000ffff037224 */ /* 0x000fe200078e0a05 */
[----:B------:R-:W-:Y:S01]  /*79f0*/  STL [R1+0x1b0], R10 ;  /* 0x0001b00a01007387 */ /* 0x000fe20000100800 */
[--C-:B------:R-:W-:Y:S01]  /*7a00*/  @!P5 IMAD.IADD R0, R0, 0x1, -R29.reuse ;  /* 0x000000010000d824 */ /* 0x100fe200078e0a1d */
[----:B------:R-:W-:Y:S01]  /*7a10*/  IADD3 R5, R11, 0xe2, RZ ;  /* 0x000000e20b057810 */ /* 0x000fe20007ffe0ff */
[----:B------:R-:W-:Y:S01]  /*7a20*/  @!P6 IMAD.IADD R2, R2, 0x1, -R29 ;  /* 0x000000010202e824 */ /* 0x000fe200078e0a1d */
[C---:B------:R-:W-:Y:S01]  /*7a30*/  ISETP.GT.U32.AND P6, PT, R29.reuse, R9, PT ;  /* 0x000000091d00720c */ /* 0x040fe20003fc4070 */
[----:B------:R-:W-:Y:S01]  /*7a40*/  IMAD.HI.U32 R18, R8, R14, RZ ;  /* 0x0000000e08127227 */ /* 0x000fe200078e00ff */
[----:B------:R-:W-:-:S03]  /*7a50*/  ISETP.GT.U32.AND P5, PT, R29, R0, PT ;  /* 0x000000001d00720c */ /* 0x000fc60003fa4070 */
[----:B0-----:R-:W-:Y:S01]  /*7a60*/  IMAD.MOV.U32 R4, RZ, RZ, R2 ;  /* 0x000000ffff047224 */ /* 0x001fe200078e0002 */
[----:B------:R-:W-:Y:S01]  /*7a70*/  IADD3 R2, R11, 0xe6, RZ ;  /* 0x000000e60b027810 */ /* 0x000fe20007ffe0ff */
[----:B------:R-:W-:Y:S01]  /*7a80*/  IMAD R16, R29, R3, R16 ;  /* 0x000000031d107224 */ /* 0x000fe200078e0210 */
[----:B------:R-:W-:Y:S01]  /*7a90*/  IADD3 R3, R11, 0xe4, RZ ;  /* 0x000000e40b037810 */ /* 0x000fe20007ffe0ff */
[----:B------:R-:W-:Y:S01]  /*7aa0*/  @!P4 IMAD.MOV R4, RZ, RZ, -R4 ;  /* 0x000000ffff04c224 */ /* 0x000fe200078e0a04 */
[----:B------:R-:W-:Y:S01]  /*7ab0*/  ISETP.GE.AND P4, PT, R6, RZ, PT ;  /* 0x000000ff0600720c */ /* 0x000fe20003f86270 */
[----:B------:R-:W-:Y:S02]  /*7ac0*/  IMAD.MOV R18, RZ, RZ, -R18 ;  /* 0x000000ffff127224 */ /* 0x000fe400078e0a12 */
[----:B------:R-:W-:Y:S01]  /*7ad0*/  IMAD.HI.U32 R19, R8, R15, RZ ;  /* 0x0000000f08137227 */ /* 0x000fe200078e00ff */
[----:B------:R0:W-:Y:S03]  /*7ae0*/  STL [R1+0x1ac], R4 ;  /* 0x0001ac0401007387 */ /* 0x0001e60000100800 */
[----:B------:R-:W-:-:S02]  /*7af0*/  @!P5 IMAD.IADD R0, R0, 0x1, -R29 ;  /* 0x000000010000d824 */ /* 0x000fc400078e0a1d */
[----:B------:R-:W-:Y:S01]  /*7b00*/  IMAD R18, R29, R18, R14 ;  /* 0x000000121d127224 */ /* 0x000fe200078e020e */
[----:B------:R-:W-:Y:S01]  /*7b10*/  IABS R14, R2 ;  /* 0x00000002000e7213 */ /* 0x000fe20000000000 */
        /* <DEDUP_REMOVED lines=11> */
[----:B------:R-:W-:Y:S01]  /*7bd0*/  IABS R19, R5 ;  /* 0x0000000500137213 */ /* 0x000fe20000000000 */
[----:B------:R-:W-:Y:S01]  /*7be0*/  IMAD.MOV R6, RZ, RZ, -R6 ;  /* 0x000000ffff067224 */ /* 0x000fe200078e0a06 */
[----:B------:R0:W-:Y:S01]  /*7bf0*/  STL [R1+0x1a8], R4 ;  /* 0x0001a80401007387 */ /* 0x0001e20000100800 */
[----:B------:R-:W-:Y:S02]  /*7c00*/  @!P0 IMAD.IADD R18, R18, 0x1, -R29 ;  /* 0x0000000112128824 */ /* 0x000fe400078e0a1d */
[C---:B------:R-:W-:Y:S02]  /*7c10*/  IMAD R14, R29.reuse, R6, R14 ;  /* 0x000000061d0e7224 */ /* 0x040fe400078e020e */
[----:B------:R-:W-:Y:S01]  /*7c20*/  IMAD.HI.U32 R6, R8, R0, RZ ;  /* 0x0000000008067227 */ /* 0x000fe200078e00ff */
[----:B------:R-:W-:-:S03]  /*7c30*/  ISETP.GT.U32.AND P0, PT, R29, R18, PT ;  /* 0x000000121d00720c */ /* 0x000fc60003f04070 */
[--C-:B------:R-:W-:Y:S02]  /*7c40*/  @!P1 IMAD.IADD R16, R16, 0x1, -R29.reuse ;  /* 0x0000000110109824 */ /* 0x100fe400078e0a1d */
[--C-:B------:R-:W-:Y:S01]  /*7c50*/  @!P6 IMAD.IADD R9, R9, 0x1, -R29.reuse ;  /* 0x000000010909e824 */ /* 0x100fe200078e0a1d */
[----:B------:R-:W-:Y:S01]  /*7c60*/  ISETP.GE.AND P6, PT, R7, RZ, PT ;  /* 0x000000ff0700720c */ /* 0x000fe20003fc6270 */
[----:B------:R-:W-:Y:S01]  /*7c70*/  IMAD.MOV R6, RZ, RZ, -R6 ;  /* 0x000000ffff067224 */ /* 0x000fe200078e0a06 */
[----:B------:R-:W-:Y:S01]  /*7c80*/  ISETP.GT.U32.AND P1, PT, R29, R16, PT ;  /* 0x000000101d00720c */ /* 0x000fe20003f24070 */
[----:B------:R-:W-:Y:S02]  /*7c90*/  @!P5 IMAD.IADD R15, R15, 0x1, -R29 ;  /* 0x000000010f0fd824 */ /* 0x000fe400078e0a1d */
[----:B------:R-:W-:Y:S02]  /*7ca0*/  IMAD.MOV.U32 R10, RZ, RZ, R9 ;  /* 0x000000ffff0a7224 */ /* 0x000fe400078e0009 */
[C---:B------:R-:W-:Y:S01]  /*7cb0*/  IMAD R9, R29.reuse, R6, R0 ;  /* 0x000000061d097224 */ /* 0x040fe200078e0200 */
[C---:B------:R-:W-:Y:S01]  /*7cc0*/  ISETP.GT.U32.AND P5, PT, R29.reuse, R15, PT ;  /* 0x0000000f1d00720c */ /* 0x040fe20003fa4070 */
[----:B------:R-:W-:Y:S01]  /*7cd0*/  @!P0 IMAD.IADD R18, R18, 0x1, -R29 ;  /* 0x0000000112128824 */ /* 0x000fe200078e0a1d */
[----:B------:R-:W-:Y:S01]  /*7ce0*/  ISETP.GT.U32.AND P0, PT, R29, R14, PT ;  /* 0x0000000e1d00720c */ /* 0x000fe20003f04070 */
[----:B------:R-:W-:Y:S01]  /*7cf0*/  IMAD.HI.U32 R7, R8, R19, RZ ;  /* 0x0000001308077227 */ /* 0x000fe200078e00ff */
[----:B------:R-:W-:-:S02]  /*7d00*/  IADD3 R0, R11, 0xe0, RZ ;  /* 0x000000e00b007810 */ /* 0x000fc40007ffe0ff */
[----:B------:R-:W-:Y:S01]  /*7d10*/  IADD3 R6, R11, 0xda, RZ ;  /* 0x000000da0b067810 */ /* 0x000fe20007ffe0ff */
[----:B------:R-:W-:Y:S01]  /*7d20*/  @!P1 IMAD.IADD R16, R16, 0x1, -R29 ;  /* 0x0000000110109824 */ /* 0x000fe200078e0a1d */
[----:B------:R-:W-:Y:S01]  /*7d30*/  ISETP.GT.U32.AND P1, PT, R29, R9, PT ;  /* 0x000000091d00720c */ /* 0x000fe20003f24070 */
[----:B------:R-:W-:Y:S02]  /*7d40*/  IMAD.MOV R7, RZ, RZ, -R7 ;  /* 0x000000ffff077224 */ /* 0x000fe400078e0a07 */
[----:B0-----:R-:W-:Y:S01]  /*7d50*/  IMAD.MOV.U32 R4, RZ, RZ, R18 ;  /* 0x000000ffff047224 */ /* 0x001fe200078e0012 */
[----:B------:R-:W-:Y:S01]  /*7d60*/  IADD3 R18, R11, 0xd8, RZ ;  /* 0x000000d80b127810 */ /* 0x000fe20007ffe0ff */
[--C-:B------:R-:W-:Y:S01]  /*7d70*/  @!P5 IMAD.IADD R15, R15, 0x1, -R29.reuse ;  /* 0x000000010f0fd824 */ /* 0x100fe200078e0a1d */
[----:B------:R-:W-:Y:S01]  /*7d80*/  ISETP.GE.AND P5, PT, R5, RZ, PT ;  /* 0x000000ff0500720c */ /* 0x000fe20003fa6270 */
[----:B------:R-:W-:Y:S01]  /*7d90*/  @!P0 IMAD.IADD R14, R14, 0x1, -R29 ;  /* 0x000000010e0e8824 */ /* 0x000fe200078e0a1d */
[----:B------:R-:W-:Y:S01]  /*7da0*/  IABS R5, R0 ;  /* 0x0000000000057213 */ /* 0x000fe20000000000 */
[----:B------:R-:W-:-:S02]  /*7db0*/  IMAD R19, R29, R7, R19 ;  /* 0x000000071d137224 */ /* 0x000fc400078e0213 */
[----:B------:R-:W-:Y:S01]  /*7dc0*/  @!P3 IMAD.MOV R10, RZ, RZ, -R10 ;  /* 0x000000ffff0ab224 */ /* 0x000fe200078e0a0a */
[----:B------:R-:W-:Y:S01]  /*7dd0*/  ISETP.GE.AND P3, PT, R2, RZ, PT ;  /* 0x000000ff0200720c */ /* 0x000fe20003f66270 */
[----:B------:R-:W-:Y:S01]  /*7de0*/  @!P1 IMAD.IADD R9, R9, 0x1, -R29 ;  /* 0x0000000109099824 */ /* 0x000fe200078e0a1d */
[----:B------:R-:W-:Y:S01]  /*7df0*/  ISETP.GT.U32.AND P0, PT, R29, R14, PT ;  /* 0x0000000e1d00720c */ /* 0x000fe20003f04070 */
[----:B------:R-:W-:Y:S01]  /*7e00*/  IMAD.HI.U32 R7, R8, R5, RZ ;  /* 0x0000000508077227 */ /* 0x000fe200078e00ff */
[----:B------:R-:W-:Y:S01]  /*7e10*/  IADD3 R2, R11, 0xde, RZ ;  /* 0x000000de0b027810 */ /* 0x000fe20007ffe0ff */
[----:B------:R0:W-:Y:S01]  /*7e20*/  STL [R1+0x1a4], R10 ;  /* 0x0001a40a01007387 */ /* 0x0001e20000100800 */
[----:B------:R-:W-:Y:S01]  /*7e30*/  ISETP.GT.U32.AND P1, PT, R29, R9, PT ;  /* 0x000000091d00720c */ /* 0x000fe20003f24070 */
[----:B------:R-:W-:Y:S01]  /*7e40*/  @!P2 IMAD.MOV R4, RZ, RZ, -R4 ;  /* 0x000000ffff04a224 */ /* 0x000fe200078e0a04 */
[----:B------:R-:W-:Y:S01]  /*7e50*/  IABS R17, R2 ;  /* 0x0000000200117213 */ /* 0x000fe20000000000 */
[----:B------:R-:W-:Y:S01]  /*7e60*/  IMAD.MOV R7, RZ, RZ, -R7 ;  /* 0x000000ffff077224 */ /* 0x000fe200078e0a07 */
[----:B------:R-:W-:-:S02]  /*7e70*/  ISETP.GE.AND P2, PT, R3, RZ, PT ;  /* 0x000000ff0300720c */ /* 0x000fc40003f46270 */
[----:B------:R1:W-:Y:S01]  /*7e80*/  STL [R1+0x190], R4 ;  /* 0x0001900401007387 */ /* 0x0003e20000100800 */
[C---:B------:R-:W-:Y:S02]  /*7e90*/  IMAD R5, R29.reuse, R7, R5 ;  /* 0x000000071d057224 */ /* 0x040fe400078e0205 */
[----:B0-----:R-:W-:Y:S01]  /*7ea0*/  IMAD.MOV.U32 R10, RZ, RZ, R15 ;  /* 0x000000ffff0a7224 */ /* 0x001fe200078e000f */
[----:B------:R-:W-:Y:S01]  /*7eb0*/  IABS R15, R6 ;  /* 0x00000006000f7213 */ /* 0x000fe20000000000 */
[--C-:B------:R-:W-:Y:S01]  /*7ec0*/  @!P0 IMAD.IADD R14, R14, 0x1, -R29.reuse ;  /* 0x000000010e0e8824 */ /* 0x100fe200078e0a1d */
[----:B------:R-:W-:Y:S01]  /*7ed0*/  ISETP.GT.U32.AND P0, PT, R29, R19, PT ;  /* 0x000000131d00720c */ /* 0x000fe20003f04070 */
[----:B------:R-:W-:Y:S01]  /*7ee0*/  @!P1 IMAD.IADD R9, R9, 0x1, -R29 ;  /* 0x0000000109099824 */ /* 0x000fe200078e0a1d */
[----:B------:R-:W-:Y:S01]  /*7ef0*/  ISETP.GT.U32.AND P1, PT, R29, R5, PT ;  /* 0x000000051d00720c */ /* 0x000fe20003f24070 */
[----:B------:R-:W-:Y:S01]  /*7f00*/  @!P4 IMAD.MOV R10, RZ, RZ, -R10 ;  /* 0x000000ffff0ac224 */ /* 0x000fe200078e0a0a */
[----:B------:R-:W-:Y:S01]  /*7f10*/  ISETP.GE.AND P4, PT, R0, RZ, PT ;  /* 0x000000ff0000720c */ /* 0x000fe20003f86270 */
[----:B-1----:R-:W-:Y:S01]  /*7f20*/  IMAD.MOV.U32 R4, RZ, RZ, R16 ;  /* 0x000000ffff047224 */ /* 0x002fe200078e0010 */
[----:B------:R-:W-:-:S02]  /*7f30*/  IADD3 R0, R11, 0xdc, RZ ;  /* 0x000000dc0b007810 */ /* 0x000fc40007ffe0ff */
[----:B------:R0:W-:Y:S01]  /*7f40*/  STL [R1+0x19c], R10 ;  /* 0x00019c0a01007387 */ /* 0x0001e20000100800 */
[----:B------:R-:W-:Y:S01]  /*7f50*/  @!P6 IMAD.MOV R4, RZ, RZ, -R4 ;  /* 0x000000ffff04e224 */ /* 0x000fe200078e0a04 */
[----:B------:R-:W-:Y:S01]  /*7f60*/  ISETP.GE.AND P6, PT, R2, RZ, PT ;  /* 0x000000ff0200720c */ /* 0x000fe20003fc6270 */
[----:B------:R-:W-:Y:S01]  /*7f70*/  IMAD.HI.U32 R2, R8, R17, RZ ;  /* 0x0000001108027227 */ /* 0x000fe200078e00ff */
[----:B------:R-:W-:Y:S02]  /*7f80*/  IABS R3, R0 ;  /* 0x0000000000037213 */ /* 0x000fe40000000000 */
[----:B------:R1:W-:Y:S01]  /*7f90*/  STL [R1+0x1a0], R4 ;  /* 0x0001a00401007387 */ /* 0x0003e20000100800 */
[----:B------:R-:W-:Y:S02]  /*7fa0*/  IMAD.MOV R2, RZ, RZ, -R2 ;  /* 0x000000ffff027224 */ /* 0x000fe400078e0a02 */
[----:B------:R-:W-:Y:S02]  /*7fb0*/  @!P1 IMAD.IADD R5, R5, 0x1, -R29 ;  /* 0x0000000105059824 */ /* 0x000fe400078e0a1d */
[----:B------:R-:W-:-:S02]  /*7fc0*/  IMAD R17, R29, R2, R17 ;  /* 0x000000021d117224 */ /* 0x000fc400078e0211 */
[----:B0-----:R-:W-:Y:S01]  /*7fd0*/  IMAD.MOV.U32 R10, RZ, RZ, R14 ;  /* 0x000000ffff0a7224 */ /* 0x001fe200078e000e */
[----:B------:R-:W-:Y:S01]  /*7fe0*/  ISETP.GT.U32.AND P1, PT, R29, R5, PT ;  /* 0x000000051d00720c */ /* 0x000fe20003f24070 */
[----:B------:R-:W-:Y:S01]  /*7ff0*/  IMAD.HI.U32 R7, R8, R3, RZ ;  /* 0x0000000308077227 */ /* 0x000fe200078e00ff */
[----:B------:R-:W-:-:S03]  /*8000*/  IADD3 R14, R11, 0xd0, RZ ;  /* 0x000000d00b0e7810 */ /* 0x000fc60007ffe0ff */
[----:B------:R-:W-:Y:S01]  /*8010*/  @!P3 IMAD.MOV R10, RZ, RZ, -R10 ;  /* 0x000000ffff0ab224 */ /* 0x000fe200078e0a0a */
[----:B------:R-:W-:Y:S01]  /*8020*/  ISETP.GT.U32.AND P3, PT, R29, R17, PT ;  /* 0x000000111d00720c */ /* 0x000fe20003f64070 */
[----:B-1----:R-:W-:Y:S01]  /*8030*/  IMAD.MOV.U32 R4, RZ, RZ, R9 ;  /* 0x000000ffff047224 */ /* 0x002fe200078e0009 */
[----:B------:R-:W-:Y:S01]  /*8040*/  IABS R9, R14 ;  /* 0x0000000e00097213 */ /* 0x000fe20000000000 */
[----:B------:R-:W-:Y:S01]  /*8050*/  @!P0 IMAD.IADD R19, R19, 0x1, -R29 ;  /* 0x0000000113138824 */ /* 0x000fe200078e0a1d */
[----:B------:R-:W-:Y:S01]  /*8060*/  STL [R1+0x194], R10 ;  /* 0x0001940a01007387 */ /* 0x000fe20000100800 */
[----:B------:R-:W-:Y:S02]  /*8070*/  IMAD.MOV R7, RZ, RZ, -R7 ;  /* 0x000000ffff077224 */ /* 0x000fe400078e0a07 */
[----:B------:R-:W-:Y:S01]  /*8080*/  @!P2 IMAD.MOV R4, RZ, RZ, -R4 ;  /* 0x000000ffff04a224 */ /* 0x000fe200078e0a04 */
[----:B------:R-:W-:Y:S01]  /*8090*/  ISETP.GE.AND P2, PT, R0, RZ, PT ;  /* 0x000000ff0000720c */ /* 0x000fe20003f46270 */
[C---:B------:R-:W-:Y:S01]  /*80a0*/  IMAD R0, R29.reuse, R7, R3 ;  /* 0x000000071d007224 */ /* 0x040fe200078e0203 */
[----:B------:R-:W-:Y:S01]  /*80b0*/  ISETP.GT.U32.AND P0, PT, R29, R19, PT ;  /* 0x000000131d00720c */ /* 0x000fe20003f04070 */
[----:B------:R-:W-:Y:S01]  /*80c0*/  IMAD.HI.U32 R2, R8, R15, RZ ;  /* 0x0000000f08027227 */ /* 0x000fe200078e00ff */
[----:B------:R-:W-:Y:S01]  /*80d0*/  IABS R7, R18 ;  /* 0x0000001200077213 */ /* 0x000fe20000000000 */
[----:B------:R0:W-:Y:S01]  /*80e0*/  STL [R1+0x198], R4 ;  /* 0x0001980401007387 */ /* 0x0001e20000100800 */
[----:B------:R-:W-:Y:S01]  /*80f0*/  IADD3 R3, R11, 0xd2, RZ ;  /* 0x000000d20b037810 */ /* 0x000fe20007ffe0ff */
[----:B------:R-:W-:-:S02]  /*8100*/  @!P3 IMAD.IADD R17, R17, 0x1, -R29 ;  /* 0x000000011111b824 */ /* 0x000fc400078e0a1d */
[----:B------:R-:W-:Y:S01]  /*8110*/  @!P1 IMAD.IADD R5, R5, 0x1, -R29 ;  /* 0x0000000105059824 */ /* 0x000fe200078e0a1d */
[C---:B------:R-:W-:Y:S01]  /*8120*/  ISETP.GT.U32.AND P1, PT, R29.reuse, R0, PT ;  /* 0x000000001d00720c */ /* 0x040fe20003f24070 */
[----:B------:R-:W-:Y:S01]  /*8130*/  IMAD.MOV R2, RZ, RZ, -R2 ;  /* 0x000000ffff027224 */ /* 0x000fe200078e0a02 */
[----:B------:R-:W-:Y:S01]  /*8140*/  ISETP.GT.U32.AND P3, PT, R29, R17, PT ;  /* 0x000000111d00720c */ /* 0x000fe20003f64070 */
[----:B------:R-:W-:-:S04]  /*8150*/  IMAD.HI.U32 R16, R8, R7, RZ ;  /* 0x0000000708107227 */ /* 0x000fc800078e00ff */
[----:B------:R-:W-:Y:S01]  /*8160*/  IMAD R15, R29, R2, R15 ;  /* 0x000000021d0f7224 */ /* 0x000fe200078e020f */
[----:B------:R-:W-:Y:S01]  /*8170*/  IADD3 R2, R11, 0xd6, RZ ;  /* 0x000000d60b027810 */ /* 0x000fe20007ffe0ff */
[----:B------:R-:W-:Y:S02]  /*8180*/  IMAD.MOV R16, RZ, RZ, -R16 ;  /* 0x000000ffff107224 */ /* 0x000fe400078e0a10 */
[----:B------:R-:W-:Y:S01]  /*8190*/  @!P0 IMAD.IADD R19, R19, 0x1, -R29 ;  /* 0x0000000113138824 */ /* 0x000fe200078e0a1d */
[----:B------:R-:W-:Y:S01]  /*81a0*/  IABS R24, R2 ;  /* 0x0000000200187213 */ /* 0x000fe20000000000 */
[----:B------:R-:W-:Y:S01]  /*81b0*/  IMAD R7, R29, R16, R7 ;  /* 0x000000101d077224 */ /* 0x000fe200078e0207 */
[----:B------:R-:W-:Y:S01]  /*81c0*/  ISETP.GE.AND P0, PT, R6, RZ, PT ;  /* 0x000000ff0600720c */ /* 0x000fe20003f06270 */
[--C-:B------:R-:W-:Y:S01]  /*81d0*/  @!P3 IMAD.IADD R17, R17, 0x1, -R29.reuse ;  /* 0x000000011111b824 */ /* 0x100fe200078e0a1d */
[C---:B------:R-:W-:Y:S01]  /*81e0*/  ISETP.GT.U32.AND P3, PT, R29.reuse, R15, PT ;  /* 0x0000000f1d00720c */ /* 0x040fe20003f64070 */
[----:B------:R-:W-:Y:S01]  /*81f0*/  @!P1 IMAD.IADD R0, R0, 0x1, -R29 ;  /* 0x0000000100009824 */ /* 0x000fe200078e0a1d */
[----:B------:R-:W-:Y:S01]  /*8200*/  ISETP.GT.U32.AND P1, PT, R29, R7, PT ;  /* 0x000000071d00720c */ /* 0x000fe20003f24070 */
[----:B0-----:R-:W-:Y:S01]  /*8210*/  IMAD.MOV.U32 R4, RZ, RZ, R19 ;  /* 0x000000ffff047224 */ /* 0x001fe200078e0013 */
[----:B------:R-:W-:Y:S01]  /*8220*/  IABS R6, R3 ;  /* 0x0000000300067213 */ /* 0x000fe20000000000 */
[----:B------:R-:W-:Y:S01]  /*8230*/  IMAD.HI.U32 R23, R8, R24, RZ ;  /* 0x0000001808177227 */ /* 0x000fe200078e00ff */
[----:B------:R-:W-:-:S03]  /*8240*/  IADD3 R19, R11, 0xcc, RZ ;  /* 0x000000cc0b137810 */ /* 0x000fc60007ffe0ff */
[----:B------:R-:W-:Y:S02]  /*8250*/  @!P5 IMAD.MOV R4, RZ, RZ, -R4 ;  /* 0x000000ffff04d224 */ /* 0x000fe400078e0a04 */
[----:B------:R-:W-:Y:S02]  /*8260*/  IMAD.MOV R23, RZ, RZ, -R23 ;  /* 0x000000ffff177224 */ /* 0x000fe400078e0a17 */
[--C-:B------:R-:W-:Y:S01]  /*8270*/  @!P3 IMAD.IADD R15, R15, 0x1, -R29.reuse ;  /* 0x000000010f0fb824 */ /* 0x100fe200078e0a1d */
[----:B------:R0:W-:Y:S01]  /*8280*/  STL [R1+0x188], R4 ;  /* 0x0001880401007387 */ /* 0x0001e20000100800 */
[----:B------:R-:W-:Y:S02]  /*8290*/  IMAD R23, R29, R23, R24 ;  /* 0x000000171d177224 */ /* 0x000fe400078e0218 */
[----:B------:R-:W-:Y:S01]  /*82a0*/  @!P1 IMAD.IADD R7, R7, 0x1, -R29 ;  /* 0x0000000107079824 */ /* 0x000fe200078e0a1d */
[C---:B------:R-:W-:Y:S01]  /*82b0*/  ISETP.GT.U32.AND P1, PT, R29.reuse, R0, PT ;  /* 0x000000001d00720c */ /* 0x040fe20003f24070 */
[----:B------:R-:W-:Y:S01]  /*82c0*/  IMAD.HI.U32 R20, R8, R6, RZ ;  /* 0x0000000608147227 */ /* 0x000fe200078e00ff */
[----:B------:R-:W-:-:S02]  /*82d0*/  ISETP.GT.U32.AND P3, PT, R29, R23, PT ;  /* 0x000000171d00720c */ /* 0x000fc40003f64070 */
[----:B------:R-:W-:Y:S01]  /*82e0*/  ISETP.GT.U32.AND P5, PT, R29, R15, PT ;  /* 0x0000000f1d00720c */ /* 0x000fe20003fa4070 */
[----:B------:R-:W-:-:S04]  /*82f0*/  IMAD.HI.U32 R16, R8, R9, RZ ;  /* 0x0000000908107227 */ /* 0x000fc800078e00ff */
[----:B0-----:R-:W-:Y:S01]  /*8300*/  IMAD.MOV.U32 R4, RZ, RZ, R5 ;  /* 0x000000ffff047224 */ /* 0x001fe200078e0005 */
[----:B------:R-:W-:Y:S01]  /*8310*/  IABS R5, R19 ;  /* 0x0000001300057213 */ /* 0x000fe20000000000 */
[----:B------:R-:W-:Y:S02]  /*8320*/  IMAD.MOV R20, RZ, RZ, -R20 ;  /* 0x000000ffff147224 */ /* 0x000fe400078e0a14 */
[----:B------:R-:W-:Y:S01]  /*8330*/  @!P4 IMAD.MOV R4, RZ, RZ, -R4 ;  /* 0x000000ffff04c224 */ /* 0x000fe200078e0a04 */
[C---:B------:R-:W-:Y:S01]  /*8340*/  ISETP.GT.U32.AND P4, PT, R29.reuse, R7, PT ;  /* 0x000000071d00720c */ /* 0x040fe20003f84070 */
[----:B------:R-:W-:Y:S02]  /*8350*/  IMAD.MOV R16, RZ, RZ, -R16 ;  /* 0x000000ffff107224 */ /* 0x000fe400078e0a10 */
[----:B------:R-:W-:Y:S01]  /*8360*/  IMAD R6, R29, R20, R6 ;  /* 0x000000141d067224 */ /* 0x000fe200078e0206 */
[----:B------:R0:W-:Y:S01]  /*8370*/  STL [R1+0x184], R4 ;  /* 0x0001840401007387 */ /* 0x0001e20000100800 */
[----:B------:R-:W-:Y:S01]  /*8380*/  @!P3 IMAD.IADD R23, R23, 0x1, -R29 ;  /* 0x000000011717b824 */ /* 0x000fe200078e0a1d */
[----:B------:R-:W-:Y:S01]  /*8390*/  IADD3 R20, R11, 0xce, RZ ;  /* 0x000000ce0b147810 */ /* 0x000fe20007ffe0ff */
[----:B------:R-:W-:-:S02]  /*83a0*/  IMAD R9, R29, R16, R9 ;  /* 0x000000101d097224 */ /* 0x000fc400078e0209 */
[--C-:B------:R-:W-:Y:S01]  /*83b0*/  @!P1 IMAD.IADD R0, R0, 0x1, -R29.reuse ;  /* 0x0000000100009824 */ /* 0x100fe200078e0a1d */
[----:B------:R-:W-:Y:S01]  /*83c0*/  ISETP.GT.U32.AND P1, PT, R29, R6, PT ;  /* 0x000000061d00720c */ /* 0x000fe20003f24070 */
[--C-:B------:R-:W-:Y:S01]  /*83d0*/  @!P5 IMAD.IADD R15, R15, 0x1, -R29.reuse ;  /* 0x000000010f0fd824 */ /* 0x100fe200078e0a1d */
[----:B------:R-:W-:Y:S01]  /*83e0*/  ISETP.GT.U32.AND P3, PT, R29, R23, PT ;  /* 0x000000171d00720c */ /* 0x000fe20003f64070 */
[----:B------:R-:W-:Y:S01]  /*83f0*/  @!P4 IMAD.IADD R7, R7, 0x1, -R29 ;  /* 0x000000010707c824 */ /* 0x000fe200078e0a1d */
[C---:B------:R-:W-:Y:S01]  /*8400*/  ISETP.GT.U32.AND P4, PT, R29.reuse, R9, PT ;  /* 0x000000091d00720c */ /* 0x040fe20003f84070 */
[----:B0-----:R-:W-:Y:S01]  /*8410*/  IMAD.MOV.U32 R4, RZ, RZ, R17 ;  /* 0x000000ffff047224 */ /* 0x001fe200078e0011 */
[----:B------:R-:W-:Y:S01]  /*8420*/  IABS R16, R20 ;  /* 0x0000001400107213 */ /* 0x000fe20000000000 */
[----:B------:R-:W-:Y:S01]  /*8430*/  IMAD.MOV.U32 R10, RZ, RZ, R0 ;  /* 0x000000ffff0a7224 */ /* 0x000fe200078e0000 */
[----:B------:R-:W-:Y:S01]  /*8440*/  ISETP.GE.AND P5, PT, R18, RZ, PT ;  /* 0x000000ff1200720c */ /* 0x000fe20003fa6270 */
[----:B------:R-:W-:Y:S01]  /*8450*/  @!P6 IMAD.MOV R4, RZ, RZ, -R4 ;  /* 0x000000ffff04e224 */ /* 0x000fe200078e0a04 */
[----:B------:R-:W-:Y:S01]  /*8460*/  ISETP.GT.U32.AND P6, PT, R29, R22, PT ;  /* 0x000000161d00720c */ /* 0x000fe20003fc4070 */
[----:B------:R-:W-:Y:S01]  /*8470*/  @!P2 IMAD.MOV R10, RZ, RZ, -R10 ;  /* 0x000000ffff0aa224 */ /* 0x000fe200078e0a0a */
[----:B------:R-:W-:Y:S01]  /*8480*/  IADD3 R0, R11, 0xca, RZ ;  /* 0x000000ca0b007810 */ /* 0x000fe20007ffe0ff */
[----:B------:R-:W-:Y:S01]  /*8490*/  @!P1 IMAD.IADD R6, R6, 0x1, -R29 ;  /* 0x0000000106069824 */ /* 0x000fe200078e0a1d */
[----:B------:R0:W-:Y:S01]  /*84a0*/  STL [R1+0x180], R4 ;  /* 0x0001800401007387 */ /* 0x0001e20000100800 */
[----:B------:R-:W-:Y:S01]  /*84b0*/  IMAD.HI.U32 R18, R8, R5, RZ ;  /* 0x0000000508127227 */ /* 0x000fe200078e00ff */
[----:B------:R-:W-:-:S02]  /*84c0*/  ISETP.GE.AND P1, PT, R3, RZ, PT ;  /* 0x000000ff0300720c */ /* 0x000fc40003f26270 */
[----:B------:R-:W-:Y:S01]  /*84d0*/  STL [R1+0x174], R10 ;  /* 0x0001740a01007387 */ /* 0x000fe20000100800 */
[--C-:B------:R-:W-:Y:S01]  /*84e0*/  @!P3 IMAD.IADD R23, R23, 0x1, -R29.reuse ;  /* 0x000000011717b824 */ /* 0x100fe200078e0a1d */
[----:B------:R-:W-:Y:S01]  /*84f0*/  ISETP.GE.AND P3, PT, R2, RZ, PT ;  /* 0x000000ff0200720c */ /* 0x000fe20003f66270 */
[--C-:B------:R-:W-:Y:S01]  /*8500*/  @!P4 IMAD.IADD R9, R9, 0x1, -R29.reuse ;  /* 0x000000010909c824 */ /* 0x100fe200078e0a1d */
[----:B------:R-:W-:Y:S01]  /*8510*/  ISETP.GT.U32.AND P4, PT, R29, R6, PT ;  /* 0x000000061d00720c */ /* 0x000fe20003f84070 */
[----:B------:R-:W-:Y:S01]  /*8520*/  @!P6 IMAD.IADD R22, R22, 0x1, -R29 ;  /* 0x000000011616e824 */ /* 0x000fe200078e0a1d */
[----:B------:R-:W-:Y:S01]  /*8530*/  ISETP.GE.AND P6, PT, R21, RZ, PT ;  /* 0x000000ff1500720c */ /* 0x000fe20003fc6270 */
[----:B0-----:R-:W-:Y:S01]  /*8540*/  IMAD.MOV.U32 R4, RZ, RZ, R15 ;  /* 0x000000ffff047224 */ /* 0x001fe200078e000f */
[----:B------:R-:W-:Y:S01]  /*8550*/  IADD3 R2, R11, 0xc8, RZ ;  /* 0x000000c80b027810 */ /* 0x000fe20007ffe0ff */
[----:B------:R-:W-:Y:S01]  /*8560*/  IMAD.HI.U32 R17, R8, R16, RZ ;  /* 0x0000001008117227 */ /* 0x000fe200078e00ff */
[----:B------:R-:W-:-:S03]  /*8570*/  ISETP.GT.U32.AND P2, PT, R29, R22, PT ;  /* 0x000000161d00720c */ /* 0x000fc60003f44070 */
[----:B------:R-:W-:Y:S02]  /*8580*/  IMAD.MOV R18, RZ, RZ, -R18 ;  /* 0x000000ffff127224 */ /* 0x000fe400078e0a12 */
[----:B------:R-:W-:Y:S01]  /*8590*/  @!P0 IMAD.MOV R4, RZ, RZ, -R4 ;  /* 0x000000ffff048224 */ /* 0x000fe200078e0a04 */
[C---:B------:R-:W-:Y:S01]  /*85a0*/  ISETP.GT.U32.AND P0, PT, R29.reuse, R9, PT ;  /* 0x000000091d00720c */ /* 0x040fe20003f04070 */
[----:B------:R-:W-:Y:S02]  /*85b0*/  IMAD.MOV R17, RZ, RZ, -R17 ;  /* 0x000000ffff117224 */ /* 0x000fe400078e0a11 */
[C---:B------:R-:W-:Y:S01]  /*85c0*/  IMAD R5, R29.reuse, R18, R5 ;  /* 0x000000121d057224 */ /* 0x040fe200078e0205 */
[----:B------:R0:W-:Y:S01]  /*85d0*/  STL [R1+0x170], R4 ;  /* 0x0001700401007387 */ /* 0x0001e20000100800 */
[----:B------:R-:W-:Y:S02]  /*85e0*/  IMAD R16, R29, R17, R16 ;  /* 0x000000111d107224 */ /* 0x000fe400078e0210 */
[----:B------:R-:W-:-:S02]  /*85f0*/  IMAD.MOV.U32 R3, RZ, RZ, R23 ;  /* 0x000000ffff037224 */ /* 0x000fc400078e0017 */
[----:B------:R-:W-:Y:S01]  /*8600*/  @!P2 IMAD.IADD R22, R22, 0x1, -R29 ;  /* 0x000000011616a824 */ /* 0x000fe200078e0a1d */
[C---:B------:R-:W-:Y:S01]  /*8610*/  ISETP.GT.U32.AND P2, PT, R29.reuse, R5, PT ;  /* 0x000000051d00720c */ /* 0x040fe20003f44070 */
[----:B------:R-:W-:Y:S01]  /*8620*/  @!P3 IMAD.MOV R3, RZ, RZ, -R3 ;  /* 0x000000ffff03b224 */ /* 0x000fe200078e0a03 */
[----:B------:R-:W-:Y:S01]  /*8630*/  ISETP.GE.AND P3, PT, R14, RZ, PT ;  /* 0x000000ff0e00720c */ /* 0x000fe20003f66270 */
[----:B------:R-:W-:Y:S01]  /*8640*/  @!P4 IMAD.IADD R6, R6, 0x1, -R29 ;  /* 0x000000010606c824 */ /* 0x000fe200078e0a1d */
[----:B------:R-:W-:Y:S01]  /*8650*/  IABS R14, R0 ;  /* 0x00000000000e7213 */ /* 0x000fe20000000000 */
[----:B0-----:R-:W-:Y:S01]  /*8660*/  IMAD.MOV.U32 R4, RZ, RZ, R7 ;  /* 0x000000ffff047224 */ /* 0x001fe200078e0007 */
[----:B------:R-:W-:Y:S01]  /*8670*/  ISETP.GE.AND P4, PT, R20, RZ, PT ;  /* 0x000000ff1400720c */ /* 0x000fe20003f86270 */
[----:B------:R-:W-:Y:S02]  /*8680*/  IMAD.MOV.U32 R10, RZ, RZ, R22 ;  /* 0x000000ffff0a7224 */ /* 0x000fe400078e0016 */
[----:B------:R-:W-:Y:S01]  /*8690*/  @!P5 IMAD.MOV R4, RZ, RZ, -R4 ;  /* 0x000000ffff04d224 */ /* 0x000fe200078e0a04 */
[----:B------:R-:W-:Y:S01]  /*86a0*/  ISETP.GT.U32.AND P5, PT, R29, R16, PT ;  /* 0x000000101d00720c */ /* 0x000fe20003fa4070 */
[----:B------:R-:W-:-:S03]  /*86b0*/  IMAD.HI.U32 R7, R8, R14, RZ ;  /* 0x0000000e08077227 */ /* 0x000fc600078e00ff */
[----:B------:R0:W-:Y:S01]  /*86c0*/  STL [R1+0x16c], R4 ;  /* 0x00016c0401007387 */ /* 0x0001e20000100800 */
[----:B------:R-:W-:Y:S02]  /*86d0*/  @!P6 IMAD.MOV R10, RZ, RZ, -R10 ;  /* 0x000000ffff0ae224 */ /* 0x000fe400078e0a0a */
[----:B------:R-:W-:Y:S01]  /*86e0*/  @!P0 IMAD.IADD R9, R9, 0x1, -R29 ;  /* 0x0000000109098824 */ /* 0x000fe200078e0a1d */
[----:B------:R1:W-:Y:S01]  /*86f0*/  STL [R1+0x168], R3 ;  /* 0x0001680301007387 */ /* 0x0003e20000100800 */
[----:B------:R-:W-:Y:S01]  /*8700*/  IMAD.MOV R7, RZ, RZ, -R7 ;  /* 0x000000ffff077224 */ /* 0x000fe200078e0a07 */
[----:B------:R-:W-:Y:S01]  /*8710*/  ISETP.GE.AND P0, PT, R19, RZ, PT ;  /* 0x000000ff1300720c */ /* 0x000fe20003f06270 */
[--C-:B------:R-:W-:Y:S01]  /*8720*/  @!P2 IMAD.IADD R5, R5, 0x1, -R29.reuse ;  /* 0x000000010505a824 */ /* 0x100fe200078e0a1d */
[----:B------:R-:W-:Y:S01]  /*8730*/  STL [R1+0x164], R10 ;  /* 0x0001640a01007387 */ /* 0x000fe20000100800 */
[----:B------:R-:W-:Y:S01]  /*8740*/  @!P5 IMAD.IADD R16, R16, 0x1, -R29 ;  /* 0x000000011010d824 */ /* 0x000fe200078e0a1d */
[----:B------:R-:W-:Y:S01]  /*8750*/  ISETP.GE.AND P5, PT, R0, RZ, PT ;  /* 0x000000ff0000720c */ /* 0x000fe20003fa6270 */
[----:B0-----:R-:W-:Y:S01]  /*8760*/  IMAD.MOV.U32 R4, RZ, RZ, R6 ;  /* 0x000000ffff047224 */ /* 0x001fe200078e0006 */
[C---:B------:R-:W-:Y:S01]  /*8770*/  ISETP.GT.U32.AND P6, PT, R29.reuse, R5, PT ;  /* 0x000000051d00720c */ /* 0x040fe20003fc4070 */
[C---:B------:R-:W-:Y:S01]  /*8780*/  IMAD R14, R29.reuse, R7, R14 ;  /* 0x000000071d0e7224 */ /* 0x040fe200078e020e */
[----:B-1----:R-:W-:Y:S01]  /*8790*/  IABS R3, R2 ;  /* 0x0000000200037213 */ /* 0x002fe20000000000 */
[----:B------:R-:W-:Y:S01]  /*87a0*/  @!P1 IMAD.MOV R4, RZ, RZ, -R4 ;  /* 0x000000ffff049224 */ /* 0x000fe200078e0a04 */
[----:B------:R-:W-:-:S02]  /*87b0*/  ISETP.GT.U32.AND P2, PT, R29, R16, PT ;  /* 0x000000101d00720c */ /* 0x000fc40003f44070 */
[----:B------:R-:W-:Y:S01]  /*87c0*/  ISETP.GE.AND P1, PT, R2, RZ, PT ;  /* 0x000000ff0200720c */ /* 0x000fe20003f26270 */
[----:B------:R-:W-:Y:S01]  /*87d0*/  IMAD.HI.U32 R0, R8, R3, RZ ;  /* 0x0000000308007227 */ /* 0x000fe200078e00ff */
[----:B------:R0:W-:Y:S01]  /*87e0*/  STL [R1+0x160], R4 ;  /* 0x0001600401007387 */ /* 0x0001e20000100800 */
[----:B------:R-:W-:Y:S02]  /*87f0*/  IADD3 R2, R11, 0xc6, RZ ;  /* 0x000000c60b027810 */ /* 0x000fe40007ffe0ff */
[----:B------:R-:W-:Y:S02]  /*8800*/  IMAD.MOV R0, RZ, RZ, -R0 ;  /* 0x000000ffff007224 */ /* 0x000fe400078e0a00 */
[----:B------:R-:W-:Y:S02]  /*8810*/  @!P6 IMAD.IADD R5, R5, 0x1, -R29 ;  /* 0x000000010505e824 */ /* 0x000fe400078e0a1d */
[----:B------:R-:W-:Y:S01]  /*8820*/  IMAD R19, R29, R0, R3 ;  /* 0x000000001d137224 */ /* 0x000fe200078e0203 */
[----:B------:R-:W-:Y:S01]  /*8830*/  IADD3 R3, R11, 0xc4, RZ ;  /* 0x000000c40b037810 */ /* 0x000fe20007ffe0ff */
[----:B------:R-:W-:Y:S01]  /*8840*/  @!P2 IMAD.IADD R16, R16, 0x1, -R29 ;  /* 0x000000011010a824 */ /* 0x000fe200078e0a1d */
[----:B------:R-:W-:Y:S01]  /*8850*/  ISETP.GE.AND P2, PT, R2, RZ, PT ;  /* 0x000000ff0200720c */ /* 0x000fe20003f46270 */
[----:B0-----:R-:W-:Y:S01]  /*8860*/  IMAD.MOV.U32 R4, RZ, RZ, R9 ;  /* 0x000000ffff047224 */ /* 0x001fe200078e0009 */
[----:B------:R-:W-:-:S02]  /*8870*/  ISETP.GT.U32.AND P6, PT, R29, R19, PT ;  /* 0x000000131d00720c */ /* 0x000fc40003fc4070 */
[----:B------:R-:W-:Y:S01]  /*8880*/  IABS R2, R2 ;  /* 0x0000000200027213 */ /* 0x000fe20000000000 */
[----:B------:R-:W-:Y:S01]  /*8890*/  @!P3 IMAD.MOV R4, RZ, RZ, -R4 ;  /* 0x000000ffff04b224 */ /* 0x000fe200078e0a04 */
[----:B------:R-:W-:Y:S02]  /*88a0*/  ISETP.GT.U32.AND P3, PT, R29, R14, PT ;  /* 0x0000000e1d00720c */ /* 0x000fe40003f64070 */
[----:B------:R-:W-:Y:S01]  /*88b0*/  IABS R7, R3 ;  /* 0x0000000300077213 */ /* 0x000fe20000000000 */
[C---:B------:R-:W-:Y:S01]  /*88c0*/  IMAD.HI.U32 R15, R8.reuse, R2, RZ ;  /* 0x00000002080f7227 */ /* 0x040fe200078e00ff */
[----:B------:R0:W-:Y:S01]  /*88d0*/  STL [R1+0x15c], R4 ;  /* 0x00015c0401007387 */ /* 0x0001e20000100800 */
[----:B------:R-:W-:Y:S02]  /*88e0*/  IADD3 R0, R11, 0xc2, RZ ;  /* 0x000000c20b007810 */ /* 0x000fe40007ffe0ff */
[----:B------:R-:W-:Y:S02]  /*88f0*/  IMAD.MOV R15, RZ, RZ, -R15 ;  /* 0x000000ffff0f7224 */ /* 0x000fe400078e0a0f */
[----:B------:R-:W-:Y:S01]  /*8900*/  @!P6 IMAD.IADD R19, R19, 0x1, -R29 ;  /* 0x000000011313e824 */ /* 0x000fe200078e0a1d */
[----:B------:R-:W-:Y:S01]  /*8910*/  IABS R6, R0 ;  /* 0x0000000000067213 */ /* 0x000fe20000000000 */
[----:B------:R-:W-:-:S03]  /*8920*/  IMAD.HI.U32 R9, R8, R7, RZ ;  /* 0x0000000708097227 */ /* 0x000fc600078e00ff */
[C---:B------:R-:W-:Y:S01]  /*8930*/  ISETP.GT.U32.AND P6, PT, R29.reuse, R19, PT ;  /* 0x000000131d00720c */ /* 0x040fe20003fc4070 */
[----:B------:R-:W-:Y:S02]  /*8940*/  @!P3 IMAD.IADD R14, R14, 0x1, -R29 ;  /* 0x000000010e0eb824 */ /* 0x000fe400078e0a1d */
[----:B0-----:R-:W-:Y:S02]  /*8950*/  IMAD.MOV.U32 R4, RZ, RZ, R16 ;  /* 0x000000ffff047224 */ /* 0x001fe400078e0010 */
[C---:B------:R-:W-:Y:S01]  /*8960*/  IMAD R16, R29.reuse, R15, R2 ;  /* 0x0000000f1d107224 */ /* 0x040fe200078e0202 */
[----:B------:R-:W-:Y:S01]  /*8970*/  ISETP.GT.U32.AND P3, PT, R29, R14, PT ;  /* 0x0000000e1d00720c */ /* 0x000fe20003f64070 */
[----:B------:R-:W-:Y:S01]  /*8980*/  @!P4 IMAD.MOV R4, RZ, RZ, -R4 ;  /* 0x000000ffff04c224 */ /* 0x000fe200078e0a04 */
[----:B------:R-:W-:Y:S01]  /*8990*/  ISETP.GE.AND P4, PT, R3, RZ, PT ;  /* 0x000000ff0300720c */ /* 0x000fe20003f86270 */
[----:B------:R-:W-:Y:S01]  /*89a0*/  IMAD.MOV R9, RZ, RZ, -R9 ;  /* 0x000000ffff097224 */ /* 0x000fe200078e0a09 */
[C---:B------:R-:W-:Y:S01]  /*89b0*/  IADD3 R15, R11.reuse, 0xbe, RZ ;  /* 0x000000be0b0f7810 */ /* 0x040fe20007ffe0ff */
[----:B------:R-:W-:Y:S01]  /*89c0*/  IMAD.HI.U32 R3, R8, R6, RZ ;  /* 0x0000000608037227 */ /* 0x000fe200078e00ff */
[----:B------:R0:W-:Y:S01]  /*89d0*/  STL [R1+0xbc], R4 ;  /* 0x0000bc0401007387 */ /* 0x0001e20000100800 */
[----:B------:R-:W-:-:S02]  /*89e0*/  IADD3 R2, R11, 0xba, RZ ;  /* 0x000000ba0b027810 */ /* 0x000fc40007ffe0ff */
[----:B------:R-:W-:Y:S01]  /*89f0*/  IMAD R7, R29, R9, R7 ;  /* 0x000000091d077224 */ /* 0x000fe200078e0207 */
[----:B------:R-:W-:Y:S01]  /*8a00*/  IABS R18, R15 ;  /* 0x0000000f00127213 */ /* 0x000fe20000000000 */
[--C-:B------:R-:W-:Y:S01]  /*8a10*/  @!P6 IMAD.IADD R19, R19, 0x1, -R29.reuse ;  /* 0x000000011313e824 */ /* 0x100fe200078e0a1d */
[----:B------:R-:W-:Y:S01]  /*8a20*/  IABS R9, R2 ;  /* 0x0000000200097213 */ /* 0x000fe20000000000 */
[----:B------:R-:W-:Y:S01]  /*8a30*/  @!P3 IMAD.IADD R14, R14, 0x1, -R29 ;  /* 0x000000010e0eb824 */ /* 0x000fe200078e0a1d */
[C---:B------:R-:W-:Y:S01]  /*8a40*/  ISETP.GT.U32.AND P3, PT, R29.reuse, R16, PT ;  /* 0x000000101d00720c */ /* 0x040fe20003f64070 */
[----:B------:R-:W-:Y:S01]  /*8a50*/  IMAD.MOV R3, RZ, RZ, -R3 ;  /* 0x000000ffff037224 */ /* 0x000fe200078e0a03 */
[C---:B------:R-:W-:Y:S01]  /*8a60*/  ISETP.GT.U32.AND P6, PT, R29.reuse, R7, PT ;  /* 0x000000071d00720c */ /* 0x040fe20003fc4070 */
[----:B0-----:R-:W-:Y:S02]  /*8a70*/  IMAD.MOV.U32 R4, RZ, RZ, R5 ;  /* 0x000000ffff047224 */ /* 0x001fe400078e0005 */
[----:B------:R-:W-:Y:S01]  /*8a80*/  IMAD R6, R29, R3, R6 ;  /* 0x000000031d067224 */ /* 0x000fe200078e0206 */
[----:B------:R-:W-:Y:S01]  /*8a90*/  IADD3 R3, R11, 0xbc, RZ ;  /* 0x000000bc0b037810 */ /* 0x000fe20007ffe0ff */
[----:B------:R-:W-:Y:S01]  /*8aa0*/  @!P0 IMAD.MOV R4, RZ, RZ, -R4 ;  /* 0x000000ffff048224 */ /* 0x000fe200078e0a04 */
[----:B------:R-:W-:-:S02]  /*8ab0*/  ISETP.GE.AND P0, PT, R0, RZ, PT ;  /* 0x000000ff0000720c */ /* 0x000fc40003f06270 */
[----:B------:R-:W-:Y:S02]  /*8ac0*/  IADD3 R0, R11, 0xc0, RZ ;  /* 0x000000c00b007810 */ /* 0x000fe40007ffe0ff */
[----:B------:R0:W-:Y:S01]  /*8ad0*/  STL [R1+0x158], R4 ;  /* 0x0001580401007387 */ /* 0x0001e20000100800 */
[--C-:B------:R-:W-:Y:S01]  /*8ae0*/  @!P3 IMAD.IADD R16, R16, 0x1, -R29.reuse ;  /* 0x000000011010b824 */ /* 0x100fe200078e0a1d */
[----:B------:R-:W-:Y:S01]  /*8af0*/  IABS R5, R0 ;  /* 0x0000000000057213 */ /* 0x000fe20000000000 */
[----:B------:R-:W-:Y:S01]  /*8b00*/  @!P6 IMAD.IADD R7, R7, 0x1, -R29 ;  /* 0x000000010707e824 */ /* 0x000fe200078e0a1d */
[C---:B------:R-:W-:Y:S02]  /*8b10*/  ISETP.GT.U32.AND P3, PT, R29.reuse, R6, PT ;  /* 0x000000061d00720c */ /* 0x040fe40003f64070 */
[----:B------:R-:W-:Y:S02]  /*8b20*/  IABS R17, R3 ;  /* 0x0000000300117213 */ /* 0x000fe40000000000 */
[----:B------:R-:W-:Y:S01]  /*8b30*/  ISETP.GT.U32.AND P6, PT, R29, R7, PT ;  /* 0x000000071d00720c */ /* 0x000fe20003fc4070 */
[----:B0-----:R-:W-:-:S02]  /*8b40*/  IMAD.MOV.U32 R4, RZ, RZ, R14 ;  /* 0x000000ffff047224 */ /* 0x001fc400078e000e */
[----:B------:R-:W-:-:S04]  /*8b50*/  IMAD.HI.U32 R14, R8, R5, RZ ;  /* 0x00000005080e7227 */ /* 0x000fc800078e00ff */
[----:B------:R-:W-:Y:S01]  /*8b60*/  @!P5 IMAD.MOV R4, RZ, RZ, -R4 ;  /* 0x000000ffff04d224 */ /* 0x000fe200078e0a04 */
[----:B------:R-:W-:Y:S01]  /*8b70*/  ISETP.GT.U32.AND P5, PT, R29, R16, PT ;  /* 0x000000101d00720c */ /* 0x000fe20003fa4070 */
[----:B------:R-:W-:Y:S02]  /*8b80*/  IMAD.MOV R14, RZ, RZ, -R14 ;  /* 0x000000ffff0e7224 */ /* 0x000fe400078e0a0e */
[--C-:B------:R-:W-:Y:S01]  /*8b90*/  @!P3 IMAD.IADD R6, R6, 0x1, -R29.reuse ;  /* 0x000000010606b824 */ /* 0x100fe200078e0a1d */
[----:B------:R0:W-:Y:S01]  /*8ba0*/  STL [R1+0x110], R4 ;  /* 0x0001100401007387 */ /* 0x0001e20000100800 */
[----:B------:R-:W-:Y:S01]  /*8bb0*/  @!P6 IMAD.IADD R7, R7, 0x1, -R29 ;  /* 0x000000010707e824 */ /* 0x000fe200078e0a1d */
[----:B------:R-:W-:Y:S02]  /*8bc0*/  ISETP.GE.AND P6, PT, R15, RZ, PT ;  /* 0x000000ff0f00720c */ /* 0x000fe40003fc6270 */
[----:B------:R-:W-:Y:S01]  /*8bd0*/  ISETP.GT.U32.AND P3, PT, R29, R6, PT ;  /* 0x000000061d00720c */ /* 0x000fe20003f64070 */
[----:B------:R-:W-:Y:S01]  /*8be0*/  @!P4 IMAD.MOV R7, RZ, RZ, -R7 ;  /* 0x000000ffff07c224 */ /* 0x000fe200078e0a07 */
[----:B------:R-:W-:-:S02]  /*8bf0*/  ISETP.GE.AND P4, PT, R3, RZ, PT ;  /* 0x000000ff0300720c */ /* 0x000fc40003f86270 */
[----:B------:R-:W-:Y:S01]  /*8c00*/  IADD3 R3, R11, 0xb6, RZ ;  /* 0x000000b60b037810 */ /* 0x000fe20007ffe0ff */
[----:B------:R-:W-:Y:S02]  /*8c10*/  @!P5 IMAD.IADD R16, R16, 0x1, -R29 ;  /* 0x000000011010d824 */ /* 0x000fe400078e0a1d */
[----:B0-----:R-:W-:Y:S02]  /*8c20*/  IMAD.MOV.U32 R4, RZ, RZ, R19 ;  /* 0x000000ffff047224 */ /* 0x001fe400078e0013 */
[----:B------:R-:W-:-:S04]  /*8c30*/  IMAD.HI.U32 R19, R8, R18, RZ ;  /* 0x0000001208137227 */ /* 0x000fc800078e00ff */
[----:B------:R-:W-:Y:S01]  /*8c40*/  @!P1 IMAD.MOV R4, RZ, RZ, -R4 ;  /* 0x000000ffff049224 */ /* 0x000fe200078e0a04 */
[----:B------:R-:W-:Y:S01]  /*8c50*/  ISETP.GE.AND P1, PT, R0, RZ, PT ;  /* 0x000000ff0000720c */ /* 0x000fe20003f26270 */
[C---:B------:R-:W-:Y:S02]  /*8c60*/  IMAD R0, R29.reuse, R14, R5 ;  /* 0x0000000e1d007224 */ /* 0x040fe400078e0205 */
[----:B------:R-:W-:Y:S01]  /*8c70*/  IMAD.HI.U32 R5, R8, R17, RZ ;  /* 0x0000001108057227 */ /* 0x000fe200078e00ff */
[----:B------:R0:W-:Y:S02]  /*8c80*/  STL [R1+0x154], R4 ;  /* 0x0001540401007387 */ /* 0x0001e40000100800 */
[----:B------:R-:W-:Y:S01]  /*8c90*/  ISETP.GT.U32.AND P5, PT, R29, R0, PT ;  /* 0x000000001d00720c */ /* 0x000fe20003fa4070 */
[----:B------:R-:W-:Y:S02]  /*8ca0*/  IMAD.MOV R19, RZ, RZ, -R19 ;  /* 0x000000ffff137224 */ /* 0x000fe400078e0a13 */
[----:B------:R-:W-:-:S02]  /*8cb0*/  IMAD.MOV R5, RZ, RZ, -R5 ;  /* 0x000000ffff057224 */ /* 0x000fc400078e0a05 */
[C---:B------:R-:W-:Y:S02]  /*8cc0*/  IMAD R15, R29.reuse, R19, R18 ;  /* 0x000000131d0f7224 */ /* 0x040fe400078e0212 */
[----:B------:R-:W-:Y:S01]  /*8cd0*/  IMAD R17, R29, R5, R17 ;  /* 0x000000051d117224 */ /* 0x000fe200078e0211 */
[----:B------:R-:W-:Y:S01]  /*8ce0*/  IADD3 R5, R11, 0xb8, RZ ;  /* 0x000000b80b057810 */ /* 0x000fe20007ffe0ff */
[----:B0-----:R-:W-:Y:S02]  /*8cf0*/  IMAD.MOV.U32 R4, RZ, RZ, R16 ;  /* 0x000000ffff047224 */ /* 0x001fe400078e0010 */
[----:B------:R-:W-:Y:S01]  /*8d00*/  IMAD.HI.U32 R14, R8, R9, RZ ;  /* 0x00000009080e7227 */ /* 0x000fe200078e00ff */
[----:B------:R-:W-:-:S03]  /*8d10*/  IABS R16, R5 ;  /* 0x0000000500107213 */ /* 0x000fc60000000000 */
[--C-:B------:R-:W-:Y:S02]  /*8d20*/  @!P5 IMAD.IADD R0, R0, 0x1, -R29.reuse ;  /* 0x000000010000d824 */ /* 0x100fe400078e0a1d */
[----:B------:R-:W-:Y:S01]  /*8d30*/  @!P2 IMAD.MOV R4, RZ, RZ, -R4 ;  /* 0x000000ffff04a224 */ /* 0x000fe200078e0a04 */
[C---:B------:R-:W-:Y:S01]  /*8d40*/  ISETP.GT.U32.AND P2, PT, R29.reuse, R15, PT ;  /* 0x0000000f1d00720c */ /* 0x040fe20003f44070 */
[----:B------:R-:W-:Y:S01]  /*8d50*/  @!P3 IMAD.IADD R6, R6, 0x1, -R29 ;  /* 0x000000010606b824 */ /* 0x000fe200078e0a1d */
[C---:B------:R-:W-:Y:S01]  /*8d60*/  ISETP.GT.U32.AND P5, PT, R29.reuse, R0, PT ;  /* 0x000000001d00720c */ /* 0x040fe20003fa4070 */
[----:B------:R-:W-:Y:S01]  /*8d70*/  IMAD.MOV R14, RZ, RZ, -R14 ;  /* 0x000000ffff0e7224 */ /* 0x000fe200078e0a0e */
[C---:B------:R-:W-:Y:S01]  /*8d80*/  ISETP.GT.U32.AND P3, PT, R29.reuse, R17, PT ;  /* 0x000000111d00720c */ /* 0x040fe20003f64070 */
[----:B------:R0:W-:Y:S02]  /*8d90*/  STL [R1+0x140], R4 ;  /* 0x0001400401007387 */ /* 0x0001e40000100800 */
[----:B------:R-:W-:Y:S01]  /*8da0*/  IMAD R9, R29, R14, R9 ;  /* 0x0000000e1d097224 */ /* 0x000fe200078e0209 */
[----:B------:R-:W-:Y:S01]  /*8db0*/  IADD3 R14, R11, 0xb0, RZ ;  /* 0x000000b00b0e7810 */ /* 0x000fe20007ffe0ff */
[----:B------:R1:W-:Y:S03]  /*8dc0*/  STL [R1+0x148], R7 ;  /* 0x0001480701007387 */ /* 0x0003e60000100800 */
[----:B------:R-:W-:Y:S01]  /*8dd0*/  IABS R18, R14 ;  /* 0x0000000e00127213 */ /* 0x000fe20000000000 */
[----:B------:R-:W-:Y:S01]  /*8de0*/  @!P2 IMAD.IADD R15, R15, 0x1, -R29 ;  /* 0x000000010f0fa824 */ /* 0x000fe200078e0a1d */
[----:B------:R-:W-:Y:S01]  /*8df0*/  ISETP.GE.AND P2, PT, R5, RZ, PT ;  /* 0x000000ff0500720c */ /* 0x000fe20003f46270 */
[----:B0-----:R-:W-:-:S02]  /*8e00*/  IMAD.MOV.U32 R4, RZ, RZ, R6 ;  /* 0x000000ffff047224 */ /* 0x001fc400078e0006 */
[--C-:B------:R-:W-:Y:S01]  /*8e10*/  @!P5 IMAD.IADD R0, R0, 0x1, -R29.reuse ;  /* 0x000000010000d824 */ /* 0x100fe200078e0a1d */
[----:B------:R-:W-:Y:S01]  /*8e20*/  ISETP.GE.AND P5, PT, R2, RZ, PT ;  /* 0x000000ff0200720c */ /* 0x000fe20003fa6270 */
[----:B------:R-:W-:Y:S01]  /*8e30*/  @!P0 IMAD.MOV R4, RZ, RZ, -R4 ;  /* 0x000000ffff048224 */ /* 0x000fe200078e0a04 */
[----:B------:R-:W-:Y:S01]  /*8e40*/  ISETP.GT.U32.AND P0, PT, R29, R9, PT ;  /* 0x000000091d00720c */ /* 0x000fe20003f04070 */
[----:B------:R-:W-:Y:S01]  /*8e50*/  @!P3 IMAD.IADD R17, R17, 0x1, -R29 ;  /* 0x000000011111b824 */ /* 0x000fe200078e0a1d */
[----:B------:R-:W-:Y:S01]  /*8e60*/  ISETP.GT.U32.AND P3, PT, R29, R15, PT ;  /* 0x0000000f1d00720c */ /* 0x000fe20003f64070 */
[----:B------:R-:W-:Y:S01]  /*8e70*/  IMAD.HI.U32 R6, R8, R16, RZ ;  /* 0x0000001008067227 */ /* 0x000fe200078e00ff */
[----:B------:R0:W-:Y:S01]  /*8e80*/  STL [R1+0x14c], R4 ;  /* 0x00014c0401007387 */ /* 0x0001e20000100800 */
[----:B-1----:R-:W-:Y:S02]  /*8e90*/  IABS R7, R3 ;  /* 0x0000000300077213 */ /* 0x002fe40000000000 */
[----:B------:R-:W-:Y:S01]  /*8ea0*/  IMAD.MOV R6, RZ, RZ, -R6 ;  /* 0x000000ffff067224 */ /* 0x000fe200078e0a06 */
[----:B------:R-:W-:-:S02]  /*8eb0*/  IADD3 R2, R11, 0xb4, RZ ;  /* 0x000000b40b027810 */ /* 0x000fc40007ffe0ff */
[----:B------:R-:W-:-:S04]  /*8ec0*/  IMAD.HI.U32 R5, R8, R7, RZ ;  /* 0x0000000708057227 */ /* 0x000fc800078e00ff */
[----:B0-----:R-:W-:Y:S01]  /*8ed0*/  IMAD.MOV.U32 R4, RZ, RZ, R0 ;  /* 0x000000ffff047224 */ /* 0x001fe200078e0000 */
[----:B------:R-:W-:Y:S01]  /*8ee0*/  IADD3 R0, R11, 0xb2, RZ ;  /* 0x000000b20b007810 */ /* 0x000fe20007ffe0ff */
[C---:B------:R-:W-:Y:S01]  /*8ef0*/  IMAD R16, R29.reuse, R6, R16 ;  /* 0x000000061d107224 */ /* 0x040fe200078e0210 */
[----:B------:R-:W-:Y:S01]  /*8f00*/  IABS R6, R2 ;  /* 0x0000000200067213 */ /* 0x000fe20000000000 */
[----:B------:R-:W-:Y:S01]  /*8f10*/  @!P1 IMAD.MOV R4, RZ, RZ, -R4 ;  /* 0x000000ffff049224 */ /* 0x000fe200078e0a04 */
[----:B------:R-:W-:Y:S01]  /*8f20*/  ISETP.GT.U32.AND P1, PT, R29, R17, PT ;  /* 0x000000111d00720c */ /* 0x000fe20003f24070 */
[----:B------:R-:W-:Y:S02]  /*8f30*/  @!P0 IMAD.IADD R9, R9, 0x1, -R29 ;  /* 0x0000000109098824 */ /* 0x000fe400078e0a1d */
[----:B------:R-:W-:Y:S01]  /*8f40*/  IMAD.MOV R5, RZ, RZ, -R5 ;  /* 0x000000ffff057224 */ /* 0x000fe200078e0a05 */
[----:B------:R0:W-:Y:S01]  /*8f50*/  STL [R1+0x150], R4 ;  /* 0x0001500401007387 */ /* 0x0001e20000100800 */
[----:B------:R-:W-:Y:S01]  /*8f60*/  @!P3 IMAD.IADD R15, R15, 0x1, -R29 ;  /* 0x000000010f0fb824 */ /* 0x000fe200078e0a1d */
[C---:B------:R-:W-:Y:S01]  /*8f70*/  ISETP.GT.U32.AND P0, PT, R29.reuse, R9, PT ;  /* 0x000000091d00720c */ /* 0x040fe20003f04070 */
[C---:B------:R-:W-:Y:S01]  /*8f80*/  IMAD R7, R29.reuse, R5, R7 ;  /* 0x000000051d077224 */ /* 0x040fe200078e0207 */
[----:B------:R-:W-:-:S02]  /*8f90*/  ISETP.GT.U32.AND P3, PT, R29, R16, PT ;  /* 0x000000101d00720c */ /* 0x000fc40003f64070 */
[----:B------:R-:W-:-:S03]  /*8fa0*/  IABS R5, R0 ;  /* 0x0000000000057213 */ /* 0x000fc60000000000 */
[----:B------:R-:W-:Y:S01]  /*8fb0*/  @!P1 IMAD.IADD R17, R17, 0x1, -R29 ;  /* 0x0000000111119824 */ /* 0x000fe200078e0a1d */
[----:B------:R-:W-:Y:S01]  /*8fc0*/  ISETP.GT.U32.AND P1, PT, R29, R7, PT ;  /* 0x000000071d00720c */ /* 0x000fe20003f24070 */
[----:B0-----:R-:W-:Y:S02]  /*8fd0*/  IMAD.MOV.U32 R4, RZ, RZ, R15 ;  /* 0x000000ffff047224 */ /* 0x001fe400078e000f */
[----:B------:R-:W-:-:S04]  /*8fe0*/  IMAD.HI.U32 R19, R8, R5, RZ ;  /* 0x0000000508137227 */ /* 0x000fc800078e00ff */
[----:B------:R-:W-:Y:S02]  /*8ff0*/  @!P6 IMAD.MOV R4, RZ, RZ, -R4 ;  /* 0x000000ffff04e224 */ /* 0x000fe400078e0a04 */
[--C-:B------:R-:W-:Y:S01]  /*9000*/  @!P0 IMAD.IADD R9, R9, 0x1, -R29.reuse ;  /* 0x0000000109098824 */ /* 0x100fe200078e0a1d */
[----:B------:R-:W-:Y:S01]  /*9010*/  ISETP.GE.AND P0, PT, R3, RZ, PT ;  /* 0x000000ff0300720c */ /* 0x000fe20003f06270 */
[----:B------:R-:W-:Y:S01]  /*9020*/  @!P3 IMAD.IADD R16, R16, 0x1, -R29 ;  /* 0x000000011010b824 */ /* 0x000fe200078e0a1d */
[----:B------:R0:W-:Y:S01]  /*9030*/  STL [R1+0x144], R4 ;  /* 0x0001440401007387 */ /* 0x0001e20000100800 */
[----:B------:R-:W-:Y:S01]  /*9040*/  IMAD.MOV R15, RZ, RZ, -R19 ;  /* 0x000000ffff0f7224 */ /* 0x000fe200078e0a13 */
[----:B------:R-:W-:Y:S01]  /*9050*/  ISETP.GE.AND P3, PT, R2, RZ, PT ;  /* 0x000000ff0200720c */ /* 0x000fe20003f66270 */
[----:B------:R-:W-:Y:S01]  /*9060*/  @!P1 IMAD.IADD R7, R7, 0x1, -R29 ;  /* 0x0000000107079824 */ /* 0x000fe200078e0a1d */
[C---:B------:R-:W-:Y:S01]  /*9070*/  ISETP.GT.U32.AND P6, PT, R29.reuse, R16, PT ;  /* 0x000000101d00720c */ /* 0x040fe20003fc4070 */
[----:B------:R-:W-:Y:S01]  /*9080*/  IMAD R5, R29, R15, R5 ;  /* 0x0000000f1d057224 */ /* 0x000fe200078e0205 */
[----:B------:R-:W-:Y:S01]  /*9090*/  IADD3 R19, R11, 0xae, RZ ;  /* 0x000000ae0b137810 */ /* 0x000fe20007ffe0ff */
[----:B------:R-:W-:Y:S01]  /*90a0*/  IMAD.MOV.U32 R3, RZ, RZ, R18 ;  /* 0x000000ffff037224 */ /* 0x000fe200078e0012 */
[----:B------:R-:W-:Y:S01]  /*90b0*/  ISETP.GT.U32.AND P1, PT, R29, R7, PT ;  /* 0x000000071d00720c */ /* 0x000fe20003f24070 */
[----:B------:R-:W-:-:S04]  /*90c0*/  IMAD.HI.U32 R18, R8, R6, RZ ;  /* 0x0000000608127227 */ /* 0x000fc800078e00ff */
[----:B0-----:R-:W-:Y:S01]  /*90d0*/  IMAD.MOV.U32 R4, RZ, RZ, R9 ;  /* 0x000000ffff047224 */ /* 0x001fe200078e0009 */
[----:B------:R-:W-:Y:S01]  /*90e0*/  IADD3 R9, R11, 0xac, RZ ;  /* 0x000000ac0b097810 */ /* 0x000fe20007ffe0ff */
[----:B------:R-:W-:Y:S02]  /*90f0*/  IMAD.MOV.U32 R10, RZ, RZ, R17 ;  /* 0x000000ffff0a7224 */ /* 0x000fe400078e0011 */
[----:B------:R-:W-:Y:S01]  /*9100*/  @!P5 IMAD.MOV R4, RZ, RZ, -R4 ;  /* 0x000000ffff04d224 */ /* 0x000fe200078e0a04 */
[----:B------:R-:W-:Y:S01]  /*9110*/  ISETP.GT.U32.AND P5, PT, R29, R5, PT ;  /* 0x000000051d00720c */ /* 0x000fe20003fa4070 */
[----:B------:R-:W-:-:S04]  /*9120*/  IMAD.HI.U32 R2, R8, R3, RZ ;  /* 0x0000000308027227 */ /* 0x000fc800078e00ff */
[----:B------:R-:W-:Y:S02]  /*9130*/  IMAD.MOV R18, RZ, RZ, -R18 ;  /* 0x000000ffff127224 */ /* 0x000fe400078e0a12 */
[----:B------:R-:W-:Y:S02]  /*9140*/  @!P4 IMAD.MOV R10, RZ, RZ, -R10 ;  /* 0x000000ffff0ac224 */ /* 0x000fe400078e0a0a */
[----:B------:R-:W-:Y:S02]  /*9150*/  IMAD.MOV R2, RZ, RZ, -R2 ;  /* 0x000000ffff027224 */ /* 0x000fe400078e0a02 */
[----:B------:R-:W-:Y:S01]  /*9160*/  @!P6 IMAD.IADD R16, R16, 0x1, -R29 ;  /* 0x000000011010e824 */ /* 0x000fe200078e0a1d */
[----:B------:R-:W-:Y:S01]  /*9170*/  STL [R1+0x130], R10 ;  /* 0x0001300a01007387 */ /* 0x000fe20000100800 */
[C---:B------:R-:W-:Y:S01]  /*9180*/  IMAD R6, R29.reuse, R18, R6 ;  /* 0x000000121d067224 */ /* 0x040fe200078e0206 */
[----:B------:R-:W-:Y:S01]  /*9190*/  ISETP.GE.AND P6, PT, R0, RZ, PT ;  /* 0x000000ff0000720c */ /* 0x000fe20003fc6270 */
[----:B------:R-:W-:Y:S01]  /*91a0*/  IMAD R3, R29, R2, R3 ;  /* 0x000000021d037224 */ /* 0x000fe200078e0203 */
[----:B------:R0:W-:Y:S01]  /*91b0*/  STL [R1+0x134], R4 ;  /* 0x0001340401007387 */ /* 0x0001e20000100800 */
[--C-:B------:R-:W-:Y:S01]  /*91c0*/  @!P5 IMAD.IADD R5, R5, 0x1, -R29.reuse ;  /* 0x000000010505d824 */ /* 0x100fe200078e0a1d */
[----:B------:R-:W-:Y:S01]  /*91d0*/  IABS R0, R9 ;  /* 0x0000000900007213 */ /* 0x000fe20000000000 */
[----:B------:R-:W-:Y:S01]  /*91e0*/  @!P1 IMAD.IADD R7, R7, 0x1, -R29 ;  /* 0x0000000107079824 */ /* 0x000fe200078e0a1d */
[----:B------:R-:W-:-:S02]  /*91f0*/  ISETP.GT.U32.AND P4, PT, R29, R6, PT ;  /* 0x000000061d00720c */ /* 0x000fc40003f84070 */
[----:B------:R-:W-:Y:S01]  /*9200*/  ISETP.GT.U32.AND P1, PT, R29, R3, PT ;  /* 0x000000031d00720c */ /* 0x000fe20003f24070 */
[----:B------:R-:W-:Y:S01]  /*9210*/  IMAD.HI.U32 R17, R8, R0, RZ ;  /* 0x0000000008117227 */ /* 0x000fe200078e00ff */
[----:B------:R-:W-:-:S03]  /*9220*/  IABS R2, R19 ;  /* 0x0000001300027213 */ /* 0x000fc60000000000 */
[----:B0-----:R-:W-:Y:S02]  /*9230*/  IMAD.MOV.U32 R4, RZ, RZ, R16 ;  /* 0x000000ffff047224 */ /* 0x001fe400078e0010 */
[----:B------:R-:W-:Y:S02]  /*9240*/  IMAD.MOV R17, RZ, RZ, -R17 ;  /* 0x000000ffff117224 */ /* 0x000fe400078e0a11 */
[----:B------:R-:W-:Y:S01]  /*9250*/  @!P2 IMAD.MOV R4, RZ, RZ, -R4 ;  /* 0x000000ffff04a224 */ /* 0x000fe200078e0a04 */
[C---:B------:R-:W-:Y:S01]  /*9260*/  ISETP.GT.U32.AND P2, PT, R29.reuse, R5, PT ;  /* 0x000000051d00720c */ /* 0x040fe20003f44070 */
[----:B------:R-:W-:Y:S01]  /*9270*/  IMAD R0, R29, R17, R0 ;  /* 0x000000111d007224 */ /* 0x000fe200078e0200 */
[----:B------:R-:W-:Y:S01]  /*9280*/  IADD3 R17, R11, 0xa6, RZ ;  /* 0x000000a60b117810 */ /* 0x000fe20007ffe0ff */
[--C-:B------:R-:W-:Y:S01]  /*9290*/  @!P4 IMAD.IADD R6, R6, 0x1, -R29.reuse ;  /* 0x000000010606c824 */ /* 0x100fe200078e0a1d */
[----:B------:R-:W-:Y:S01]  /*92a0*/  ISETP.GE.AND P4, PT, R14, RZ, PT ;  /* 0x000000ff0e00720c */ /* 0x000fe20003f86270 */
[----:B------:R-:W-:Y:S01]  /*92b0*/  @!P1 IMAD.IADD R3, R3, 0x1, -R29 ;  /* 0x0000000103039824 */ /* 0x000fe200078e0a1d */
[----:B------:R-:W-:Y:S01]  /*92c0*/  IADD3 R14, R11, 0xaa, RZ ;  /* 0x000000aa0b0e7810 */ /* 0x000fe20007ffe0ff */
[C---:B------:R-:W-:Y:S01]  /*92d0*/  IMAD.HI.U32 R15, R8.reuse, R2, RZ ;  /* 0x00000002080f7227 */ /* 0x040fe200078e00ff */
[C---:B------:R-:W-:Y:S01]  /*92e0*/  ISETP.GT.U32.AND P5, PT, R29.reuse, R6, PT ;  /* 0x000000061d00720c */ /* 0x040fe20003fa4070 */
[----:B------:R0:W-:Y:S01]  /*92f0*/  STL [R1+0x13c], R4 ;  /* 0x00013c0401007387 */ /* 0x0001e20000100800 */
[----:B------:R-:W-:Y:S01]  /*9300*/  ISETP.GT.U32.AND P1, PT, R29, R3, PT ;  /* 0x000000031d00720c */ /* 0x000fe20003f24070 */
[----:B------:R-:W-:Y:S01]  /*9310*/  IMAD.MOV R15, RZ, RZ, -R15 ;  /* 0x000000ffff0f7224 */ /* 0x000fe200078e0a0f */
[----:B------:R-:W-:Y:S01]  /*9320*/  IABS R16, R14 ;  /* 0x0000000e00107213 */ /* 0x000fe20000000000 */
[----:B------:R-:W-:Y:S01]  /*9330*/  @!P2 IMAD.IADD R5, R5, 0x1, -R29 ;  /* 0x000000010505a824 */ /* 0x000fe200078e0a1d */
[C---:B------:R-:W-:Y:S01]  /*9340*/  ISETP.GT.U32.AND P2, PT, R29.reuse, R0, PT ;  /* 0x000000001d00720c */ /* 0x040fe20003f44070 */
[----:B------:R-:W-:Y:S01]  /*9350*/  IMAD R2, R29, R15, R2 ;  /* 0x0000000f1d027224 */ /* 0x000fe200078e0202 */
[----:B------:R-:W-:Y:S01]  /*9360*/  IADD3 R15, R11, 0xa8, RZ ;  /* 0x000000a80b0f7810 */ /* 0x000fe20007ffe0ff */
[----:B------:R-:W-:-:S03]  /*9370*/  IMAD.HI.U32 R20, R8, R16, RZ ;  /* 0x0000001008147227 */ /* 0x000fc600078e00ff */
[----:B------:R-:W-:Y:S01]  /*9380*/  IABS R18, R15 ;  /* 0x0000000f00127213 */ /* 0x000fe20000000000 */
[----:B0-----:R-:W-:Y:S02]  /*9390*/  IMAD.MOV.U32 R4, RZ, RZ, R7 ;  /* 0x000000ffff047224 */ /* 0x001fe400078e0007 */
[--C-:B------:R-:W-:Y:S01]  /*93a0*/  @!P5 IMAD.IADD R6, R6, 0x1, -R29.reuse ;  /* 0x000000010606d824 */ /* 0x100fe200078e0a1d */
[----:B------:R-:W-:Y:S01]  /*93b0*/  ISETP.GT.U32.AND P5, PT, R29, R2, PT ;  /* 0x000000021d00720c */ /* 0x000fe20003fa4070 */
[--C-:B------:R-:W-:Y:S01]  /*93c0*/  @!P1 IMAD.IADD R3, R3, 0x1, -R29.reuse ;  /* 0x0000000103039824 */ /* 0x100fe200078e0a1d */
[----:B------:R-:W-:Y:S01]  /*93d0*/  ISETP.GE.AND P1, PT, R19, RZ, PT ;  /* 0x000000ff1300720c */ /* 0x000fe20003f26270 */
[----:B------:R-:W-:Y:S02]  /*93e0*/  @!P2 IMAD.IADD R0, R0, 0x1, -R29 ;  /* 0x000000010000a824 */ /* 0x000fe400078e0a1d */
[----:B------:R-:W-:Y:S01]  /*93f0*/  IMAD.MOV R19, RZ, RZ, -R20 ;  /* 0x000000ffff137224 */ /* 0x000fe200078e0a14 */
[----:B------:R-:W-:Y:S01]  /*9400*/  IABS R20, R17 ;  /* 0x0000001100147213 */ /* 0x000fe20000000000 */
[----:B------:R-:W-:Y:S01]  /*9410*/  @!P0 IMAD.MOV R4, RZ, RZ, -R4 ;  /* 0x000000ffff048224 */ /* 0x000fe200078e0a04 */
[----:B------:R-:W-:Y:S01]  /*9420*/  ISETP.GT.U32.AND P0, PT, R29, R0, PT ;  /* 0x000000001d00720c */ /* 0x000fe20003f04070 */
[----:B------:R-:W-:-:S03]  /*9430*/  IMAD.HI.U32 R21, R8, R18, RZ ;  /* 0x0000001208157227 */ /* 0x000fc600078e00ff */
[----:B------:R0:W-:Y:S01]  /*9440*/  STL [R1+0x12c], R4 ;  /* 0x00012c0401007387 */ /* 0x0001e20000100800 */
[C---:B------:R-:W-:Y:S02]  /*9450*/  IMAD R16, R29.reuse, R19, R16 ;  /* 0x000000131d107224 */ /* 0x040fe400078e0210 */
[----:B------:R-:W-:Y:S02]  /*9460*/  IMAD.MOV R21, RZ, RZ, -R21 ;  /* 0x000000ffff157224 */ /* 0x000fe400078e0a15 */
[----:B------:R-:W-:Y:S01]  /*9470*/  @!P3 IMAD.MOV R6, RZ, RZ, -R6 ;  /* 0x000000ffff06b224 */ /* 0x000fe200078e0a06 */
[C---:B------:R-:W-:Y:S01]  /*9480*/  ISETP.GT.U32.AND P3, PT, R29.reuse, R16, PT ;  /* 0x000000101d00720c */ /* 0x040fe20003f64070 */
[----:B------:R-:W-:Y:S01]  /*9490*/  IMAD R18, R29, R21, R18 ;  /* 0x000000151d127224 */ /* 0x000fe200078e0212 */
[----:B------:R-:W-:Y:S01]  /*94a0*/  IADD3 R21, R11, 0x80, RZ ;  /* 0x000000800b157810 */ /* 0x000fe20007ffe0ff */
[----:B------:R-:W-:Y:S01]  /*94b0*/  @!P5 IMAD.IADD R2, R2, 0x1, -R29 ;  /* 0x000000010202d824 */ /* 0x000fe200078e0a1d */
[----:B------:R-:W-:Y:S01]  /*94c0*/  ISETP.GE.AND P5, PT, R9, RZ, PT ;  /* 0x000000ff0900720c */ /* 0x000fe20003fa6270 */
[----:B0-----:R-:W-:Y:S01]  /*94d0*/  IMAD.MOV.U32 R4, RZ, RZ, R5 ;  /* 0x000000ffff047224 */ /* 0x001fe200078e0005 */
[----:B------:R-:W-:Y:S01]  /*94e0*/  STL [R1+0x124], R6 ;  /* 0x0001240601007387 */ /* 0x000fe20000100800 */
[----:B------:R-:W-:Y:S01]  /*94f0*/  @!P0 IMAD.IADD R0, R0, 0x1, -R29 ;  /* 0x0000000100008824 */ /* 0x000fe200078e0a1d */
[C---:B------:R-:W-:Y:S01]  /*9500*/  ISETP.GT.U32.AND P0, PT, R29.reuse, R18, PT ;  /* 0x000000121d00720c */ /* 0x040fe20003f04070 */
[----:B------:R-:W-:Y:S01]  /*9510*/  IMAD.HI.U32 R5, R8, R20, RZ ;  /* 0x0000001408057227 */ /* 0x000fe200078e00ff */
[----:B------:R-:W-:-:S03]  /*9520*/  ISETP.GT.U32.AND P2, PT, R29, R2, PT ;  /* 0x000000021d00720c */ /* 0x000fc60003f44070 */
[----:B------:R-:W-:Y:S01]  /*9530*/  @!P6 IMAD.MOV R4, RZ, RZ, -R4 ;  /* 0x000000ffff04e224 */ /* 0x000fe200078e0a04 */
[----:B------:R-:W-:Y:S01]  /*9540*/  ISETP.GE.AND P6, PT, R14, RZ, PT ;  /* 0x000000ff0e00720c */ /* 0x000fe20003fc6270 */
[----:B------:R-:W-:Y:S01]  /*9550*/  @!P4 IMAD.MOV R3, RZ, RZ, -R3 ;  /* 0x000000ffff03c224 */ /* 0x000fe200078e0a03 */
[----:B------:R-:W-:Y:S01]  /*9560*/  ISETP.GE.AND P4, PT, R15, RZ, PT ;  /* 0x000000ff0f00720c */ /* 0x000fe20003f86270 */
[----:B------:R-:W-:Y:S01]  /*9570*/  IMAD.MOV R5, RZ, RZ, -R5 ;  /* 0x000000ffff057224 */ /* 0x000fe200078e0a05 */
[----:B------:R0:W-:Y:S01]  /*9580*/  STL [R1+0x120], R4 ;  /* 0x0001200401007387 */ /* 0x0001e20000100800 */
[--C-:B------:R-:W-:Y:S01]  /*9590*/  @!P3 IMAD.IADD R16, R16, 0x1, -R29.reuse ;  /* 0x000000011010b824 */ /* 0x100fe200078e0a1d */
[----:B------:R-:W-:Y:S01]  /*95a0*/  IADD3 R14, R11, 0xa0, RZ ;  /* 0x000000a00b0e7810 */ /* 0x000fe20007ffe0ff */
[C---:B------:R-:W-:Y:S01]  /*95b0*/  IMAD R5, R29.reuse, R5, R20 ;  /* 0x000000051d057224 */ /* 0x040fe200078e0214 */
[----:B------:R1:W-:Y:S01]  /*95c0*/  STL [R1+0x11c], R3 ;  /* 0x00011c0301007387 */ /* 0x0003e20000100800 */
[--C-:B------:R-:W-:Y:S01]  /*95d0*/  @!P0 IMAD.IADD R18, R18, 0x1, -R29.reuse ;  /* 0x0000000112128824 */ /* 0x100fe200078e0a1d */
[----:B------:R-:W-:Y:S01]  /*95e0*/  ISETP.GT.U32.AND P3, PT, R29, R16, PT ;  /* 0x000000101d00720c */ /* 0x000fe20003f64070 */
[----:B------:R-:W-:Y:S01]  /*95f0*/  @!P2 IMAD.IADD R2, R2, 0x1, -R29 ;  /* 0x000000010202a824 */ /* 0x000fe200078e0a1d */
[----:B------:R-:W-:Y:S01]  /*9600*/  ISETP.GE.AND P2, PT, R17, RZ, PT ;  /* 0x000000ff1100720c */ /* 0x000fe20003f46270 */
[----:B0-----:R-:W-:Y:S01]  /*9610*/  IMAD.MOV.U32 R4, RZ, RZ, R0 ;  /* 0x000000ffff047224 */ /* 0x001fe200078e0000 */
[----:B------:R-:W-:Y:S01]  /*9620*/  ISETP.GT.U32.AND P0, PT, R29, R18, PT ;  /* 0x000000121d00720c */ /* 0x000fe20003f04070 */
[----:B------:R-:W-:Y:S01]  /*9630*/  IMAD.MOV.U32 R6, RZ, RZ, R2 ;  /* 0x000000ffff067224 */ /* 0x000fe200078e0002 */
[C---:B------:R-:W-:Y:S01]  /*9640*/  IADD3 R2, R11.reuse, 0xa2, RZ ;  /* 0x000000a20b027810 */ /* 0x040fe20007ffe0ff */
[----:B------:R-:W-:Y:S01]  /*9650*/  @!P5 IMAD.MOV R4, RZ, RZ, -R4 ;  /* 0x000000ffff04d224 */ /* 0x000fe200078e0a04 */
[----:B-1----:R-:W-:Y:S01]  /*9660*/  IADD3 R3, R11, 0xa4, RZ ;  /* 0x000000a40b037810 */ /* 0x002fe20007ffe0ff */
[----:B------:R-:W-:Y:S01]  /*9670*/  @!P1 IMAD.MOV R6, RZ, RZ, -R6 ;  /* 0x000000ffff069224 */ /* 0x000fe200078e0a06 */
[----:B------:R-:W-:-:S02]  /*9680*/  ISETP.GT.U32.AND P5, PT, R29, R5, PT ;  /* 0x000000051d00720c */ /* 0x000fc40003fa4070 */
[----:B------:R-:W-:Y:S01]  /*9690*/  IABS R7, R3 ;  /* 0x0000000300077213 */ /* 0x000fe20000000000 */
[--C-:B------:R-:W-:Y:S01]  /*96a0*/  @!P3 IMAD.IADD R16, R16, 0x1, -R29.reuse ;  /* 0x000000011010b824 */ /* 0x100fe200078e0a1d */
[----:B------:R-:W-:Y:S01]  /*96b0*/  ISETP.GE.AND P1, PT, R3, RZ, PT ;  /* 0x000000ff0300720c */ /* 0x000fe20003f26270 */
[----:B------:R0:W-:Y:S01]  /*96c0*/  STL [R1+0xf0], R6 ;  /* 0x0000f00601007387 */ /* 0x0001e20000100800 */
[----:B------:R-:W-:Y:S01]  /*96d0*/  IABS R3, R2 ;  /* 0x0000000200037213 */ /* 0x000fe20000000000 */
[----:B------:R-:W-:Y:S01]  /*96e0*/  IMAD.HI.U32 R0, R8, R7, RZ ;  /* 0x0000000708007227 */ /* 0x000fe200078e00ff */
[----:B------:R-:W-:Y:S01]  /*96f0*/  ISETP.GE.AND P3, PT, R2, RZ, PT ;  /* 0x000000ff0200720c */ /* 0x000fe20003f66270 */
[----:B------:R1:W-:Y:S01]  /*9700*/  STL [R1+0xcc], R4 ;  /* 0x0000cc0401007387 */ /* 0x0003e20000100800 */
[C---:B------:R-:W-:Y:S01]  /*9710*/  IADD3 R2, R11.reuse, 0x9e, RZ ;  /* 0x0000009e0b027810 */ /* 0x040fe20007ffe0ff */
[----:B------:R-:W-:Y:S01]  /*9720*/  IMAD.MOV R0, RZ, RZ, -R0 ;  /* 0x000000ffff007224 */ /* 0x000fe200078e0a00 */
[----:B------:R-:W-:Y:S01]  /*9730*/  IADD3 R20, R11, 0x7e, RZ ;  /* 0x0000007e0b147810 */ /* 0x000fe20007ffe0ff */
[----:B------:R-:W-:-:S02]  /*9740*/  @!P5 IMAD.IADD R5, R5, 0x1, -R29 ;  /* 0x000000010505d824 */ /* 0x000fc400078e0a1d */
[C---:B------:R-:W-:Y:S01]  /*9750*/  IMAD R7, R29.reuse, R0, R7 ;  /* 0x000000001d077224 */ /* 0x040fe200078e0207 */
[----:B0-----:R-:W-:Y:S01]  /*9760*/  IABS R6, R14 ;  /* 0x0000000e00067213 */ /* 0x001fe20000000000 */
[----:B------:R-:W-:Y:S01]  /*9770*/  @!P0 IMAD.IADD R18, R18, 0x1, -R29 ;  /* 0x0000000112128824 */ /* 0x000fe200078e0a1d */
[C---:B------:R-:W-:Y:S01]  /*9780*/  ISETP.GT.U32.AND P5, PT, R29.reuse, R5, PT ;  /* 0x000000051d00720c */ /* 0x040fe20003fa4070 */
[----:B-1----:R-:W-:Y:S01]  /*9790*/  IMAD.MOV.U32 R4, RZ, RZ, R16 ;  /* 0x000000ffff047224 */ /* 0x002fe200078e0010 */
[----:B------:R-:W-:Y:S01]  /*97a0*/  ISETP.GT.U32.AND P0, PT, R29, R7, PT ;  /* 0x000000071d00720c */ /* 0x000fe20003f04070 */
[----:B------:R-:W-:Y:S01]  /*97b0*/  IMAD.HI.U32 R9, R8, R3, RZ ;  /* 0x0000000308097227 */ /* 0x000fe200078e00ff */
[----:B------:R-:W-:-:S03]  /*97c0*/  IABS R0, R2 ;  /* 0x0000000200007213 */ /* 0x000fc60000000000 */
[----:B------:R-:W-:Y:S01]  /*97d0*/  @!P6 IMAD.MOV R4, RZ, RZ, -R4 ;  /* 0x000000ffff04e224 */ /* 0x000fe200078e0a04 */
[----:B------:R-:W-:Y:S01]  /*97e0*/  ISETP.GE.AND P6, PT, R14, RZ, PT ;  /* 0x000000ff0e00720c */ /* 0x000fe20003fc6270 */
[----:B------:R-:W-:Y:S02]  /*97f0*/  IMAD.MOV R9, RZ, RZ, -R9 ;  /* 0x000000ffff097224 */ /* 0x000fe400078e0a09 */
[----:B------:R-:W-:Y:S01]  /*9800*/  IMAD.HI.U32 R15, R8, R6, RZ ;  /* 0x00000006080f7227 */ /* 0x000fe200078e00ff */
[----:B------:R0:W-:Y:S03]  /*9810*/  STL [R1+0xd0], R4 ;  /* 0x0000d00401007387 */ /* 0x0001e60000100800 */
[----:B------:R-:W-:Y:S02]  /*9820*/  IMAD R3, R29, R9, R3 ;  /* 0x000000091d037224 */ /* 0x000fe400078e0203 */
[----:B------:R-:W-:-:S02]  /*9830*/  IMAD.MOV R15, RZ, RZ, -R15 ;  /* 0x000000ffff0f7224 */ /* 0x000fc400078e0a0f */
[--C-:B------:R-:W-:Y:S01]  /*9840*/  @!P5 IMAD.IADD R5, R5, 0x1, -R29.reuse ;  /* 0x000000010505d824 */ /* 0x100fe200078e0a1d */
[----:B------:R-:W-:Y:S01]  /*9850*/  ISETP.GT.U32.AND P5, PT, R29, R3, PT ;  /* 0x000000031d00720c */ /* 0x000fe20003fa4070 */
[----:B------:R-:W-:Y:S02]  /*9860*/  @!P0 IMAD.IADD R7, R7, 0x1, -R29 ;  /* 0x0000000107078824 */ /* 0x000fe400078e0a1d */
[----:B0-----:R-:W-:-:S03]  /*9870*/  IMAD.MOV.U32 R4, RZ, RZ, R18 ;  /* 0x000000ffff047224 */ /* 0x001fc600078e0012 */
[C---:B------:R-:W-:Y:S01]  /*9880*/  ISETP.GT.U32.AND P0, PT, R29.reuse, R7, PT ;  /* 0x000000071d00720c */ /* 0x040fe20003f04070 */
[----:B------:R-:W-:Y:S01]  /*9890*/  @!P4 IMAD.MOV R4, RZ, RZ, -R4 ;  /* 0x000000ffff04c224 */ /* 0x000fe200078e0a04 */
[----:B------:R-:W-:Y:S01]  /*98a0*/  ISETP.GE.AND P4, PT, R2, RZ, PT ;  /* 0x000000ff0200720c */ /* 0x000fe20003f86270 */
[----:B------:R-:W-:Y:S01]  /*98b0*/  IMAD R2, R29, R15, R6 ;  /* 0x0000000f1d027224 */ /* 0x000fe200078e0206 */
[----:B------:R-:W-:Y:S01]  /*98c0*/  IADD3 R15, R11, 0x9c, RZ ;  /* 0x0000009c0b0f7810 */ /* 0x000fe20007ffe0ff */
[----:B------:R-:W-:Y:S01]  /*98d0*/  IMAD.HI.U32 R6, R8, R0, RZ ;  /* 0x0000000008067227 */ /* 0x000fe200078e00ff */
[----:B------:R0:W-:Y:S02]  /*98e0*/  STL [R1+0x104], R4 ;  /* 0x0001040401007387 */ /* 0x0001e40000100800 */
[----:B------:R-:W-:Y:S01]  /*98f0*/  IABS R9, R15 ;  /* 0x0000000f00097213 */ /* 0x000fe20000000000 */
[----:B------:R-:W-:-:S04]  /*9900*/  @!P5 IMAD.IADD R3, R3, 0x1, -R29 ;  /* 0x000000010303d824 */ /* 0x000fc800078e0a1d */
[----:B------:R-:W-:Y:S01]  /*9910*/  @!P0 IMAD.IADD R7, R7, 0x1, -R29 ;  /* 0x0000000107078824 */ /* 0x000fe200078e0a1d */
[----:B------:R-:W-:Y:S01]  /*9920*/  ISETP.GT.U32.AND P5, PT, R29, R3, PT ;  /* 0x000000031d00720c */ /* 0x000fe20003fa4070 */
[----:B------:R-:W-:-:S04]  /*9930*/  IMAD.HI.U32 R14, R8, R9, RZ ;  /* 0x00000009080e7227 */ /* 0x000fc800078e00ff */
[----:B0-----:R-:W-:Y:S02]  /*9940*/  IMAD.MOV.U32 R4, RZ, RZ, R5 ;  /* 0x000000ffff047224 */ /* 0x001fe400078e0005 */
[----:B------:R-:W-:Y:S01]  /*9950*/  IMAD.MOV R5, RZ, RZ, -R6 ;  /* 0x000000ffff057224 */ /* 0x000fe200078e0a06 */
[----:B------:R-:W-:Y:S01]  /*9960*/  IADD3 R6, R11, 0x9a, RZ ;  /* 0x0000009a0b067810 */ /* 0x000fe20007ffe0ff */
[----:B------:R-:W-:Y:S01]  /*9970*/  @!P2 IMAD.MOV R4, RZ, RZ, -R4 ;  /* 0x000000ffff04a224 */ /* 0x000fe200078e0a04 */
[C---:B------:R-:W-:Y:S01]  /*9980*/  ISETP.GT.U32.AND P2, PT, R29.reuse, R2, PT ;  /* 0x000000021d00720c */ /* 0x040fe20003f44070 */
[----:B------:R-:W-:Y:S01]  /*9990*/  IMAD R5, R29, R5, R0 ;  /* 0x000000051d057224 */ /* 0x000fe200078e0200 */
[----:B------:R-:W-:Y:S01]  /*99a0*/  IABS R17, R6 ;  /* 0x0000000600117213 */ /* 0x000fe20000000000 */
[----:B------:R-:W-:Y:S01]  /*99b0*/  @!P5 IMAD.IADD R3, R3, 0x1, -R29 ;  /* 0x000000010303d824 */ /* 0x000fe200078e0a1d */
[----:B------:R0:W-:Y:S01]  /*99c0*/  STL [R1+0x10c], R4 ;  /* 0x00010c0401007387 */ /* 0x0001e20000100800 */
[----:B------:R-:W-:Y:S01]  /*99d0*/  IADD3 R0, R11, 0x98, RZ ;  /* 0x000000980b007810 */ /* 0x000fe20007ffe0ff */
[----:B------:R-:W-:Y:S01]  /*99e0*/  IMAD.MOV R14, RZ, RZ, -R14 ;  /* 0x000000ffff0e7224 */ /* 0x000fe200078e0a0e */
[C---:B------:R-:W-:Y:S01]  /*99f0*/  ISETP.GT.U32.AND P0, PT, R29.reuse, R5, PT ;  /* 0x000000051d00720c */ /* 0x040fe20003f04070 */
[----:B------:R-:W-:Y:S01]  /*9a00*/  IMAD.MOV.U32 R10, RZ, RZ, R3 ;  /* 0x000000ffff0a7224 */ /* 0x000fe200078e0003 */
[----:B------:R-:W-:Y:S01]  /*9a10*/  IABS R16, R0 ;  /* 0x0000000000107213 */ /* 0x000fe20000000000 */
[----:B------:R-:W-:Y:S01]  /*9a20*/  IMAD R9, R29, R14, R9 ;  /* 0x0000000e1d097224 */ /* 0x000fe200078e0209 */
[----:B------:R-:W-:Y:S01]  /*9a30*/  ISETP.GE.AND P5, PT, R6, RZ, PT ;  /* 0x000000ff0600720c */ /* 0x000fe20003fa6270 */
[----:B------:R-:W-:Y:S01]  /*9a40*/  @!P3 IMAD.MOV R10, RZ, RZ, -R10 ;  /* 0x000000ffff0ab224 */ /* 0x000fe200078e0a0a */
[C---:B------:R-:W-:Y:S01]  /*9a50*/  IADD3 R3, R11.reuse, 0x96, RZ ;  /* 0x000000960b037810 */ /* 0x040fe20007ffe0ff */
[----:B------:R-:W-:Y:S01]  /*9a60*/  @!P2 IMAD.IADD R2, R2, 0x1, -R29 ;  /* 0x000000010202a824 */ /* 0x000fe200078e0a1d */
[----:B------:R-:W-:Y:S01]  /*9a70*/  IADD3 R14, R11, 0x92, RZ ;  /* 0x000000920b0e7810 */ /* 0x000fe20007ffe0ff */
[----:B0-----:R-:W-:-:S02]  /*9a80*/  IMAD.MOV.U32 R4, RZ, RZ, R7 ;  /* 0x000000ffff047224 */ /* 0x001fc400078e0007 */
[----:B------:R-:W-:Y:S01]  /*9a90*/  IMAD.HI.U32 R7, R8, R17, RZ ;  /* 0x0000001108077227 */ /* 0x000fe200078e00ff */
[----:B------:R-:W-:-:S03]  /*9aa0*/  ISETP.GT.U32.AND P2, PT, R29, R2, PT ;  /* 0x000000021d00720c */ /* 0x000fc60003f44070 */
[----:B------:R-:W-:Y:S02]  /*9ab0*/  IMAD.MOV R7, RZ, RZ, -R7 ;  /* 0x000000ffff077224 */ /* 0x000fe400078e0a07 */
[----:B------:R-:W-:Y:S02]  /*9ac0*/  @!P0 IMAD.IADD R5, R5, 0x1, -R29 ;  /* 0x0000000105058824 */ /* 0x000fe400078e0a1d */
[C---:B------:R-:W-:Y:S01]  /*9ad0*/  IMAD R17, R29.reuse, R7, R17 ;  /* 0x000000071d117224 */ /* 0x040fe200078e0211 */
[----:B------:R-:W-:Y:S01]  /*9ae0*/  IABS R7, R14 ;  /* 0x0000000e00077213 */ /* 0x000fe20000000000 */
[----:B------:R-:W-:Y:S01]  /*9af0*/  @!P1 IMAD.MOV R4, RZ, RZ, -R4 ;  /* 0x000000ffff049224 */ /* 0x000fe200078e0a04 */
[----:B------:R-:W-:Y:S02]  /*9b00*/  ISETP.GT.U32.AND P0, PT, R29, R5, PT ;  /* 0x000000051d00720c */ /* 0x000fe40003f04070 */
[----:B------:R-:W-:Y:S01]  /*9b10*/  ISETP.GE.AND P1, PT, R15, RZ, PT ;  /* 0x000000ff0f00720c */ /* 0x000fe20003f26270 */
[----:B------:R-:W-:Y:S01]  /*9b20*/  IMAD.HI.U32 R15, R8, R16, RZ ;  /* 0x00000010080f7227 */ /* 0x000fe200078e00ff */
[C---:B------:R-:W-:Y:S01]  /*9b30*/  ISETP.GT.U32.AND P3, PT, R29.reuse, R17, PT ;  /* 0x000000111d00720c */ /* 0x040fe20003f64070 */
[----:B------:R0:W-:Y:S02]  /*9b40*/  STL [R1+0x108], R4 ;  /* 0x0001080401007387 */ /* 0x0001e40000100800 */
[----:B------:R-:W-:Y:S01]  /*9b50*/  @!P2 IMAD.IADD R2, R2, 0x1, -R29 ;  /* 0x000000010202a824 */ /* 0x000fe200078e0a1d */
[----:B------:R-:W-:Y:S01]  /*9b60*/  ISETP.GT.U32.AND P2, PT, R29, R9, PT ;  /* 0x000000091d00720c */ /* 0x000fe20003f44070 */
[----:B------:R-:W-:Y:S01]  /*9b70*/  IMAD.MOV R6, RZ, RZ, -R15 ;  /* 0x000000ffff067224 */ /* 0x000fe200078e0a0f */
[----:B------:R-:W-:Y:S01]  /*9b80*/  IADD3 R15, R11, 0x94, RZ ;  /* 0x000000940b0f7810 */ /* 0x000fe20007ffe0ff */
[----:B------:R-:W-:Y:S02]  /*9b90*/  STL [R1+0xf4], R10 ;  /* 0x0000f40a01007387 */ /* 0x000fe40000100800 */
[----:B------:R-:W-:-:S02]  /*9ba0*/  IMAD R16, R29, R6, R16 ;  /* 0x000000061d107224 */ /* 0x000fc400078e0210 */
[----:B0-----:R-:W-:Y:S01]  /*9bb0*/  IMAD.MOV.U32 R4, RZ, RZ, R2 ;  /* 0x000000ffff047224 */ /* 0x001fe200078e0002 */
[----:B------:R-:W-:Y:S01]  /*9bc0*/  IABS R2, R3 ;  /* 0x0000000300027213 */ /* 0x000fe20000000000 */
[--C-:B------:R-:W-:Y:S01]  /*9bd0*/  @!P0 IMAD.IADD R5, R5, 0x1, -R29.reuse ;  /* 0x0000000105058824 */ /* 0x100fe200078e0a1d */
[----:B------:R-:W-:Y:S01]  /*9be0*/  ISETP.GT.U32.AND P0, PT, R29, R16, PT ;  /* 0x000000101d00720c */ /* 0x000fe20003f04070 */
[----:B------:R-:W-:Y:S01]  /*9bf0*/  @!P6 IMAD.MOV R4, RZ, RZ, -R4 ;  /* 0x000000ffff04e224 */ /* 0x000fe200078e0a04 */
[----:B------:R-:W-:Y:S01]  /*9c00*/  ISETP.GE.AND P6, PT, R0, RZ, PT ;  /* 0x000000ff0000720c */ /* 0x000fe20003fc6270 */
[--C-:B------:R-:W-:Y:S01]  /*9c10*/  @!P3 IMAD.IADD R17, R17, 0x1, -R29.reuse ;  /* 0x000000011111b824 */ /* 0x100fe200078e0a1d */
[----:B------:R-:W-:Y:S01]  /*9c20*/  IABS R0, R15 ;  /* 0x0000000f00007213 */ /* 0x000fe20000000000 */
[----:B------:R-:W-:Y:S01]  /*9c30*/  @!P2 IMAD.IADD R9, R9, 0x1, -R29 ;  /* 0x000000010909a824 */ /* 0x000fe200078e0a1d */
[----:B------:R0:W-:Y:S01]  /*9c40*/  STL [R1+0xfc], R4 ;  /* 0x0000fc0401007387 */ /* 0x0001e20000100800 */
[----:B------:R-:W-:Y:S01]  /*9c50*/  ISETP.GE.AND P2, PT, R3, RZ, PT ;  /* 0x000000ff0300720c */ /* 0x000fe20003f46270 */
[----:B------:R-:W-:-:S02]  /*9c60*/  IMAD.HI.U32 R3, R8, R2, RZ ;  /* 0x0000000208037227 */ /* 0x000fc400078e00ff */
[C---:B------:R-:W-:Y:S02]  /*9c70*/  ISETP.GT.U32.AND P3, PT, R29.reuse, R9, PT ;  /* 0x000000091d00720c */ /* 0x040fe40003f64070 */
[----:B------:R-:W-:Y:S02]  /*9c80*/  IMAD.MOV R3, RZ, RZ, -R3 ;  /* 0x000000ffff037224 */ /* 0x000fe400078e0a03 */
[----:B------:R-:W-:Y:S02]  /*9c90*/  @!P0 IMAD.IADD R16, R16, 0x1, -R29 ;  /* 0x0000000110108824 */ /* 0x000fe400078e0a1d */
[----:B0-----:R-:W-:Y:S02]  /*9ca0*/  IMAD.MOV.U32 R4, RZ, RZ, R5 ;  /* 0x000000ffff047224 */ /* 0x001fe400078e0005 */
[----:B------:R-:W-:Y:S01]  /*9cb0*/  IMAD.HI.U32 R5, R8, R0, RZ ;  /* 0x0000000008057227 */ /* 0x000fe200078e00ff */
[----:B------:R-:W-:-:S03]  /*9cc0*/  ISETP.GT.U32.AND P0, PT, R29, R16, PT ;  /* 0x000000101d00720c */ /* 0x000fc60003f04070 */
[----:B------:R-:W-:Y:S01]  /*9cd0*/  @!P4 IMAD.MOV R4, RZ, RZ, -R4 ;  /* 0x000000ffff04c224 */ /* 0x000fe200078e0a04 */
[C---:B------:R-:W-:Y:S01]  /*9ce0*/  ISETP.GT.U32.AND P4, PT, R29.reuse, R17, PT ;  /* 0x000000111d00720c */ /* 0x040fe20003f84070 */
[----:B------:R-:W-:Y:S02]  /*9cf0*/  IMAD.MOV R5, RZ, RZ, -R5 ;  /* 0x000000ffff057224 */ /* 0x000fe400078e0a05 */
[----:B------:R-:W-:Y:S01]  /*9d00*/  IMAD R2, R29, R3, R2 ;  /* 0x000000031d027224 */ /* 0x000fe200078e0202 */
[----:B------:R-:W-:Y:S01]  /*9d10*/  IADD3 R3, R11, 0x90, RZ ;  /* 0x000000900b037810 */ /* 0x000fe20007ffe0ff */
[----:B------:R-:W-:Y:S01]  /*9d20*/  IMAD R0, R29, R5, R0 ;  /* 0x000000051d007224 */ /* 0x000fe200078e0200 */
[----:B------:R-:W-:Y:S01]  /*9d30*/  IADD3 R5, R11, 0x8e, RZ ;  /* 0x0000008e0b057810 */ /* 0x000fe20007ffe0ff */
[--C-:B------:R-:W-:Y:S01]  /*9d40*/  @!P3 IMAD.IADD R9, R9, 0x1, -R29.reuse ;  /* 0x000000010909b824 */ /* 0x100fe200078e0a1d */
[----:B------:R-:W-:Y:S01]  /*9d50*/  ISETP.GT.U32.AND P3, PT, R29, R2, PT ;  /* 0x000000021d00720c */ /* 0x000fe20003f64070 */
[--C-:B------:R-:W-:Y:S01]  /*9d60*/  @!P0 IMAD.IADD R16, R16, 0x1, -R29.reuse ;  /* 0x0000000110108824 */ /* 0x100fe200078e0a1d */
[----:B------:R-:W-:Y:S01]  /*9d70*/  IABS R18, R3 ;  /* 0x0000000300127213 */ /* 0x000fe20000000000 */
[----:B------:R0:W-:Y:S01]  /*9d80*/  STL [R1+0x100], R4 ;  /* 0x0001000401007387 */ /* 0x0001e20000100800 */
[----:B------:R-:W-:Y:S01]  /*9d90*/  ISETP.GE.AND P0, PT, R15, RZ, PT ;  /* 0x000000ff0f00720c */ /* 0x000fe20003f06270 */
[----:B------:R-:W-:Y:S01]  /*9da0*/  @!P4 IMAD.IADD R17, R17, 0x1, -R29 ;  /* 0x000000011111c824 */ /* 0x000fe200078e0a1d */
[----:B------:R-:W-:Y:S01]  /*9db0*/  ISETP.GT.U32.AND P4, PT, R29, R0, PT ;  /* 0x000000001d00720c */ /* 0x000fe20003f84070 */
[----:B------:R-:W-:Y:S01]  /*9dc0*/  IMAD.HI.U32 R6, R8, R7, RZ ;  /* 0x0000000708067227 */ /* 0x000fe200078e00ff */
[----:B------:R-:W-:-:S03]  /*9dd0*/  IABS R15, R5 ;  /* 0x00000005000f7213 */ /* 0x000fc60000000000 */
[----:B------:R-:W-:Y:S02]  /*9de0*/  IMAD.MOV R6, RZ, RZ, -R6 ;  /* 0x000000ffff067224 */ /* 0x000fe400078e0a06 */
[----:B0-----:R-:W-:Y:S02]  /*9df0*/  IMAD.MOV.U32 R4, RZ, RZ, R9 ;  /* 0x000000ffff047224 */ /* 0x001fe400078e0009 */
[----:B------:R-:W-:Y:S02]  /*9e00*/  IMAD.MOV.U32 R9, RZ, RZ, R18 ;  /* 0x000000ffff097224 */ /* 0x000fe400078e0012 */
[--C-:B------:R-:W-:Y:S01]  /*9e10*/  @!P3 IMAD.IADD R2, R2, 0x1, -R29.reuse ;  /* 0x000000010202b824 */ /* 0x100fe200078e0a1d */
[----:B------:R-:W-:Y:S01]  /*9e20*/  ISETP.GE.AND P3, PT, R14, RZ, PT ;  /* 0x000000ff0e00720c */ /* 0x000fe20003f66270 */
[----:B------:R-:W-:Y:S02]  /*9e30*/  @!P4 IMAD.IADD R0, R0, 0x1, -R29 ;  /* 0x000000010000c824 */ /* 0x000fe400078e0a1d */
[----:B------:R-:W-:-:S02]  /*9e40*/  IMAD.MOV.U32 R14, RZ, RZ, R15 ;  /* 0x000000ffff0e7224 */ /* 0x000fc400078e000f */
[----:B------:R-:W-:Y:S01]  /*9e50*/  IMAD.HI.U32 R15, R8, R9, RZ ;  /* 0x00000009080f7227 */ /* 0x000fe200078e00ff */
[----:B------:R-:W-:-:S03]  /*9e60*/  ISETP.GT.U32.AND P4, PT, R29, R0, PT ;  /* 0x000000001d00720c */ /* 0x000fc60003f84070 */
[C---:B------:R-:W-:Y:S02]  /*9e70*/  IMAD R7, R29.reuse, R6, R7 ;  /* 0x000000061d077224 */ /* 0x040fe400078e0207 */
[----:B------:R-:W-:Y:S02]  /*9e80*/  IMAD.MOV R15, RZ, RZ, -R15 ;  /* 0x000000ffff0f7224 */ /* 0x000fe400078e0a0f */
[----:B------:R-:W-:Y:S02]  /*9e90*/  IMAD.MOV.U32 R10, RZ, RZ, R17 ;  /* 0x000000ffff0a7224 */ /* 0x000fe400078e0011 */
[----:B------:R-:W-:Y:S01]  /*9ea0*/  @!P1 IMAD.MOV R4, RZ, RZ, -R4 ;  /* 0x000000ffff049224 */ /* 0x000fe200078e0a04 */
[C---:B------:R-:W-:Y:S01]  /*9eb0*/  ISETP.GT.U32.AND P1, PT, R29.reuse, R2, PT ;  /* 0x000000021d00720c */ /* 0x040fe20003f24070 */
[----:B------:R-:W-:Y:S01]  /*9ec0*/  @!P5 IMAD.MOV R10, RZ, RZ, -R10 ;  /* 0x000000ffff0ad224 */ /* 0x000fe200078e0a0a */
[C---:B------:R-:W-:Y:S01]  /*9ed0*/  ISETP.GT.U32.AND P5, PT, R29.reuse, R7, PT ;  /* 0x000000071d00720c */ /* 0x040fe20003fa4070 */
[----:B------:R-:W-:Y:S01]  /*9ee0*/  IMAD R9, R29, R15, R9 ;  /* 0x0000000f1d097224 */ /* 0x000fe200078e0209 */
[----:B------:R0:W-:Y:S01]  /*9ef0*/  STL [R1+0xf8], R4 ;  /* 0x0000f80401007387 */ /* 0x0001e20000100800 */
[----:B------:R-:W-:Y:S01]  /*9f00*/  @!P4 IMAD.IADD R0, R0, 0x1, -R29 ;  /* 0x000000010000c824 */ /* 0x000fe200078e0a1d */
[----:B------:R-:W-:Y:S01]  /*9f10*/  IADD3 R15, R11, 0x8c, RZ ;  /* 0x0000008c0b0f7810 */ /* 0x000fe20007ffe0ff */
[----:B------:R-:W-:Y:S01]  /*9f20*/  IMAD.HI.U32 R6, R8, R14, RZ ;  /* 0x0000000e08067227 */ /* 0x000fe200078e00ff */
[----:B------:R-:W-:Y:S01]  /*9f30*/  ISETP.GT.U32.AND P4, PT, R29, R9, PT ;  /* 0x000000091d00720c */ /* 0x000fe20003f84070 */
[----:B------:R-:W-:Y:S02]  /*9f40*/  STL [R1+0xd4], R10 ;  /* 0x0000d40a01007387 */ /* 0x000fe40000100800 */
[----:B------:R-:W-:-:S02]  /*9f50*/  IMAD.MOV R6, RZ, RZ, -R6 ;  /* 0x000000ffff067224 */ /* 0x000fc400078e0a06 */
[--C-:B------:R-:W-:Y:S01]  /*9f60*/  @!P1 IMAD.IADD R2, R2, 0x1, -R29.reuse ;  /* 0x0000000102029824 */ /* 0x100fe200078e0a1d */
[----:B------:R-:W-:Y:S01]  /*9f70*/  ISETP.GE.AND P1, PT, R5, RZ, PT ;  /* 0x000000ff0500720c */ /* 0x000fe20003f26270 */
[----:B0-----:R-:W-:Y:S01]  /*9f80*/  IMAD.MOV.U32 R4, RZ, RZ, R16 ;  /* 0x000000ffff047224 */ /* 0x001fe200078e0010 */
[----:B------:R-:W-:Y:S01]  /*9f90*/  IADD3 R5, R11, 0x88, RZ ;  /* 0x000000880b057810 */ /* 0x000fe20007ffe0ff */
[--C-:B------:R-:W-:Y:S01]  /*9fa0*/  @!P5 IMAD.IADD R7, R7, 0x1, -R29.reuse ;  /* 0x000000010707d824 */ /* 0x100fe200078e0a1d */
[----:B------:R-:W-:Y:S01]  /*9fb0*/  IABS R16, R21 ;  /* 0x0000001500107213 */ /* 0x000fe20000000000 */
[----:B------:R-:W-:Y:S01]  /*9fc0*/  @!P6 IMAD.MOV R4, RZ, RZ, -R4 ;  /* 0x000000ffff04e224 */ /* 0x000fe200078e0a04 */
[----:B------:R-:W-:Y:S01]  /*9fd0*/  ISETP.GE.AND P6, PT, R3, RZ, PT ;  /* 0x000000ff0300720c */ /* 0x000fe20003fc6270 */
[----:B------:R-:W-:Y:S01]  /*9fe0*/  IMAD R14, R29, R6, R14 ;  /* 0x000000061d0e7224 */ /* 0x000fe200078e020e */
[----:B------:R-:W-:Y:S01]  /*9ff0*/  IADD3 R6, R11, 0x8a, RZ ;  /* 0x0000008a0b067810 */ /* 0x000fe20007ffe0ff */
[----:B------:R-:W-:Y:S01]  /*a000*/  @!P4 IMAD.IADD R9, R9, 0x1, -R29 ;  /* 0x000000010909c824 */ /* 0x000fe200078e0a1d */
[----:B------:R0:W-:Y:S01]  /*a010*/  STL [R1+0xd8], R4 ;  /* 0x0000d80401007387 */ /* 0x0001e20000100800 */
[----:B------:R-:W-:Y:S01]  /*a020*/  IABS R3, R15 ;  /* 0x0000000f00037213 */ /* 0x000fe20000000000 */
[----:B------:R-:W-:Y:S01]  /*a030*/  IMAD.HI.U32 R22, R8, R16, RZ ;  /* 0x0000001008167227 */ /* 0x000fe200078e00ff */
[----:B------:R-:W-:-:S02]  /*a040*/  ISETP.GT.U32.AND P5, PT, R29, R7, PT ;  /* 0x000000071d00720c */ /* 0x000fc40003fa4070 */
[----:B------:R-:W-:Y:S01]  /*a050*/  IABS R17, R6 ;  /* 0x0000000600117213 */ /* 0x000fe20000000000 */
[----:B------:R-:W-:Y:S01]  /*a060*/  IMAD.MOV R22, RZ, RZ, -R22 ;  /* 0x000000ffff167224 */ /* 0x000fe200078e0a16 */
[----:B------:R-:W-:Y:S01]  /*a070*/  ISETP.GT.U32.AND P4, PT, R29, R9, PT ;  /* 0x000000091d00720c */ /* 0x000fe20003f84070 */
[----:B0-----:R-:W-:Y:S02]  /*a080*/  IMAD.MOV.U32 R4, RZ, RZ, R2 ;  /* 0x000000ffff047224 */ /* 0x001fe400078e0002 */
[----:B------:R-:W-:-:S04]  /*a090*/  IMAD.HI.U32 R2, R8, R3, RZ ;  /* 0x0000000308027227 */ /* 0x000fc800078e00ff */
[----:B------:R-:W-:Y:S01]  /*a0a0*/  @!P2 IMAD.MOV R4, RZ, RZ, -R4 ;  /* 0x000000ffff04a224 */ /* 0x000fe200078e0a04 */
[----:B------:R-:W-:Y:S01]  /*a0b0*/  ISETP.GT.U32.AND P2, PT, R29, R14, PT ;  /* 0x0000000e1d00720c */ /* 0x000fe20003f44070 */
[----:B------:R-:W-:Y:S02]  /*a0c0*/  IMAD.MOV R2, RZ, RZ, -R2 ;  /* 0x000000ffff027224 */ /* 0x000fe400078e0a02 */
[----:B------:R-:W-:Y:S01]  /*a0d0*/  @!P5 IMAD.IADD R7, R7, 0x1, -R29 ;  /* 0x000000010707d824 */ /* 0x000fe200078e0a1d */
[----:B------:R0:W-:Y:S01]  /*a0e0*/  STL [R1+0xec], R4 ;  /* 0x0000ec0401007387 */ /* 0x0001e20000100800 */
[----:B------:R-:W-:Y:S01]  /*a0f0*/  IMAD R3, R29, R2, R3 ;  /* 0x000000021d037224 */ /* 0x000fe200078e0203 */
[----:B------:R-:W-:Y:S01]  /*a100*/  ISETP.GE.AND P5, PT, R6, RZ, PT ;  /* 0x000000ff0600720c */ /* 0x000fe20003fa6270 */
[----:B------:R-:W-:Y:S02]  /*a110*/  @!P4 IMAD.IADD R9, R9, 0x1, -R29 ;  /* 0x000000010909c824 */ /* 0x000fe400078e0a1d */
[----:B------:R-:W-:Y:S01]  /*a120*/  IMAD.MOV.U32 R10, RZ, RZ, R7 ;  /* 0x000000ffff0a7224 */ /* 0x000fe200078e0007 */
[C---:B------:R-:W-:Y:S01]  /*a130*/  ISETP.GT.U32.AND P4, PT, R29.reuse, R3, PT ;  /* 0x000000031d00720c */ /* 0x040fe20003f84070 */
[----:B------:R-:W-:-:S02]  /*a140*/  IMAD R16, R29, R22, R16 ;  /* 0x000000161d107224 */ /* 0x000fc400078e0210 */
[----:B------:R-:W-:Y:S02]  /*a150*/  @!P2 IMAD.IADD R14, R14, 0x1, -R29 ;  /* 0x000000010e0ea824 */ /* 0x000fe400078e0a1d */
[----:B0-----:R-:W-:Y:S02]  /*a160*/  IMAD.MOV.U32 R4, RZ, RZ, R0 ;  /* 0x000000ffff047224 */ /* 0x001fe400078e0000 */
[----:B------:R-:W-:Y:S01]  /*a170*/  IMAD.HI.U32 R0, R8, R17, RZ ;  /* 0x0000001108007227 */ /* 0x000fe200078e00ff */
[----:B------:R-:W-:-:S03]  /*a180*/  ISETP.GT.U32.AND P2, PT, R29, R14, PT ;  /* 0x0000000e1d00720c */ /* 0x000fc60003f44070 */
[----:B------:R-:W-:Y:S02]  /*a190*/  IMAD.MOV R0, RZ, RZ, -R0 ;  /* 0x000000ffff007224 */ /* 0x000fe400078e0a00 */
[----:B------:R-:W-:Y:S01]  /*a1a0*/  @!P0 IMAD.MOV R4, RZ, RZ, -R4 ;  /* 0x000000ffff048224 */ /* 0x000fe200078e0a04 */
[----:B------:R-:W-:Y:S01]  /*a1b0*/  ISETP.GE.AND P0, PT, R15, RZ, PT ;  /* 0x000000ff0f00720c */ /* 0x000fe20003f06270 */
[----:B------:R-:W-:Y:S01]  /*a1c0*/  IMAD R17, R29, R0, R17 ;  /* 0x000000001d117224 */ /* 0x000fe200078e0211 */
[----:B------:R-:W-:Y:S01]  /*a1d0*/  IABS R15, R5 ;  /* 0x00000005000f7213 */ /* 0x000fe20000000000 */
[----:B------:R-:W-:Y:S01]  /*a1e0*/  @!P3 IMAD.MOV R10, RZ, RZ, -R10 ;  /* 0x000000ffff0ab224 */ /* 0x000fe200078e0a0a */
[----:B------:R-:W-:Y:S01]  /*a1f0*/  IADD3 R0, R11, 0x86, RZ ;  /* 0x000000860b007810 */ /* 0x000fe20007ffe0ff */
[----:B------:R-:W-:Y:S01]  /*a200*/  @!P4 IMAD.IADD R3, R3, 0x1, -R29 ;  /* 0x000000010303c824 */ /* 0x000fe200078e0a1d */
[C---:B------:R-:W-:Y:S01]  /*a210*/  ISETP.GT.U32.AND P3, PT, R29.reuse, R17, PT ;  /* 0x000000111d00720c */ /* 0x040fe20003f64070 */
[----:B------:R-:W-:Y:S01]  /*a220*/  IMAD.MOV.U32 R6, RZ, RZ, R15 ;  /* 0x000000ffff067224 */ /* 0x000fe200078e000f */
[----:B------:R-:W-:Y:S01]  /*a230*/  IABS R7, R0 ;  /* 0x0000000000077213 */ /* 0x000fe20000000000 */
[----:B------:R-:W-:Y:S01]  /*a240*/  @!P2 IMAD.IADD R14, R14, 0x1, -R29 ;  /* 0x000000010e0ea824 */ /* 0x000fe200078e0a1d */
[----:B------:R-:W-:Y:S01]  /*a250*/  ISETP.GE.AND P2, PT, R0, RZ, PT ;  /* 0x000000ff0000720c */ /* 0x000fe20003f46270 */
[----:B------:R-:W-:Y:S01]  /*a260*/  IMAD.HI.U32 R2, R8, R6, RZ ;  /* 0x0000000608027227 */ /* 0x000fe200078e00ff */
[----:B------:R-:W-:Y:S01]  /*a270*/  ISETP.GT.U32.AND P4, PT, R29, R3, PT ;  /* 0x000000031d00720c */ /* 0x000fe20003f84070 */
[----:B------:R0:W-:Y:S02]  /*a280*/  STL [R1+0x404], R4 ;  /* 0x0004040401007387 */ /* 0x0001e40000100800 */
[----:B------:R-:W-:-:S02]  /*a290*/  IMAD.MOV R2, RZ, RZ, -R2 ;  /* 0x000000ffff027224 */ /* 0x000fc400078e0a02 */
[----:B------:R-:W-:Y:S01]  /*a2a0*/  IMAD.MOV.U32 R0, RZ, RZ, R7 ;  /* 0x000000ffff007224 */ /* 0x000fe200078e0007 */
[----:B------:R-:W-:Y:S01]  /*a2b0*/  STL [R1+0xe4], R10 ;  /* 0x0000e40a01007387 */ /* 0x000fe20000100800 */
[----:B------:R-:W-:Y:S01]  /*a2c0*/  @!P3 IMAD.IADD R17, R17, 0x1, -R29 ;  /* 0x000000011111b824 */ /* 0x000fe200078e0a1d */
[----:B------:R-:W-:Y:S01]  /*a2d0*/  IABS R7, R20 ;  /* 0x0000001400077213 */ /* 0x000fe20000000000 */
[C---:B------:R-:W-:Y:S02]  /*a2e0*/  IMAD R6, R29.reuse, R2, R6 ;  /* 0x000000021d067224 */ /* 0x040fe400078e0206 */
[----:B0-----:R-:W-:Y:S01]  /*a2f0*/  IMAD.MOV.U32 R4, RZ, RZ, R9 ;  /* 0x000000ffff047224 */ /* 0x001fe200078e0009 */
[----:B------:R-:W-:Y:S01]  /*a300*/  ISETP.GT.U32.AND P3, PT, R29, R17, PT ;  /* 0x000000111d00720c */ /* 0x000fe20003f64070 */
[----:B------:R-:W-:Y:S01]  /*a310*/  IMAD.HI.U32 R2, R8, R0, RZ ;  /* 0x0000000008027227 */ /* 0x000fe200078e00ff */
[----:B------:R-:W-:-:S03]  /*a320*/  IADD3 R9, R11, 0x84, RZ ;  /* 0x000000840b097810 */ /* 0x000fc60007ffe0ff */
[----:B------:R-:W-:Y:S01]  /*a330*/  @!P6 IMAD.MOV R4, RZ, RZ, -R4 ;  /* 0x000000ffff04e224 */ /* 0x000fe200078e0a04 */
[----:B------:R-:W-:Y:S01]  /*a340*/  ISETP.GE.AND P6, PT, R5, RZ, PT ;  /* 0x000000ff0500720c */ /* 0x000fe20003fc6270 */
[----:B------:R-:W-:Y:S01]  /*a350*/  IMAD.MOV R2, RZ, RZ, -R2 ;  /* 0x000000ffff027224 */ /* 0x000fe200078e0a02 */
[----:B------:R-:W-:Y:S01]  /*a360*/  IADD3 R5, R11, 0x82, RZ ;  /* 0x000000820b057810 */ /* 0x000fe20007ffe0ff */
[--C-:B------:R-:W-:Y:S01]  /*a370*/  @!P4 IMAD.IADD R3, R3, 0x1, -R29.reuse ;  /* 0x000000010303c824 */ /* 0x100fe200078e0a1d */
[----:B------:R-:W-:Y:S01]  /*a380*/  IABS R18, R9 ;  /* 0x0000000900127213 */ /* 0x000fe20000000000 */
[----:B------:R-:W-:Y:S01]  /*a390*/  IMAD R0, R29, R2, R0 ;  /* 0x000000021d007224 */ /* 0x000fe200078e0200 */
[----:B------:R-:W-:Y:S01]  /*a3a0*/  IABS R19, R5 ;  /* 0x0000000500137213 */ /* 0x000fe20000000000 */
[----:B------:R-:W-:Y:S01]  /*a3b0*/  @!P3 IMAD.IADD R17, R17, 0x1, -R29 ;  /* 0x000000011111b824 */ /* 0x000fe200078e0a1d */
[C---:B------:R-:W-:Y:S01]  /*a3c0*/  ISETP.GT.U32.AND P4, PT, R29.reuse, R6, PT ;  /* 0x000000061d00720c */ /* 0x040fe20003f84070 */
[C---:B------:R-:W-:Y:S01]  /*a3d0*/  IMAD.HI.U32 R15, R8.reuse, R18, RZ ;  /* 0x00000012080f7227 */ /* 0x040fe200078e00ff */
[----:B------:R-:W-:Y:S01]  /*a3e0*/  ISETP.GT.U32.AND P3, PT, R29, R0, PT ;  /* 0x000000001d00720c */ /* 0x000fe20003f64070 */
[----:B------:R0:W-:Y:S02]  /*a3f0*/  STL [R1+0x400], R4 ;  /* 0x0004000401007387 */ /* 0x0001e40000100800 */
[----:B------:R-:W-:-:S04]  /*a400*/  IMAD.HI.U32 R2, R8, R19, RZ ;  /* 0x0000001308027227 */ /* 0x000fc800078e00ff */
[----:B------:R-:W-:Y:S02]  /*a410*/  IMAD.MOV R15, RZ, RZ, -R15 ;  /* 0x000000ffff0f7224 */ /* 0x000fe400078e0a0f */
[----:B------:R-:W-:Y:S02]  /*a420*/  IMAD.MOV R2, RZ, RZ, -R2 ;  /* 0x000000ffff027224 */ /* 0x000fe400078e0a02 */
[----:B------:R-:W-:Y:S01]  /*a430*/  IMAD R18, R29, R15, R18 ;  /* 0x0000000f1d127224 */ /* 0x000fe200078e0212 */
[----:B------:R-:W-:Y:S01]  /*a440*/  IADD3 R15, R11, 0x7c, RZ ;  /* 0x0000007c0b0f7810 */ /* 0x000fe20007ffe0ff */
[----:B------:R-:W-:Y:S01]  /*a450*/  IMAD R19, R29, R2, R19 ;  /* 0x000000021d137224 */ /* 0x000fe200078e0213 */
[----:B------:R-:W-:Y:S01]  /*a460*/  IADD3 R2, R11, 0x7a, RZ ;  /* 0x0000007a0b027810 */ /* 0x000fe20007ffe0ff */
[--C-:B------:R-:W-:Y:S01]  /*a470*/  @!P4 IMAD.IADD R6, R6, 0x1, -R29.reuse ;  /* 0x000000010606c824 */ /* 0x100fe200078e0a1d */
[C---:B------:R-:W-:Y:S01]  /*a480*/  ISETP.GT.U32.AND P4, PT, R29.reuse, R18, PT ;  /* 0x000000121d00720c */ /* 0x040fe20003f84070 */
[----:B------:R-:W-:Y:S01]  /*a490*/  @!P3 IMAD.IADD R0, R0, 0x1, -R29 ;  /* 0x000000010000b824 */ /* 0x000fe200078e0a1d */
[C---:B------:R-:W-:Y:S01]  /*a4a0*/  ISETP.GT.U32.AND P3, PT, R29.reuse, R19, PT ;  /* 0x000000131d00720c */ /* 0x040fe20003f64070 */
[----:B0-----:R-:W-:Y:S01]  /*a4b0*/  IMAD.MOV.U32 R4, RZ, RZ, R14 ;  /* 0x000000ffff047224 */ /* 0x001fe200078e000e */
[----:B------:R-:W-:Y:S01]  /*a4c0*/  IABS R23, R15 ;  /* 0x0000000f00177213 */ /* 0x000fe20000000000 */
[----:B------:R-:W-:Y:S01]  /*a4d0*/  @!P0 IMAD.MOV R3, RZ, RZ, -R3 ;  /* 0x000000ffff038224 */ /* 0x000fe200078e0a03 */
[----:B------:R-:W-:Y:S01]  /*a4e0*/  IABS R14, R2 ;  /* 0x00000002000e7213 */ /* 0x000fe20000000000 */
[----:B------:R-:W-:Y:S01]  /*a4f0*/  @!P1 IMAD.MOV R4, RZ, RZ, -R4 ;  /* 0x000000ffff049224 */ /* 0x000fe200078e0a04 */
[----:B------:R-:W-:Y:S01]  /*a500*/  ISETP.GT.U32.AND P1, PT, R29, R6, PT ;  /* 0x000000061d00720c */ /* 0x000fe20003f24070 */
[----:B------:R-:W-:-:S03]  /*a510*/  IMAD.HI.U32 R22, R8, R23, RZ ;  /* 0x0000001708167227 */ /* 0x000fc600078e00ff */
[----:B------:R-:W-:Y:S01]  /*a520*/  STL [R1+0xc8], R4 ;  /* 0x0000c80401007387 */ /* 0x000fe20000100800 */
[--C-:B------:R-:W-:Y:S01]  /*a530*/  @!P4 IMAD.IADD R18, R18, 0x1, -R29.reuse ;  /* 0x000000011212c824 */ /* 0x100fe200078e0a1d */
[----:B------:R-:W-:Y:S01]  /*a540*/  ISETP.GT.U32.AND P4, PT, R29, R0, PT ;  /* 0x000000001d00720c */ /* 0x000fe20003f84070 */
[----:B------:R-:W-:Y:S01]  /*a550*/  @!P3 IMAD.IADD R19, R19, 0x1, -R29 ;  /* 0x000000011313b824 */ /* 0x000fe200078e0a1d */
[----:B------:R0:W-:Y:S01]  /*a560*/  STL [R1+0xc0], R3 ;  /* 0x0000c00301007387 */ /* 0x0001e20000100800 */
[----:B------:R-:W-:Y:S01]  /*a570*/  IMAD.MOV R22, RZ, RZ, -R22 ;  /* 0x000000ffff167224 */ /* 0x000fe200078e0a16 */
[C---:B------:R-:W-:Y:S01]  /*a580*/  ISETP.GT.U32.AND P3, PT, R29.reuse, R18, PT ;  /* 0x000000121d00720c */ /* 0x040fe20003f64070 */
[----:B------:R-:W-:Y:S01]  /*a590*/  IMAD.HI.U32 R24, R8, R7, RZ ;  /* 0x0000000708187227 */ /* 0x000fe200078e00ff */
[----:B------:R-:W-:-:S03]  /*a5a0*/  ISETP.GT.U32.AND P0, PT, R29, R19, PT ;  /* 0x000000131d00720c */ /* 0x000fc60003f04070 */
[----:B------:R-:W-:Y:S02]  /*a5b0*/  IMAD R23, R29, R22, R23 ;  /* 0x000000161d177224 */ /* 0x000fe400078e0217 */
[----:B------:R-:W-:Y:S02]  /*a5c0*/  @!P1 IMAD.IADD R6, R6, 0x1, -R29 ;  /* 0x0000000106069824 */ /* 0x000fe400078e0a1d */
[----:B0-----:R-:W-:Y:S01]  /*a5d0*/  IMAD.MOV.U32 R3, RZ, RZ, R17 ;  /* 0x000000ffff037224 */ /* 0x001fe200078e0011 */
[----:B------:R-:W-:Y:S01]  /*a5e0*/  IADD3 R17, R11, 0x70, RZ ;  /* 0x000000700b117810 */ /* 0x000fe20007ffe0ff */
[----:B------:R-:W-:Y:S01]  /*a5f0*/  @!P4 IMAD.IADD R0, R0, 0x1, -R29 ;  /* 0x000000010000c824 */ /* 0x000fe200078e0a1d */
[----:B------:R-:W-:Y:S01]  /*a600*/  ISETP.GE.AND P4, PT, R9, RZ, PT ;  /* 0x000000ff0900720c */ /* 0x000fe20003f86270 */
[----:B------:R-:W-:Y:S01]  /*a610*/  @!P5 IMAD.MOV R3, RZ, RZ, -R3 ;  /* 0x000000ffff03d224 */ /* 0x000fe200078e0a03 */
[C---:B------:R-:W-:Y:S01]  /*a620*/  ISETP.GT.U32.AND P5, PT, R29.reuse, R16, PT ;  /* 0x000000101d00720c */ /* 0x040fe20003fa4070 */
[--C-:B------:R-:W-:Y:S01]  /*a630*/  @!P3 IMAD.IADD R18, R18, 0x1, -R29.reuse ;  /* 0x000000011212b824 */ /* 0x100fe200078e0a1d */
[----:B------:R-:W-:Y:S01]  /*a640*/  ISETP.GT.U32.AND P3, PT, R29, R23, PT ;  /* 0x000000171d00720c */ /* 0x000fe20003f64070 */
[----:B------:R-:W-:Y:S01]  /*a650*/  IMAD.MOV.U32 R10, RZ, RZ, R6 ;  /* 0x000000ffff0a7224 */ /* 0x000fe200078e0006 */
[----:B------:R0:W-:Y:S01]  /*a660*/  STL [R1+0xb8], R3 ;  /* 0x0000b80301007387 */ /* 0x0001e20000100800 */
[----:B------:R-:W-:Y:S01]  /*a670*/  @!P0 IMAD.IADD R19, R19, 0x1, -R29 ;  /* 0x0000000113138824 */ /* 0x000fe200078e0a1d */
[----:B------:R-:W-:Y:S01]  /*a680*/  ISETP.GE.AND P0, PT, R5, RZ, PT ;  /* 0x000000ff0500720c */ /* 0x000fe20003f06270 */
[----:B------:R-:W-:Y:S01]  /*a690*/  IMAD.MOV.U32 R4, RZ, RZ, R0 ;  /* 0x000000ffff047224 */ /* 0x000fe200078e0000 */
[----:B------:R-:W-:Y:S01]  /*a6a0*/  IADD3 R9, R11, 0x78, RZ ;  /* 0x000000780b097810 */ /* 0x000fe20007ffe0ff */
[----:B------:R-:W-:-:S02]  /*a6b0*/  @!P6 IMAD.MOV R10, RZ, RZ, -R10 ;  /* 0x000000ffff0ae224 */ /* 0x000fc400078e0a0a */
[----:B------:R-:W-:Y:S01]  /*a6c0*/  @!P2 IMAD.MOV R4, RZ, RZ, -R4 ;  /* 0x000000ffff04a224 */ /* 0x000fe200078e0a04 */
[----:B------:R-:W-:Y:S01]  /*a6d0*/  IABS R5, R9 ;  /* 0x0000000900057213 */ /* 0x000fe20000000000 */
[----:B------:R-:W-:Y:S01]  /*a6e0*/  @!P5 IMAD.IADD R16, R16, 0x1, -R29 ;  /* 0x000000011010d824 */ /* 0x000fe200078e0a1d */
[----:B------:R-:W-:Y:S01]  /*a6f0*/  STL [R1+0xb0], R10 ;  /* 0x0000b00a01007387 */ /* 0x000fe20000100800 */
[----:B0-----:R-:W-:Y:S01]  /*a700*/  IMAD.HI.U32 R3, R8, R14, RZ ;  /* 0x0000000e08037227 */ /* 0x001fe200078e00ff */
[----:B------:R-:W-:Y:S02]  /*a710*/  ISETP.GE.AND P5, PT, R21, RZ, PT ;  /* 0x000000ff1500720c */ /* 0x000fe40003fa6270 */
[----:B------:R0:W-:Y:S01]  /*a720*/  STL [R1+0xa8], R4 ;  /* 0x0000a80401007387 */ /* 0x0001e20000100800 */
[----:B------:R-:W-:Y:S02]  /*a730*/  IMAD.MOV R3, RZ, RZ, -R3 ;  /* 0x000000ffff037224 */ /* 0x000fe400078e0a03 */
[----:B------:R-:W-:Y:S01]  /*a740*/  @!P3 IMAD.IADD R23, R23, 0x1, -R29 ;  /* 0x000000011717b824 */ /* 0x000fe200078e0a1d */
[C---:B------:R-:W-:Y:S01]  /*a750*/  ISETP.GT.U32.AND P3, PT, R29.reuse, R16, PT ;  /* 0x000000101d00720c */ /* 0x040fe20003f64070 */
[----:B------:R-:W-:Y:S01]  /*a760*/  IMAD R3, R29, R3, R14 ;  /* 0x000000031d037224 */ /* 0x000fe200078e020e */
[----:B------:R-:W-:Y:S01]  /*a770*/  IADD3 R14, R11, 0x76, RZ ;  /* 0x000000760b0e7810 */ /* 0x000fe20007ffe0ff */
[----:B------:R-:W-:Y:S01]  /*a780*/  IMAD.MOV.U32 R0, RZ, RZ, R18 ;  /* 0x000000ffff007224 */ /* 0x000fe200078e0012 */
[----:B------:R-:W-:Y:S01]  /*a790*/  ISETP.GT.U32.AND P6, PT, R29, R23, PT ;  /* 0x000000171d00720c */ /* 0x000fe20003fc4070 */
[----:B------:R-:W-:Y:S01]  /*a7a0*/  IMAD.MOV R24, RZ, RZ, -R24 ;  /* 0x000000ffff187224 */ /* 0x000fe200078e0a18 */
[----:B------:R-:W-:Y:S01]  /*a7b0*/  IADD3 R18, R11, 0x74, RZ ;  /* 0x000000740b127810 */ /* 0x000fe20007ffe0ff */
[----:B0-----:R-:W-:-:S02]  /*a7c0*/  IMAD.MOV.U32 R4, RZ, RZ, R19 ;  /* 0x000000ffff047224 */ /* 0x001fc400078e0013 */
[----:B------:R-:W-:Y:S01]  /*a7d0*/  @!P4 IMAD.MOV R0, RZ, RZ, -R0 ;  /* 0x000000ffff00c224 */ /* 0x000fe200078e0a00 */
[----:B------:R-:W-:Y:S01]  /*a7e0*/  ISETP.GE.AND P4, PT, R15, RZ, PT ;  /* 0x000000ff0f00720c */ /* 0x000fe20003f86270 */
[----:B------:R-:W-:Y:S01]  /*a7f0*/  @!P0 IMAD.MOV R4, RZ, RZ, -R4 ;  /* 0x000000ffff048224 */ /* 0x000fe200078e0a04 */
[C---:B------:R-:W-:Y:S01]  /*a800*/  ISETP.GT.U32.AND P0, PT, R29.reuse, R3, PT ;  /* 0x000000031d00720c */ /* 0x040fe20003f04070 */
[----:B------:R-:W-:Y:S01]  /*a810*/  IMAD.HI.U32 R6, R8, R5, RZ ;  /* 0x0000000508067227 */ /* 0x000fe200078e00ff */
[----:B------:R0:W-:Y:S03]  /*a820*/  STL [R1+0xa4], R0 ;  /* 0x0000a40001007387 */ /* 0x0001e60000100800 */
[C---:B------:R-:W-:Y:S01]  /*a830*/  IMAD R7, R29.reuse, R24, R7 ;  /* 0x000000181d077224 */ /* 0x040fe200078e0207 */
[----:B------:R1:W-:Y:S01]  /*a840*/  STL [R1+0xa0], R4 ;  /* 0x0000a00401007387 */ /* 0x0003e20000100800 */
[--C-:B------:R-:W-:Y:S01]  /*a850*/  @!P3 IMAD.IADD R16, R16, 0x1, -R29.reuse ;  /* 0x000000011010b824 */ /* 0x100fe200078e0a1d */
[----:B------:R-:W-:Y:S01]  /*a860*/  ISETP.GE.AND P3, PT, R2, RZ, PT ;  /* 0x000000ff0200720c */ /* 0x000fe20003f66270 */
[----:B------:R-:W-:Y:S01]  /*a870*/  IMAD.MOV R15, RZ, RZ, -R6 ;  /* 0x000000ffff0f7224 */ /* 0x000fe200078e0a06 */
[----:B------:R-:W-:Y:S01]  /*a880*/  ISETP.GT.U32.AND P1, PT, R29, R7, PT ;  /* 0x000000071d00720c */ /* 0x000fe20003f24070 */
[--C-:B------:R-:W-:Y:S01]  /*a890*/  @!P6 IMAD.IADD R23, R23, 0x1, -R29.reuse ;  /* 0x000000011717e824 */ /* 0x100fe200078e0a1d */
[----:B0-----:R-:W-:Y:S01]  /*a8a0*/  IABS R0, R14 ;  /* 0x0000000e00007213 */ /* 0x001fe20000000000 */
[----:B------:R-:W-:Y:S01]  /*a8b0*/  @!P0 IMAD.IADD R3, R3, 0x1, -R29 ;  /* 0x0000000103038824 */ /* 0x000fe200078e0a1d */
[----:B------:R-:W-:Y:S01]  /*a8c0*/  ISETP.GE.AND P0, PT, R14, RZ, PT ;  /* 0x000000ff0e00720c */ /* 0x000fe20003f06270 */
[----:B-1----:R-:W-:Y:S01]  /*a8d0*/  IMAD.MOV.U32 R4, RZ, RZ, R16 ;  /* 0x000000ffff047224 */ /* 0x002fe200078e0010 */
[----:B------:R-:W-:Y:S01]  /*a8e0*/  IADD3 R14, R11, 0x6e, RZ ;  /* 0x0000006e0b0e7810 */ /* 0x000fe20007ffe0ff */
[----:B------:R-:W-:Y:S01]  /*a8f0*/  IMAD.MOV.U32 R6, RZ, RZ, R0 ;  /* 0x000000ffff067224 */ /* 0x000fe200078e0000 */
[----:B------:R-:W-:Y:S01]  /*a900*/  IABS R16, R17 ;  /* 0x0000001100107213 */ /* 0x000fe20000000000 */
[C---:B------:R-:W-:Y:S01]  /*a910*/  IMAD R0, R29.reuse, R15, R5 ;  /* 0x0000000f1d007224 */ /* 0x040fe200078e0205 */
[----:B------:R-:W-:Y:S01]  /*a920*/  IABS R5, R18 ;  /* 0x0000001200057213 */ /* 0x000fe20000000000 */
[----:B------:R-:W-:Y:S01]  /*a930*/  @!P5 IMAD.MOV R4, RZ, RZ, -R4 ;  /* 0x000000ffff04d224 */ /* 0x000fe200078e0a04 */
[C---:B------:R-:W-:Y:S01]  /*a940*/  ISETP.GT.U32.AND P5, PT, R29.reuse, R3, PT ;  /* 0x000000031d00720c */ /* 0x040fe20003fa4070 */
[----:B------:R-:W-:Y:S01]  /*a950*/  IMAD.HI.U32 R2, R8, R6, RZ ;  /* 0x0000000608027227 */ /* 0x000fe200078e00ff */
[----:B------:R-:W-:-:S02]  /*a960*/  ISETP.GT.U32.AND P6, PT, R29, R0, PT ;  /* 0x000000001d00720c */ /* 0x000fc40003fc4070 */
[----:B------:R0:W-:Y:S01]  /*a970*/  STL [R1+0x9c], R4 ;  /* 0x00009c0401007387 */ /* 0x0001e20000100800 */
[----:B------:R-:W-:Y:S02]  /*a980*/  IMAD.MOV R2, RZ, RZ, -R2 ;  /* 0x000000ffff027224 */ /* 0x000fe400078e0a02 */
[----:B------:R-:W-:Y:S01]  /*a990*/  @!P1 IMAD.IADD R7, R7, 0x1, -R29 ;  /* 0x0000000107079824 */ /* 0x000fe200078e0a1d */
[----:B------:R-:W-:Y:S01]  /*a9a0*/  ISETP.GE.AND P1, PT, R20, RZ, PT ;  /* 0x000000ff1400720c */ /* 0x000fe20003f26270 */
[C---:B------:R-:W-:Y:S02]  /*a9b0*/  IMAD R2, R29.reuse, R2, R6 ;  /* 0x000000021d027224 */ /* 0x040fe400078e0206 */
[----:B------:R-:W-:Y:S01]  /*a9c0*/  IMAD.MOV.U32 R6, RZ, RZ, R5 ;  /* 0x000000ffff067224 */ /* 0x000fe200078e0005 */
[----:B------:R-:W-:Y:S01]  /*a9d0*/  ISETP.GT.U32.AND P2, PT, R29, R7, PT ;  /* 0x000000071d00720c */ /* 0x000fe20003f44070 */
[--C-:B------:R-:W-:Y:S01]  /*a9e0*/  @!P5 IMAD.IADD R3, R3, 0x1, -R29.reuse ;  /* 0x000000010303d824 */ /* 0x100fe200078e0a1d */
[----:B------:R-:W-:Y:S01]  /*a9f0*/  ISETP.GT.U32.AND P5, PT, R29, R2, PT ;  /* 0x000000021d00720c */ /* 0x000fe20003fa4070 */
[----:B------:R-:W-:Y:S01]  /*aa00*/  @!P6 IMAD.IADD R0, R0, 0x1, -R29 ;  /* 0x000000010000e824 */ /* 0x000fe200078e0a1d */
[----:B------:R-:W-:Y:S01]  /*aa10*/  IABS R5, R14 ;  /* 0x0000000e00057213 */ /* 0x000fe20000000000 */
[----:B------:R-:W-:-:S03]  /*aa20*/  IMAD.HI.U32 R15, R8, R6, RZ ;  /* 0x00000006080f7227 */ /* 0x000fc600078e00ff */
[----:B------:R-:W-:Y:S01]  /*aa30*/  ISETP.GT.U32.AND P6, PT, R29, R0, PT ;  /* 0x000000001d00720c */ /* 0x000fe20003fc4070 */
[----:B------:R-:W-:Y:S02]  /*aa40*/  IMAD.MOV R15, RZ, RZ, -R15 ;  /* 0x000000ffff0f7224 */ /* 0x000fe400078e0a0f */
[----:B------:R-:W-:-:S04]  /*aa50*/  IMAD.HI.U32 R21, R8, R5, RZ ;  /* 0x0000000508157227 */ /* 0x000fc800078e00ff */
[--C-:B------:R-:W-:Y:S01]  /*aa60*/  @!P2 IMAD.IADD R7, R7, 0x1, -R29.reuse ;  /* 0x000000010707a824 */ /* 0x100fe200078e0a1d */
[----:B------:R-:W-:Y:S01]  /*aa70*/  ISETP.GE.AND P2, PT, R9, RZ, PT ;  /* 0x000000ff0900720c */ /* 0x000fe20003f46270 */
[----:B------:R-:W-:Y:S01]  /*aa80*/  @!P5 IMAD.IADD R2, R2, 0x1, -R29 ;  /* 0x000000010202d824 */ /* 0x000fe200078e0a1d */
[----:B------:R-:W-:Y:S01]  /*aa90*/  IADD3 R9, R11, 0x72, RZ ;  /* 0x000000720b097810 */ /* 0x000fe20007ffe0ff */
[----:B------:R-:W-:Y:S01]  /*aaa0*/  IMAD R6, R29, R15, R6 ;  /* 0x0000000f1d067224 */ /* 0x000fe200078e0206 */
[----:B------:R-:W-:Y:S01]  /*aab0*/  IADD3 R15, R11, 0x6c, RZ ;  /* 0x0000006c0b0f7810 */ /* 0x000fe20007ffe0ff */
[----:B------:R-:W-:Y:S01]  /*aac0*/  @!P1 IMAD.MOV R7, RZ, RZ, -R7 ;  /* 0x000000ffff079224 */ /* 0x000fe200078e0a07 */
[C---:B------:R-:W-:Y:S01]  /*aad0*/  ISETP.GT.U32.AND P1, PT, R29.reuse, R2, PT ;  /* 0x000000021d00720c */ /* 0x040fe20003f24070 */
[----:B------:R-:W-:Y:S01]  /*aae0*/  @!P6 IMAD.IADD R0, R0, 0x1, -R29 ;  /* 0x000000010000e824 */ /* 0x000fe200078e0a1d */
[----:B------:R-:W-:Y:S01]  /*aaf0*/  ISETP.GT.U32.AND P6, PT, R29, R6, PT ;  /* 0x000000061d00720c */ /* 0x000fe20003fc4070 */
[----:B0-----:R-:W-:Y:S01]  /*ab00*/  IMAD.MOV.U32 R4, RZ, RZ, R23 ;  /* 0x000000ffff047224 */ /* 0x001fe200078e0017 */
[----:B------:R-:W-:Y:S01]  /*ab10*/  IABS R20, R9 ;  /* 0x0000000900147213 */ /* 0x000fe20000000000 */
[----:B------:R-:W-:Y:S01]  /*ab20*/  IMAD.MOV R21, RZ, RZ, -R21 ;  /* 0x000000ffff157224 */ /* 0x000fe200078e0a15 */
[----:B------:R-:W-:Y:S01]  /*ab30*/  STL [R1+0x94], R7 ;  /* 0x0000940701007387 */ /* 0x000fe20000100800 */
[----:B------:R-:W-:Y:S01]  /*ab40*/  @!P4 IMAD.MOV R4, RZ, RZ, -R4 ;  /* 0x000000ffff04c224 */ /* 0x000fe200078e0a04 */
[----:B------:R-:W-:Y:S01]  /*ab50*/  ISETP.GE.AND P5, PT, R18, RZ, PT ;  /* 0x000000ff1200720c */ /* 0x000fe20003fa6270 */
[----:B------:R-:W-:Y:S01]  /*ab60*/  IMAD.HI.U32 R22, R8, R16, RZ ;  /* 0x0000001008167227 */ /* 0x000fe200078e00ff */
[----:B------:R-:W-:-:S02]  /*ab70*/  IABS R18, R15 ;  /* 0x0000000f00127213 */ /* 0x000fc40000000000 */
[----:B------:R0:W-:Y:S01]  /*ab80*/  STL [R1+0x90], R4 ;  /* 0x0000900401007387 */ /* 0x0001e20000100800 */
[----:B------:R-:W-:-:S04]  /*ab90*/  IMAD.HI.U32 R19, R8, R20, RZ ;  /* 0x0000001408137227 */ /* 0x000fc800078e00ff */
[C---:B------:R-:W-:Y:S02]  /*aba0*/  IMAD R5, R29.reuse, R21, R5 ;  /* 0x000000151d057224 */ /* 0x040fe400078e0205 */
[----:B------:R-:W-:Y:S02]  /*abb0*/  IMAD.MOV R22, RZ, RZ, -R22 ;  /* 0x000000ffff167224 */ /* 0x000fe400078e0a16 */
[----:B------:R-:W-:Y:S02]  /*abc0*/  IMAD.MOV R19, RZ, RZ, -R19 ;  /* 0x000000ffff137224 */ /* 0x000fe400078e0a13 */
[----:B0-----:R-:W-:Y:S02]  /*abd0*/  IMAD.MOV.U32 R4, RZ, RZ, R3 ;  /* 0x000000ffff047224 */ /* 0x001fe400078e0003 */
[--C-:B------:R-:W-:Y:S01]  /*abe0*/  @!P1 IMAD.IADD R2, R2, 0x1, -R29.reuse ;  /* 0x0000000102029824 */ /* 0x100fe200078e0a1d */
[----:B------:R-:W-:Y:S01]  /*abf0*/  ISETP.GT.U32.AND P1, PT, R29, R5, PT ;  /* 0x000000051d00720c */ /* 0x000fe20003f24070 */
[----:B------:R-:W-:-:S02]  /*ac00*/  @!P6 IMAD.IADD R6, R6, 0x1, -R29 ;  /* 0x000000010606e824 */ /* 0x000fc400078e0a1d */
[C---:B------:R-:W-:Y:S02]  /*ac10*/  IMAD R16, R29.reuse, R22, R16 ;  /* 0x000000161d107224 */ /* 0x040fe400078e0210 */
[C---:B------:R-:W-:Y:S01]  /*ac20*/  IMAD R19, R29.reuse, R19, R20 ;  /* 0x000000131d137224 */ /* 0x040fe200078e0214 */
[C---:B------:R-:W-:Y:S01]  /*ac30*/  ISETP.GT.U32.AND P6, PT, R29.reuse, R6, PT ;  /* 0x000000061d00720c */ /* 0x040fe20003fc4070 */
[----:B------:R-:W-:Y:S01]  /*ac40*/  @!P3 IMAD.MOV R4, RZ, RZ, -R4 ;  /* 0x000000ffff04b224 */ /* 0x000fe200078e0a04 */
[C---:B------:R-:W-:Y:S01]  /*ac50*/  ISETP.GT.U32.AND P3, PT, R29.reuse, R16, PT ;  /* 0x000000101d00720c */ /* 0x040fe20003f64070 */
[----:B------:R-:W-:Y:S01]  /*ac60*/  @!P2 IMAD.MOV R0, RZ, RZ, -R0 ;  /* 0x000000ffff00a224 */ /* 0x000fe200078e0a00 */
[----:B------:R-:W-:Y:S01]  /*ac70*/  ISETP.GT.U32.AND P4, PT, R29, R19, PT ;  /* 0x000000131d00720c */ /* 0x000fe20003f84070 */
[----:B------:R-:W-:Y:S01]  /*ac80*/  IMAD.HI.U32 R3, R8, R18, RZ ;  /* 0x0000001208037227 */ /* 0x000fe200078e00ff */
[----:B------:R0:W-:Y:S01]  /*ac90*/  STL [R1+0x8c], R4 ;  /* 0x00008c0401007387 */ /* 0x0001e20000100800 */
[----:B------:R-:W-:-:S02]  /*aca0*/  ISETP.GE.AND P2, PT, R9, RZ, PT ;  /* 0x000000ff0900720c */ /* 0x000fc40003f46270 */
[----:B------:R-:W-:Y:S01]  /*acb0*/  @!P1 IMAD.IADD R5, R5, 0x1, -R29 ;  /* 0x0000000105059824 */ /* 0x000fe200078e0a1d */
[----:B------:R1:W-:Y:S01]  /*acc0*/  STL [R1+0x88], R0 ;  /* 0x0000880001007387 */ /* 0x0003e20000100800 */
[----:B------:R-:W-:Y:S02]  /*acd0*/  IMAD.MOV R3, RZ, RZ, -R3 ;  /* 0x000000ffff037224 */ /* 0x000fe400078e0a03 */
[--C-:B------:R-:W-:Y:S01]  /*ace0*/  @!P6 IMAD.IADD R6, R6, 0x1, -R29.reuse ;  /* 0x000000010606e824 */ /* 0x100fe200078e0a1d */
[C---:B------:R-:W-:Y:S01]  /*acf0*/  ISETP.GT.U32.AND P1, PT, R29.reuse, R5, PT ;  /* 0x000000051d00720c */ /* 0x040fe20003f24070 */
[----:B------:R-:W-:Y:S01]  /*ad00*/  IMAD R9, R29, R3, R18 ;  /* 0x000000031d097224 */ /* 0x000fe200078e0212 */
[----:B------:R-:W-:Y:S01]  /*ad10*/  ISETP.GE.AND P6, PT, R17, RZ, PT ;  /* 0x000000ff1100720c */ /* 0x000fe20003fc6270 */
[----:B0-----:R-:W-:Y:S01]  /*ad20*/  IMAD.MOV.U32 R4, RZ, RZ, R2 ;  /* 0x000000ffff047224 */ /* 0x001fe200078e0002 */
[C---:B------:R-:W-:Y:S01]  /*ad30*/  IADD3 R2, R11.reuse, 0x68, RZ ;  /* 0x000000680b027810 */ /* 0x040fe20007ffe0ff */
[----:B------:R-:W-:Y:S01]  /*ad40*/  @!P3 IMAD.IADD R16, R16, 0x1, -R29 ;  /* 0x000000011010b824 */ /* 0x000fe200078e0a1d */
[----:B-1----:R-:W-:Y:S01]  /*ad50*/  IADD3 R0, R11, 0x6a, RZ ;  /* 0x0000006a0b007810 */ /* 0x002fe20007ffe0ff */
[----:B------:R-:W-:-:S02]  /*ad60*/  @!P0 IMAD.MOV R4, RZ, RZ, -R4 ;  /* 0x000000ffff048224 */ /* 0x000fc400078e0a04 */
[----:B------:R-:W-:Y:S01]  /*ad70*/  @!P4 IMAD.IADD R19, R19, 0x1, -R29 ;  /* 0x000000011313c824 */ /* 0x000fe200078e0a1d */
[----:B------:R-:W-:Y:S02]  /*ad80*/  IABS R7, R0 ;  /* 0x0000000000077213 */ /* 0x000fe40000000000 */
[----:B------:R-:W-:Y:S01]  /*ad90*/  ISETP.GE.AND P4, PT, R14, RZ, PT ;  /* 0x000000ff0e00720c */ /* 0x000fe20003f86270 */
[----:B------:R0:W-:Y:S01]  /*ada0*/  STL [R1+0x80], R4 ;  /* 0x0000800401007387 */ /* 0x0001e20000100800 */
[C---:B------:R-:W-:Y:S01]  /*adb0*/  ISETP.GT.U32.AND P0, PT, R29.reuse, R16, PT ;  /* 0x000000101d00720c */ /* 0x040fe20003f04070 */
[----:B------:R-:W-:Y:S01]  /*adc0*/  IMAD.HI.U32 R3, R8, R7, RZ ;  /* 0x0000000708037227 */ /* 0x000fe200078e00ff */
[----:B------:R-:W-:-:S03]  /*add0*/  ISETP.GT.U32.AND P3, PT, R29, R19, PT ;  /* 0x000000131d00720c */ /* 0x000fc60003f64070 */
[----:B------:R-:W-:Y:S02]  /*ade0*/  IMAD.MOV R14, RZ, RZ, -R3 ;  /* 0x000000ffff0e7224 */ /* 0x000fe400078e0a03 */
[----:B------:R-:W-:Y:S02]  /*adf0*/  @!P1 IMAD.IADD R5, R5, 0x1, -R29 ;  /* 0x0000000105059824 */ /* 0x000fe400078e0a1d */
[----:B0-----:R-:W-:Y:S01]  /*ae00*/  IMAD.MOV.U32 R4, RZ, RZ, R6 ;  /* 0x000000ffff047224 */ /* 0x001fe200078e0006 */
[----:B------:R-:W-:Y:S01]  /*ae10*/  IABS R6, R2 ;  /* 0x0000000200067213 */ /* 0x000fe20000000000 */
[C---:B------:R-:W-:Y:S02]  /*ae20*/  IMAD R7, R29.reuse, R14, R7 ;  /* 0x0000000e1d077224 */ /* 0x040fe400078e0207 */
[----:B------:R-:W-:Y:S01]  /*ae30*/  @!P5 IMAD.MOV R4, RZ, RZ, -R4 ;  /* 0x000000ffff04d224 */ /* 0x000fe200078e0a04 */
[C---:B------:R-:W-:Y:S01]  /*ae40*/  ISETP.GT.U32.AND P5, PT, R29.reuse, R9, PT ;  /* 0x000000091d00720c */ /* 0x040fe20003fa4070 */
[----:B------:R-:W-:Y:S01]  /*ae50*/  IMAD.MOV.U32 R3, RZ, RZ, R6 ;  /* 0x000000ffff037224 */ /* 0x000fe200078e0006 */
[----:B------:R-:W-:Y:S01]  /*ae60*/  ISETP.GT.U32.AND P1, PT, R29, R7, PT ;  /* 0x000000071d00720c */ /* 0x000fe20003f24070 */
[--C-:B------:R-:W-:Y:S01]  /*ae70*/  @!P0 IMAD.IADD R16, R16, 0x1, -R29.reuse ;  /* 0x0000000110108824 */ /* 0x100fe200078e0a1d */
[----:B------:R-:W-:Y:S01]  /*ae80*/  ISETP.GE.AND P0, PT, R0, RZ, PT ;  /* 0x000000ff0000720c */ /* 0x000fe20003f06270 */
[----:B------:R-:W-:Y:S01]  /*ae90*/  IMAD.HI.U32 R14, R8, R3, RZ ;  /* 0x00000003080e7227 */ /* 0x000fe200078e00ff */
[----:B------:R-:W-:Y:S01]  /*aea0*/  IADD3 R6, R11, 0x66, RZ ;  /* 0x000000660b067810 */ /* 0x000fe20007ffe0ff */
[----:B------:R0:W-:Y:S02]  /*aeb0*/  STL [R1+0x78], R4 ;  /* 0x0000780401007387 */ /* 0x0001e40000100800 */
[----:B------:R-:W-:Y:S01]  /*aec0*/  IMAD.MOV R0, RZ, RZ, -R14 ;  /* 0x000000ffff007224 */ /* 0x000fe200078e0a0e */
[----:B------:R-:W-:Y:S01]  /*aed0*/  IABS R20, R6 ;  /* 0x0000000600147213 */ /* 0x000fe20000000000 */
[--C-:B------:R-:W-:Y:S01]  /*aee0*/  @!P3 IMAD.IADD R19, R19, 0x1, -R29.reuse ;  /* 0x000000011313b824 */ /* 0x100fe200078e0a1d */
[----:B------:R-:W-:Y:S01]  /*aef0*/  ISETP.GE.AND P3, PT, R15, RZ, PT ;  /* 0x000000ff0f00720c */ /* 0x000fe20003f66270 */
[----:B------:R-:W-:Y:S01]  /*af00*/  @!P5 IMAD.IADD R9, R9, 0x1, -R29 ;  /* 0x000000010909d824 */ /* 0x000fe200078e0a1d */
[----:B------:R-:W-:Y:S01]  /*af10*/  IADD3 R15, R11, 0x64, RZ ;  /* 0x000000640b0f7810 */ /* 0x000fe20007ffe0ff */
[----:B------:R-:W-:Y:S01]  /*af20*/  IMAD R3, R29, R0, R3 ;  /* 0x000000001d037224 */ /* 0x000fe200078e0203 */
[----:B------:R-:W-:Y:S01]  /*af30*/  ISETP.GE.AND P5, PT, R2, RZ, PT ;  /* 0x000000ff0200720c */ /* 0x000fe20003fa6270 */
[----:B------:R-:W-:Y:S01]  /*af40*/  @!P1 IMAD.IADD R7, R7, 0x1, -R29 ;  /* 0x0000000107079824 */ /* 0x000fe200078e0a1d */
[----:B------:R-:W-:Y:S01]  /*af50*/  ISETP.GT.U32.AND P1, PT, R29, R9, PT ;  /* 0x000000091d00720c */ /* 0x000fe20003f24070 */
[----:B------:R-:W-:Y:S01]  /*af60*/  IMAD.MOV.U32 R0, RZ, RZ, R16 ;  /* 0x000000ffff007224 */ /* 0x000fe200078e0010 */
[----:B------:R-:W-:Y:S01]  /*af70*/  IABS R2, R15 ;  /* 0x0000000f00027213 */ /* 0x000fe20000000000 */
[----:B0-----:R-:W-:Y:S01]  /*af80*/  IMAD.MOV.U32 R4, RZ, RZ, R19 ;  /* 0x000000ffff047224 */ /* 0x001fe200078e0013 */
[----:B------:R-:W-:Y:S01]  /*af90*/  IADD3 R14, R11, 0x62, RZ ;  /* 0x000000620b0e7810 */ /* 0x000fe20007ffe0ff */
[----:B------:R-:W-:Y:S01]  /*afa0*/  @!P6 IMAD.MOV R0, RZ, RZ, -R0 ;  /* 0x000000ffff00e224 */ /* 0x000fe200078e0a00 */
[----:B------:R-:W-:Y:S01]  /*afb0*/  ISETP.GT.U32.AND P6, PT, R29, R3, PT ;  /* 0x000000031d00720c */ /* 0x000fe20003fc4070 */
[----:B------:R-:W-:Y:S01]  /*afc0*/  IMAD.HI.U32 R18, R8, R20, RZ ;  /* 0x0000001408127227 */ /* 0x000fe200078e00ff */
[----:B------:R-:W-:-:S03]  /*afd0*/  IABS R17, R14 ;  /* 0x0000000e00117213 */ /* 0x000fc60000000000 */
[----:B------:R-:W-:Y:S01]  /*afe0*/  @!P2 IMAD.MOV R4, RZ, RZ, -R4 ;  /* 0x000000ffff04a224 */ /* 0x000fe200078e0a04 */
[----:B------:R-:W-:Y:S01]  /*aff0*/  ISETP.GT.U32.AND P2, PT, R29, R7, PT ;  /* 0x000000071d00720c */ /* 0x000fe20003f44070 */
[----:B------:R-:W-:Y:S02]  /*b000*/  @!P1 IMAD.IADD R9, R9, 0x1, -R29 ;  /* 0x0000000109099824 */ /* 0x000fe400078e0a1d */
[----:B------:R-:W-:Y:S01]  /*b010*/  IMAD.MOV R18, RZ, RZ, -R18 ;  /* 0x000000ffff127224 */ /* 0x000fe200078e0a12 */
[----:B------:R0:W-:Y:S01]  /*b020*/  STL [R1+0x64], R4 ;  /* 0x0000640401007387 */ /* 0x0001e20000100800 */
[----:B------:R-:W-:Y:S02]  /*b030*/  IMAD.MOV.U32 R16, RZ, RZ, R2 ;  /* 0x000000ffff107224 */ /* 0x000fe400078e0002 */
[----:B------:R-:W-:Y:S01]  /*b040*/  IMAD.MOV.U32 R2, RZ, RZ, R5 ;  /* 0x000000ffff027224 */ /* 0x000fe200078e0005 */
[----:B------:R1:W-:Y:S01]  /*b050*/  STL [R1+0xf44], R0 ;  /* 0x000f440001007387 */ /* 0x0003e20000100800 */
[----:B------:R-:W-:Y:S01]  /*b060*/  @!P6 IMAD.IADD R3, R3, 0x1, -R29 ;  /* 0x000000010303e824 */ /* 0x000fe200078e0a1d */
[----:B------:R-:W-:Y:S01]  /*b070*/  ISETP.GE.AND P6, PT, R14, RZ, PT ;  /* 0x000000ff0e00720c */ /* 0x000fe20003fc6270 */
[----:B------:R-:W-:-:S02]  /*b080*/  IMAD R20, R29, R18, R20 ;  /* 0x000000121d147224 */ /* 0x000fc400078e0214 */
[----:B------:R-:W-:Y:S01]  /*b090*/  @!P4 IMAD.MOV R2, RZ, RZ, -R2 ;  /* 0x000000ffff02c224 */ /* 0x000fe200078e0a02 */
[----:B------:R-:W-:Y:S01]  /*b0a0*/  ISETP.GE.AND P4, PT, R6, RZ, PT ;  /* 0x000000ff0600720c */ /* 0x000fe20003f86270 */
[----:B0-----:R-:W-:Y:S01]  /*b0b0*/  IMAD.MOV.U32 R4, RZ, RZ, R9 ;  /* 0x000000ffff047224 */ /* 0x001fe200078e0009 */
[----:B------:R-:W-:Y:S01]  /*b0c0*/  ISETP.GT.U32.AND P1, PT, R29, R20, PT ;  /* 0x000000141d00720c */ /* 0x000fe20003f24070 */
[----:B------:R-:W-:Y:S01]  /*b0d0*/  IMAD.HI.U32 R6, R8, R17, RZ ;  /* 0x0000001108067227 */ /* 0x000fe200078e00ff */
[----:B------:R-:W-:Y:S01]  /*b0e0*/  STL [R1+0xf48], R2 ;  /* 0x000f480201007387 */ /* 0x000fe20000100800 */
[----:B------:R-:W-:Y:S02]  /*b0f0*/  IADD3 R9, R11, 0x5a, RZ ;  /* 0x0000005a0b097810 */ /* 0x000fe40007ffe0ff */
[----:B------:R-:W-:Y:S01]  /*b100*/  @!P3 IMAD.MOV R4, RZ, RZ, -R4 ;  /* 0x000000ffff04b224 */ /* 0x000fe200078e0a04 */
[----:B------:R-:W-:Y:S01]  /*b110*/  ISETP.GT.U32.AND P3, PT, R29, R3, PT ;  /* 0x000000031d00720c */ /* 0x000fe20003f64070 */
[----:B------:R-:W-:-:S02]  /*b120*/  IMAD.MOV R6, RZ, RZ, -R6 ;  /* 0x000000ffff067224 */ /* 0x000fc400078e0a06 */
[----:B------:R-:W-:Y:S01]  /*b130*/  IMAD.HI.U32 R5, R8, R16, RZ ;  /* 0x0000001008057227 */ /* 0x000fe200078e00ff */
[----:B------:R-:W-:Y:S03]  /*b140*/  STL [R1+0x74], R4 ;  /* 0x0000740401007387 */ /* 0x000fe60000100800 */
[----:B------:R-:W-:Y:S01]  /*b150*/  IMAD R14, R29, R6, R17 ;  /* 0x000000061d0e7224 */ /* 0x000fe200078e0211 */
[C---:B------:R-:W-:Y:S01]  /*b160*/  IADD3 R6, R11.reuse, 0x5c, RZ ;  /* 0x0000005c0b067810 */ /* 0x040fe20007ffe0ff */
[----:B------:R-:W-:Y:S01]  /*b170*/  IMAD.MOV R5, RZ, RZ, -R5 ;  /* 0x000000ffff057224 */ /* 0x000fe200078e0a05 */
[----:B------:R-:W-:Y:S01]  /*b180*/  IADD3 R17, R11, 0x5e, RZ ;  /* 0x0000005e0b117810 */ /* 0x000fe20007ffe0ff */
[--C-:B------:R-:W-:Y:S01]  /*b190*/  @!P2 IMAD.IADD R7, R7, 0x1, -R29.reuse ;  /* 0x000000010707a824 */ /* 0x100fe200078e0a1d */
[----:B------:R-:W-:Y:S01]  /*b1a0*/  ISETP.GE.AND P2, PT, R15, RZ, PT ;  /* 0x000000ff0f00720c */ /* 0x000fe20003f46270 */
[--C-:B------:R-:W-:Y:S01]  /*b1b0*/  @!P3 IMAD.IADD R3, R3, 0x1, -R29.reuse ;  /* 0x000000010303b824 */ /* 0x100fe200078e0a1d */
[C---:B------:R-:W-:Y:S01]  /*b1c0*/  ISETP.GT.U32.AND P3, PT, R29.reuse, R14, PT ;  /* 0x0000000e1d00720c */ /* 0x040fe20003f64070 */
[----:B------:R-:W-:Y:S01]  /*b1d0*/  IMAD R16, R29, R5, R16 ;  /* 0x000000051d107224 */ /* 0x000fe200078e0210 */
[----:B------:R-:W-:Y:S01]  /*b1e0*/  IADD3 R5, R11, 0x60, RZ ;  /* 0x000000600b057810 */ /* 0x000fe20007ffe0ff */
[----:B------:R-:W-:Y:S01]  /*b1f0*/  @!P1 IMAD.IADD R20, R20, 0x1, -R29 ;  /* 0x0000000114149824 */ /* 0x000fe200078e0a1d */
[----:B------:R-:W-:Y:S01]  /*b200*/  IABS R15, R9 ;  /* 0x00000009000f7213 */ /* 0x000fe20000000000 */
[----:B-1----:R-:W-:Y:S01]  /*b210*/  IMAD.MOV.U32 R0, RZ, RZ, R7 ;  /* 0x000000ffff007224 */ /* 0x002fe200078e0007 */
[----:B------:R-:W-:-:S02]  /*b220*/  IABS R19, R5 ;  /* 0x0000000500137213 */ /* 0x000fc40000000000 */
[C---:B------:R-:W-:Y:S01]  /*b230*/  ISETP.GT.U32.AND P1, PT, R29.reuse, R20, PT ;  /* 0x000000141d00720c */ /* 0x040fe20003f24070 */
[----:B------:R-:W-:Y:S01]  /*b240*/  @!P0 IMAD.MOV R0, RZ, RZ, -R0 ;  /* 0x000000ffff008224 */ /* 0x000fe200078e0a00 */
[----:B------:R-:W-:Y:S01]  /*b250*/  ISETP.GT.U32.AND P0, PT, R29, R16, PT ;  /* 0x000000101d00720c */ /* 0x000fe20003f04070 */
[----:B------:R-:W-:Y:S01]  /*b260*/  IMAD.HI.U32 R21, R8, R19, RZ ;  /* 0x0000001308157227 */ /* 0x000fe200078e00ff */
[----:B------:R-:W-:Y:S02]  /*b270*/  IABS R7, R6 ;  /* 0x0000000600077213 */ /* 0x000fe40000000000 */
[----:B------:R0:W-:Y:S01]  /*b280*/  STL [R1+0x70], R0 ;  /* 0x0000700001007387 */ /* 0x0001e20000100800 */
[----:B------:R-:W-:Y:S01]  /*b290*/  @!P3 IMAD.IADD R14, R14, 0x1, -R29 ;  /* 0x000000010e0eb824 */ /* 0x000fe200078e0a1d */
[----:B------:R-:W-:Y:S01]  /*b2a0*/  IABS R18, R17 ;  /* 0x0000001100127213 */ /* 0x000fe20000000000 */
[----:B------:R-:W-:-:S03]  /*b2b0*/  IMAD.MOV R21, RZ, RZ, -R21 ;  /* 0x000000ffff157224 */ /* 0x000fc600078e0a15 */
[----:B------:R-:W-:Y:S01]  /*b2c0*/  ISETP.GT.U32.AND P3, PT, R29, R14, PT ;  /* 0x0000000e1d00720c */ /* 0x000fe20003f64070 */
[--C-:B------:R-:W-:Y:S01]  /*b2d0*/  @!P1 IMAD.IADD R20, R20, 0x1, -R29.reuse ;  /* 0x0000000114149824 */ /* 0x100fe200078e0a1d */
[----:B------:R-:W-:Y:S01]  /*b2e0*/  ISETP.GE.AND P1, PT, R5, RZ, PT ;  /* 0x000000ff0500720c */ /* 0x000fe20003f26270 */
[----:B------:R-:W-:Y:S02]  /*b2f0*/  @!P0 IMAD.IADD R16, R16, 0x1, -R29 ;  /* 0x0000000110108824 */ /* 0x000fe400078e0a1d */
[----:B0-----:R-:W-:Y:S02]  /*b300*/  IMAD.MOV.U32 R0, RZ, RZ, R3 ;  /* 0x000000ffff007224 */ /* 0x001fe400078e0003 */
[C---:B------:R-:W-:Y:S02]  /*b310*/  IMAD R5, R29.reuse, R21, R19 ;  /* 0x000000151d057224 */ /* 0x040fe400078e0213 */
[----:B------:R-:W-:Y:S01]  /*b320*/  @!P5 IMAD.MOV R0, RZ, RZ, -R0 ;  /* 0x000000ffff00d224 */ /* 0x000fe200078e0a00 */
[C---:B------:R-:W-:Y:S01]  /*b330*/  ISETP.GT.U32.AND P5, PT, R29.reuse, R16, PT ;  /* 0x000000101d00720c */ /* 0x040fe20003fa4070 */
[----:B------:R-:W-:Y:S01]  /*b340*/  IMAD.HI.U32 R19, R8, R7, RZ ;  /* 0x0000000708137227 */ /* 0x000fe200078e00ff */
[----:B------:R-:W-:-:S02]  /*b350*/  ISETP.GT.U32.AND P0, PT, R29, R5, PT ;  /* 0x000000051d00720c */ /* 0x000fc40003f04070 */
[----:B------:R0:W-:Y:S01]  /*b360*/  STL [R1+0x6c], R0 ;  /* 0x00006c0001007387 */ /* 0x0001e20000100800 */
[----:B------:R-:W-:-:S04]  /*b370*/  IMAD.HI.U32 R3, R8, R15, RZ ;  /* 0x0000000f08037227 */ /* 0x000fc800078e00ff */
[----:B------:R-:W-:Y:S02]  /*b380*/  IMAD.MOV R19, RZ, RZ, -R19 ;  /* 0x000000ffff137224 */ /* 0x000fe400078e0a13 */
[----:B------:R-:W-:-:S04]  /*b390*/  IMAD.HI.U32 R21, R8, R18, RZ ;  /* 0x0000001208157227 */ /* 0x000fc800078e00ff */
[----:B0-----:R-:W-:Y:S02]  /*b3a0*/  IMAD.MOV.U32 R0, RZ, RZ, R20 ;  /* 0x000000ffff007224 */ /* 0x001fe400078e0014 */
[----:B------:R-:W-:Y:S02]  /*b3b0*/  IMAD.MOV R21, RZ, RZ, -R21 ;  /* 0x000000ffff157224 */ /* 0x000fe400078e0a15 */
[----:B------:R-:W-:Y:S01]  /*b3c0*/  @!P4 IMAD.MOV R0, RZ, RZ, -R0 ;  /* 0x000000ffff00c224 */ /* 0x000fe200078e0a00 */
[----:B------:R-:W-:Y:S01]  /*b3d0*/  ISETP.GE.AND P4, PT, R17, RZ, PT ;  /* 0x000000ff1100720c */ /* 0x000fe20003f86270 */
[----:B------:R-:W-:Y:S02]  /*b3e0*/  IMAD.MOV R17, RZ, RZ, -R3 ;  /* 0x000000ffff117224 */ /* 0x000fe400078e0a03 */
[----:B------:R-:W-:Y:S01]  /*b3f0*/  IMAD R3, R29, R19, R7 ;  /* 0x000000131d037224 */ /* 0x000fe200078e0207 */
[----:B------:R0:W-:Y:S01]  /*b400*/  STL [R1+0x68], R0 ;  /* 0x0000680001007387 */ /* 0x0001e20000100800 */
[----:B------:R-:W-:Y:S01]  /*b410*/  @!P3 IMAD.IADD R14, R14, 0x1, -R29 ;  /* 0x000000010e0eb824 */ /* 0x000fe200078e0a1d */
[----:B------:R-:W-:Y:S01]  /*b420*/  IADD3 R7, R11, 0x58, RZ ;  /* 0x000000580b077810 */ /* 0x000fe20007ffe0ff */
[C---:B------:R-:W-:Y:S01]  /*b430*/  IMAD R18, R29.reuse, R21, R18 ;  /* 0x000000151d127224 */ /* 0x040fe200078e0212 */
[C---:B------:R-:W-:Y:S01]  /*b440*/  ISETP.GT.U32.AND P3, PT, R29.reuse, R3, PT ;  /* 0x000000031d00720c */ /* 0x040fe20003f64070 */
[C---:B------:R-:W-:Y:S01]  /*b450*/  IMAD R15, R29.reuse, R17, R15 ;  /* 0x000000111d0f7224 */ /* 0x040fe200078e020f */
[----:B------:R-:W-:Y:S01]  /*b460*/  IABS R17, R7 ;  /* 0x0000000700117213 */ /* 0x000fe20000000000 */
[--C-:B------:R-:W-:Y:S01]  /*b470*/  @!P5 IMAD.IADD R16, R16, 0x1, -R29.reuse ;  /* 0x000000011010d824 */ /* 0x100fe200078e0a1d */
[----:B------:R-:W-:Y:S01]  /*b480*/  ISETP.GT.U32.AND P5, PT, R29, R18, PT ;  /* 0x000000121d00720c */ /* 0x000fe20003fa4070 */
[----:B------:R-:W-:-:S02]  /*b490*/  @!P0 IMAD.IADD R5, R5, 0x1, -R29 ;  /* 0x0000000105058824 */ /* 0x000fc400078e0a1d */
[----:B0-----:R-:W-:Y:S01]  /*b4a0*/  IMAD.MOV.U32 R0, RZ, RZ, R14 ;  /* 0x000000ffff007224 */ /* 0x001fe200078e000e */
[C---:B------:R-:W-:Y:S01]  /*b4b0*/  IADD3 R14, R11.reuse, 0x54, RZ ;  /* 0x000000540b0e7810 */ /* 0x040fe20007ffe0ff */
[----:B------:R-:W-:Y:S01]  /*b4c0*/  IMAD.MOV.U32 R2, RZ, RZ, R16 ;  /* 0x000000ffff027224 */ /* 0x000fe200078e0010 */
[----:B------:R-:W-:Y:S01]  /*b4d0*/  IADD3 R16, R11, 0x56, RZ ;  /* 0x000000560b107810 */ /* 0x000fe20007ffe0ff */
[----:B------:R-:W-:Y:S01]  /*b4e0*/  @!P6 IMAD.MOV R0, RZ, RZ, -R0 ;  /* 0x000000ffff00e224 */ /* 0x000fe200078e0a00 */
[C---:B------:R-:W-:Y:S01]  /*b4f0*/  ISETP.GT.U32.AND P6, PT, R29.reuse, R15, PT ;  /* 0x0000000f1d00720c */ /* 0x040fe20003fc4070 */
[----:B------:R-:W-:Y:S01]  /*b500*/  @!P2 IMAD.MOV R2, RZ, RZ, -R2 ;  /* 0x000000ffff02a224 */ /* 0x000fe200078e0a02 */
[----:B------:R-:W-:Y:S01]  /*b510*/  ISETP.GE.AND P2, PT, R6, RZ, PT ;  /* 0x000000ff0600720c */ /* 0x000fe20003f46270 */
[----:B------:R-:W-:Y:S01]  /*b520*/  IMAD.HI.U32 R6, R8, R17, RZ ;  /* 0x0000001108067227 */ /* 0x000fe200078e00ff */
[----:B------:R-:W-:Y:S02]  /*b530*/  ISETP.GT.U32.AND P0, PT, R29, R5, PT ;  /* 0x000000051d00720c */ /* 0x000fe40003f04070 */
[----:B------:R-:W-:Y:S01]  /*b540*/  IABS R19, R16 ;  /* 0x0000001000137213 */ /* 0x000fe20000000000 */
[----:B------:R-:W-:Y:S01]  /*b550*/  @!P3 IMAD.IADD R3, R3, 0x1, -R29 ;  /* 0x000000010303b824 */ /* 0x000fe200078e0a1d */
[----:B------:R-:W-:Y:S01]  /*b560*/  STL [R1+0x4c], R2 ;  /* 0x00004c0201007387 */ /* 0x000fe20000100800 */
[----:B------:R-:W-:-:S02]  /*b570*/  IMAD.MOV R6, RZ, RZ, -R6 ;  /* 0x000000ffff067224 */ /* 0x000fc400078e0a06 */
[--C-:B------:R-:W-:Y:S01]  /*b580*/  @!P5 IMAD.IADD R18, R18, 0x1, -R29.reuse ;  /* 0x000000011212d824 */ /* 0x100fe200078e0a1d */
[----:B------:R-:W-:Y:S01]  /*b590*/  ISETP.GT.U32.AND P3, PT, R29, R3, PT ;  /* 0x000000031d00720c */ /* 0x000fe20003f64070 */
[----:B------:R-:W-:Y:S01]  /*b5a0*/  @!P6 IMAD.IADD R15, R15, 0x1, -R29 ;  /* 0x000000010f0fe824 */ /* 0x000fe200078e0a1d */
[----:B------:R0:W-:Y:S01]  /*b5b0*/  STL [R1+0x50], R0 ;  /* 0x0000500001007387 */ /* 0x0001e20000100800 */
[C---:B------:R-:W-:Y:S01]  /*b5c0*/  IMAD R6, R29.reuse, R6, R17 ;  /* 0x000000061d067224 */ /* 0x040fe200078e0211 */
[C---:B------:R-:W-:Y:S01]  /*b5d0*/  ISETP.GT.U32.AND P5, PT, R29.reuse, R18, PT ;  /* 0x000000121d00720c */ /* 0x040fe20003fa4070 */
[----:B------:R-:W-:Y:S01]  /*b5e0*/  IMAD.MOV.U32 R17, RZ, RZ, R19 ;  /* 0x000000ffff117224 */ /* 0x000fe200078e0013 */
[----:B------:R-:W-:Y:S01]  /*b5f0*/  ISETP.GT.U32.AND P6, PT, R29, R15, PT ;  /* 0x0000000f1d00720c */ /* 0x000fe20003fc4070 */
[----:B------:R-:W-:Y:S01]  /*b600*/  @!P0 IMAD.IADD R5, R5, 0x1, -R29 ;  /* 0x0000000105058824 */ /* 0x000fe200078e0a1d */
[----:B------:R-:W-:Y:S01]  /*b610*/  ISETP.GE.AND P0, PT, R9, RZ, PT ;  /* 0x000000ff0900720c */ /* 0x000fe20003f06270 */
[----:B------:R-:W-:Y:S01]  /*b620*/  IMAD.HI.U32 R19, R8, R17, RZ ;  /* 0x0000001108137227 */ /* 0x000fe200078e00ff */
[----:B------:R-:W-:-:S03]  /*b630*/  IABS R9, R14 ;  /* 0x0000000e00097213 */ /* 0x000fc60000000000 */
[----:B------:R-:W-:Y:S02]  /*b640*/  IMAD.MOV R19, RZ, RZ, -R19 ;  /* 0x000000ffff137224 */ /* 0x000fe400078e0a13 */
[----:B0-----:R-:W-:Y:S02]  /*b650*/  IMAD.MOV.U32 R0, RZ, RZ, R5 ;  /* 0x000000ffff007224 */ /* 0x001fe400078e0005 */
[----:B------:R-:W-:Y:S01]  /*b660*/  @!P3 IMAD.IADD R3, R3, 0x1, -R29 ;  /* 0x000000010303b824 */ /* 0x000fe200078e0a1d */
[----:B------:R-:W-:Y:S01]  /*b670*/  ISETP.GE.AND P3, PT, R16, RZ, PT ;  /* 0x000000ff1000720c */ /* 0x000fe20003f66270 */
[C---:B------:R-:W-:Y:S02]  /*b680*/  IMAD R16, R29.reuse, R19, R17 ;  /* 0x000000131d107224 */ /* 0x040fe400078e0211 */
[----:B------:R-:W-:Y:S01]  /*b690*/  @!P1 IMAD.MOV R0, RZ, RZ, -R0 ;  /* 0x000000ffff009224 */ /* 0x000fe200078e0a00 */
[----:B------:R-:W-:Y:S01]  /*b6a0*/  ISETP.GT.U32.AND P1, PT, R29, R6, PT ;  /* 0x000000061d00720c */ /* 0x000fe20003f24070 */
[--C-:B------:R-:W-:Y:S01]  /*b6b0*/  @!P5 IMAD.IADD R18, R18, 0x1, -R29.reuse ;  /* 0x000000011212d824 */ /* 0x100fe200078e0a1d */
[----:B------:R-:W-:Y:S01]  /*b6c0*/  ISETP.GE.AND P5, PT, R7, RZ, PT ;  /* 0x000000ff0700720c */ /* 0x000fe20003fa6270 */
[----:B------:R-:W-:Y:S01]  /*b6d0*/  @!P6 IMAD.IADD R15, R15, 0x1, -R29 ;  /* 0x000000010f0fe824 */ /* 0x000fe200078e0a1d */
[----:B------:R-:W-:Y:S01]  /*b6e0*/  ISETP.GT.U32.AND P6, PT, R29, R16, PT ;  /* 0x000000101d00720c */ /* 0x000fe20003fc4070 */
[----:B------:R-:W-:Y:S01]  /*b6f0*/  IMAD.MOV.U32 R5, RZ, RZ, R9 ;  /* 0x000000ffff057224 */ /* 0x000fe200078e0009 */
[----:B------:R0:W-:Y:S01]  /*b700*/  STL [R1+0x54], R0 ;  /* 0x0000540001007387 */ /* 0x0001e20000100800 */
[----:B------:R-:W-:Y:S01]  /*b710*/  IADD3 R7, R11, 0x52, RZ ;  /* 0x000000520b077810 */ /* 0x000fe20007ffe0ff */
[----:B------:R-:W-:-:S02]  /*b720*/  IMAD.MOV.U32 R2, RZ, RZ, R3 ;  /* 0x000000ffff027224 */ /* 0x000fc400078e0003 */
[----:B------:R-:W-:Y:S01]  /*b730*/  IMAD.HI.U32 R9, R8, R5, RZ ;  /* 0x0000000508097227 */ /* 0x000fe200078e00ff */
[----:B------:R-:W-:-:S03]  /*b740*/  IABS R17, R7 ;  /* 0x0000000700117213 */ /* 0x000fc60000000000 */
[----:B------:R-:W-:Y:S02]  /*b750*/  IMAD.MOV R9, RZ, RZ, -R9 ;  /* 0x000000ffff097224 */ /* 0x000fe400078e0a09 */
[----:B0-----:R-:W-:Y:S02]  /*b760*/  IMAD.MOV.U32 R0, RZ, RZ, R18 ;  /* 0x000000ffff007224 */ /* 0x001fe400078e0012 */
[----:B------:R-:W-:Y:S01]  /*b770*/  @!P6 IMAD.IADD R16, R16, 0x1, -R29 ;  /* 0x000000011010e824 */ /* 0x000fe200078e0a1d */
[----:B------:R-:W-:Y:S01]  /*b780*/  ISETP.GE.AND P6, PT, R7, RZ, PT ;  /* 0x000000ff0700720c */ /* 0x000fe20003fc6270 */
[----:B------:R-:W-:Y:S01]  /*b790*/  @!P4 IMAD.MOV R0, RZ, RZ, -R0 ;  /* 0x000000ffff00c224 */ /* 0x000fe200078e0a00 */
[----:B------:R-:W-:Y:S01]  /*b7a0*/  ISETP.GE.AND P4, PT, R14, RZ, PT ;  /* 0x000000ff0e00720c */ /* 0x000fe20003f86270 */
[----:B------:R-:W-:Y:S01]  /*b7b0*/  IMAD R5, R29, R9, R5 ;  /* 0x000000091d057224 */ /* 0x000fe200078e0205 */
[C---:B------:R-:W-:Y:S01]  /*b7c0*/  IADD3 R9, R11.reuse, 0x50, RZ ;  /* 0x000000500b097810 */ /* 0x040fe20007ffe0ff */
[----:B------:R-:W-:Y:S01]  /*b7d0*/  IMAD.MOV.U32 R14, RZ, RZ, R17 ;  /* 0x000000ffff0e7224 */ /* 0x000fe200078e0011 */
[----:B------:R0:W-:Y:S01]  /*b7e0*/  STL [R1+0x58], R0 ;  /* 0x0000580001007387 */ /* 0x0001e20000100800 */
[----:B------:R-:W-:Y:S01]  /*b7f0*/  @!P1 IMAD.IADD R6, R6, 0x1, -R29 ;  /* 0x0000000106069824 */ /* 0x000fe200078e0a1d */
[----:B------:R-:W-:Y:S01]  /*b800*/  IADD3 R7, R11, 0x4e, RZ ;  /* 0x0000004e0b077810 */ /* 0x000fe20007ffe0ff */
[----:B------:R-:W-:Y:S01]  /*b810*/  @!P2 IMAD.MOV R2, RZ, RZ, -R2 ;  /* 0x000000ffff02a224 */ /* 0x000fe200078e0a02 */
[C---:B------:R-:W-:Y:S01]  /*b820*/  ISETP.GT.U32.AND P2, PT, R29.reuse, R5, PT ;  /* 0x000000051d00720c */ /* 0x040fe20003f44070 */
[----:B------:R-:W-:Y:S01]  /*b830*/  IMAD.HI.U32 R3, R8, R14, RZ ;  /* 0x0000000e08037227 */ /* 0x000fe200078e00ff */
[----:B------:R-:W-:-:S02]  /*b840*/  ISETP.GT.U32.AND P1, PT, R29, R6, PT ;  /* 0x000000061d00720c */ /* 0x000fc40003f24070 */
[----:B------:R-:W-:Y:S01]  /*b850*/  IABS R18, R7 ;  /* 0x0000000700127213 */ /* 0x000fe20000000000 */
[----:B------:R-:W-:Y:S01]  /*b860*/  IMAD.MOV R3, RZ, RZ, -R3 ;  /* 0x000000ffff037224 */ /* 0x000fe200078e0a03 */
[----:B------:R1:W-:Y:S01]  /*b870*/  STL [R1+0x22c], R2 ;  /* 0x00022c0201007387 */ /* 0x0003e20000100800 */
[----:B0-----:R-:W-:Y:S01]  /*b880*/  IMAD.MOV.U32 R0, RZ, RZ, R15 ;  /* 0x000000ffff007224 */ /* 0x001fe200078e000f */
[----:B------:R-:W-:Y:S01]  /*b890*/  IABS R15, R9 ;  /* 0x00000009000f7213 */ /* 0x000fe20000000000 */
[----:B------:R-:W-:Y:S01]  /*b8a0*/  IMAD R14, R29, R3, R14 ;  /* 0x000000031d0e7224 */ /* 0x000fe200078e020e */
[----:B------:R-:W-:Y:S01]  /*b8b0*/  IADD3 R3, R11, 0x4c, RZ ;  /* 0x0000004c0b037810 */ /* 0x000fe20007ffe0ff */
[----:B------:R-:W-:Y:S01]  /*b8c0*/  @!P0 IMAD.MOV R0, RZ, RZ, -R0 ;  /* 0x000000ffff008224 */ /* 0x000fe200078e0a00 */
[----:B------:R-:W-:Y:S01]  /*b8d0*/  ISETP.GT.U32.AND P0, PT, R29, R16, PT ;  /* 0x000000101d00720c */ /* 0x000fe20003f04070 */
[--C-:B------:R-:W-:Y:S02]  /*b8e0*/  @!P2 IMAD.IADD R5, R5, 0x1, -R29.reuse ;  /* 0x000000010505a824 */ /* 0x100fe400078e0a1d */
[----:B------:R-:W-:Y:S01]  /*b8f0*/  @!P1 IMAD.IADD R6, R6, 0x1, -R29 ;  /* 0x0000000106069824 */ /* 0x000fe200078e0a1d */
[----:B------:R-:W-:Y:S01]  /*b900*/  ISETP.GE.AND P1, PT, R9, RZ, PT ;  /* 0x000000ff0900720c */ /* 0x000fe20003f26270 */
[----:B------:R-:W-:Y:S01]  /*b910*/  IMAD.HI.U32 R9, R8, R15, RZ ;  /* 0x0000000f08097227 */ /* 0x000fe200078e00ff */
[----:B------:R-:W-:Y:S01]  /*b920*/  ISETP.GT.U32.AND P2, PT, R29, R5, PT ;  /* 0x000000051d00720c */ /* 0x000fe20003f44070 */
[----:B------:R0:W-:Y:S02]  /*b930*/  STL [R1+0x27c], R0 ;  /* 0x00027c0001007387 */ /* 0x0001e40000100800 */
[----:B------:R-:W-:-:S02]  /*b940*/  IMAD.MOV R9, RZ, RZ, -R9 ;  /* 0x000000ffff097224 */ /* 0x000fc400078e0a09 */
[----:B-1----:R-:W-:Y:S02]  /*b950*/  IMAD.MOV.U32 R2, RZ, RZ, R6 ;  /* 0x000000ffff027224 */ /* 0x002fe400078e0006 */
[----:B------:R-:W-:Y:S01]  /*b960*/  @!P0 IMAD.IADD R16, R16, 0x1, -R29 ;  /* 0x0000000110108824 */ /* 0x000fe200078e0a1d */
[C---:B------:R-:W-:Y:S01]  /*b970*/  ISETP.GT.U32.AND P0, PT, R29.reuse, R14, PT ;  /* 0x0000000e1d00720c */ /* 0x040fe20003f04070 */
[----:B------:R-:W-:Y:S02]  /*b980*/  IMAD R15, R29, R9, R15 ;  /* 0x000000091d0f7224 */ /* 0x000fe400078e020f */
[----:B------:R-:W-:-:S04]  /*b990*/  IMAD.HI.U32 R6, R8, R18, RZ ;  /* 0x0000001208067227 */ /* 0x000fc800078e00ff */
[--C-:B------:R-:W-:Y:S01]  /*b9a0*/  @!P2 IMAD.IADD R5, R5, 0x1, -R29.reuse ;  /* 0x000000010505a824 */ /* 0x100fe200078e0a1d */
[----:B------:R-:W-:Y:S01]  /*b9b0*/  ISETP.GT.U32.AND P2, PT, R29, R15, PT ;  /* 0x0000000f1d00720c */ /* 0x000fe20003f44070 */
[----:B------:R-:W-:Y:S02]  /*b9c0*/  IMAD.MOV R6, RZ, RZ, -R6 ;  /* 0x000000ffff067224 */ /* 0x000fe400078e0a06 */
[----:B0-----:R-:W-:Y:S01]  /*b9d0*/  IMAD.MOV.U32 R0, RZ, RZ, R16 ;  /* 0x000000ffff007224 */ /* 0x001fe200078e0010 */
[----:B------:R-:W-:Y:S01]  /*b9e0*/  IADD3 R16, R11, 0x42, RZ ;  /* 0x000000420b107810 */ /* 0x000fe20007ffe0ff */
[--C-:B------:R-:W-:Y:S02]  /*b9f0*/  @!P0 IMAD.IADD R14, R14, 0x1, -R29.reuse ;  /* 0x000000010e0e8824 */ /* 0x100fe400078e0a1d */
[----:B------:R-:W-:Y:S01]  /*ba00*/  IMAD R18, R29, R6, R18 ;  /* 0x000000061d127224 */ /* 0x000fe200078e0212 */
[----:B------:R-:W-:Y:S01]  /*ba10*/  IADD3 R6, R11, 0x4a, RZ ;  /* 0x0000004a0b067810 */ /* 0x000fe20007ffe0ff */
[----:B------:R-:W-:Y:S01]  /*ba20*/  @!P5 IMAD.MOV R2, RZ, RZ, -R2 ;  /* 0x000000ffff02d224 */ /* 0x000fe200078e0a02 */
[----:B------:R-:W-:Y:S01]  /*ba30*/  ISETP.GT.U32.AND P0, PT, R29, R14, PT ;  /* 0x0000000e1d00720c */ /* 0x000fe20003f04070 */
[----:B------:R-:W-:Y:S01]  /*ba40*/  @!P3 IMAD.MOV R0, RZ, RZ, -R0 ;  /* 0x000000ffff00b224 */ /* 0x000fe200078e0a00 */
[----:B------:R-:W-:Y:S01]  /*ba50*/  ISETP.GE.AND P3, PT, R3, RZ, PT ;  /* 0x000000ff0300720c */ /* 0x000fe20003f66270 */
[----:B------:R-:W-:Y:S01]  /*ba60*/  @!P2 IMAD.IADD R15, R15, 0x1, -R29 ;  /* 0x000000010f0fa824 */ /* 0x000fe200078e0a1d */
[----:B------:R-:W-:Y:S01]  /*ba70*/  IABS R3, R3 ;  /* 0x0000000300037213 */ /* 0x000fe20000000000 */
[----:B------:R-:W-:Y:S01]  /*ba80*/  STL [R1+0x274], R2 ;  /* 0x0002740201007387 */ /* 0x000fe20000100800 */
[----:B------:R-:W-:-:S02]  /*ba90*/  ISETP.GE.AND P5, PT, R7, RZ, PT ;  /* 0x000000ff0700720c */ /* 0x000fc40003fa6270 */
[----:B------:R-:W-:Y:S01]  /*baa0*/  ISETP.GT.U32.AND P2, PT, R29, R15, PT ;  /* 0x0000000f1d00720c */ /* 0x000fe20003f44070 */
[----:B------:R0:W-:Y:S01]  /*bab0*/  STL [R1+0x24c], R0 ;  /* 0x00024c0001007387 */ /* 0x0001e20000100800 */
[----:B------:R-:W-:Y:S01]  /*bac0*/  IMAD.HI.U32 R9, R8, R3, RZ ;  /* 0x0000000308097227 */ /* 0x000fe200078e00ff */
[----:B------:R-:W-:-:S03]  /*bad0*/  IADD3 R7, R11, 0x46, RZ ;  /* 0x000000460b077810 */ /* 0x000fc60007ffe0ff */
[----:B------:R-:W-:Y:S01]  /*bae0*/  @!P0 IMAD.IADD R14, R14, 0x1, -R29 ;  /* 0x000000010e0e8824 */ /* 0x000fe200078e0a1d */
[----:B------:R-:W-:Y:S01]  /*baf0*/  ISETP.GT.U32.AND P0, PT, R29, R18, PT ;  /* 0x000000121d00720c */ /* 0x000fe20003f04070 */
[----:B------:R-:W-:Y:S01]  /*bb00*/  IMAD.MOV R9, RZ, RZ, -R9 ;  /* 0x000000ffff097224 */ /* 0x000fe200078e0a09 */
[----:B------:R-:W-:Y:S01]  /*bb10*/  IABS R19, R7 ;  /* 0x0000000700137213 */ /* 0x000fe20000000000 */
[----:B0-----:R-:W-:Y:S01]  /*bb20*/  IMAD.MOV.U32 R0, RZ, RZ, R5 ;  /* 0x000000ffff007224 */ /* 0x001fe200078e0005 */
[----:B------:R-:W-:Y:S01]  /*bb30*/  IADD3 R5, R11, 0x48, RZ ;  /* 0x000000480b057810 */ /* 0x000fe20007ffe0ff */
[----:B------:R-:W-:Y:S01]  /*bb40*/  IMAD R3, R29, R9, R3 ;  /* 0x000000091d037224 */ /* 0x000fe200078e0203 */
[----:B------:R-:W-:Y:S01]  /*bb50*/  IADD3 R9, R11, 0x44, RZ ;  /* 0x000000440b097810 */ /* 0x000fe20007ffe0ff */
[----:B------:R-:W-:Y:S01]  /*bb60*/  @!P4 IMAD.MOV R0, RZ, RZ, -R0 ;  /* 0x000000ffff00c224 */ /* 0x000fe200078e0a00 */
[----:B------:R-:W-:Y:S01]  /*bb70*/  ISETP.GE.AND P4, PT, R6, RZ, PT ;  /* 0x000000ff0600720c */ /* 0x000fe20003f86270 */
[--C-:B------:R-:W-:Y:S01]  /*bb80*/  @!P2 IMAD.IADD R15, R15, 0x1, -R29.reuse ;  /* 0x000000010f0fa824 */ /* 0x100fe200078e0a1d */
[----:B------:R-:W-:Y:S01]  /*bb90*/  IABS R6, R6 ;  /* 0x0000000600067213 */ /* 0x000fe20000000000 */
[----:B------:R-:W-:Y:S01]  /*bba0*/  IMAD.HI.U32 R21, R8, R19, RZ ;  /* 0x0000001308157227 */ /* 0x000fe200078e00ff */
[----:B------:R-:W-:Y:S01]  /*bbb0*/  IABS R17, R5 ;  /* 0x0000000500117213 */ /* 0x000fe20000000000 */
[----:B------:R0:W-:Y:S01]  /*bbc0*/  STL [R1+0x254], R0 ;  /* 0x0002540001007387 */ /* 0x0001e20000100800 */
[----:B------:R-:W-:Y:S01]  /*bbd0*/  ISETP.GT.U32.AND P2, PT, R29, R3, PT ;  /* 0x000000031d00720c */ /* 0x000fe20003f44070 */
[----:B------:R-:W-:Y:S01]  /*bbe0*/  @!P0 IMAD.IADD R18, R18, 0x1, -R29 ;  /* 0x0000000112128824 */ /* 0x000fe200078e0a1d */
[----:B------:R-:W-:Y:S01]  /*bbf0*/  IABS R20, R9 ;  /* 0x0000000900147213 */ /* 0x000fe20000000000 */
[----:B------:R-:W-:-:S03]  /*bc00*/  IMAD.HI.U32 R23, R8, R6, RZ ;  /* 0x0000000608177227 */ /* 0x000fc600078e00ff */
[----:B------:R-:W-:Y:S01]  /*bc10*/  ISETP.GT.U32.AND P0, PT, R29, R18, PT ;  /* 0x000000121d00720c */ /* 0x000fe20003f04070 */
[----:B------:R-:W-:-:S04]  /*bc20*/  IMAD.HI.U32 R22, R8, R17, RZ ;  /* 0x0000001108167227 */ /* 0x000fc800078e00ff */
[----:B------:R-:W-:Y:S02]  /*bc30*/  IMAD.MOV R23, RZ, RZ, -R23 ;  /* 0x000000ffff177224 */ /* 0x000fe400078e0a17 */
[----:B------:R-:W-:Y:S02]  /*bc40*/  IMAD.MOV R22, RZ, RZ, -R22 ;  /* 0x000000ffff167224 */ /* 0x000fe400078e0a16 */
[C---:B------:R-:W-:Y:S01]  /*bc50*/  IMAD R6, R29.reuse, R23, R6 ;  /* 0x000000171d067224 */ /* 0x040fe200078e0206 */
[----:B------:R-:W-:Y:S01]  /*bc60*/  IABS R23, R16 ;  /* 0x0000001000177213 */ /* 0x000fe20000000000 */
[----:B0-----:R-:W-:Y:S02]  /*bc70*/  IMAD.MOV.U32 R0, RZ, RZ, R14 ;  /* 0x000000ffff007224 */ /* 0x001fe400078e000e */
[C---:B------:R-:W-:Y:S02]  /*bc80*/  IMAD R17, R29.reuse, R22, R17 ;  /* 0x000000161d117224 */ /* 0x040fe400078e0211 */
[----:B------:R-:W-:Y:S01]  /*bc90*/  @!P6 IMAD.MOV R0, RZ, RZ, -R0 ;  /* 0x000000ffff00e224 */ /* 0x000fe200078e0a00 */
[C---:B------:R-:W-:Y:S01]  /*bca0*/  ISETP.GT.U32.AND P6, PT, R29.reuse, R6, PT ;  /* 0x000000061d00720c */ /* 0x040fe20003fc4070 */
[--C-:B------:R-:W-:Y:S01]  /*bcb0*/  @!P0 IMAD.IADD R18, R18, 0x1, -R29.reuse ;  /* 0x0000000112128824 */ /* 0x100fe200078e0a1d */
[----:B------:R-:W-:Y:S01]  /*bcc0*/  ISETP.GT.U32.AND P0, PT, R29, R17, PT ;  /* 0x000000111d00720c */ /* 0x000fe20003f04070 */
[----:B------:R-:W-:Y:S01]  /*bcd0*/  @!P2 IMAD.IADD R3, R3, 0x1, -R29 ;  /* 0x000000010303a824 */ /* 0x000fe200078e0a1d */
[----:B------:R0:W-:Y:S01]  /*bce0*/  STL [R1+0x1d4], R0 ;  /* 0x0001d40001007387 */ /* 0x0001e20000100800 */
[----:B------:R-:W-:-:S02]  /*bcf0*/  IMAD.MOV R21, RZ, RZ, -R21 ;  /* 0x000000ffff157224 */ /* 0x000fc400078e0a15 */
[----:B------:R-:W-:Y:S01]  /*bd00*/  IMAD.HI.U32 R14, R8, R20, RZ ;  /* 0x00000014080e7227 */ /* 0x000fe200078e00ff */
[----:B------:R-:W-:-:S03]  /*bd10*/  ISETP.GT.U32.AND P2, PT, R29, R3, PT ;  /* 0x000000031d00720c */ /* 0x000fc60003f44070 */
[----:B------:R-:W-:Y:S02]  /*bd20*/  IMAD R19, R29, R21, R19 ;  /* 0x000000151d137224 */ /* 0x000fe400078e0213 */
[--C-:B------:R-:W-:Y:S01]  /*bd30*/  @!P6 IMAD.IADD R6, R6, 0x1, -R29.reuse ;  /* 0x000000010606e824 */ /* 0x100fe200078e0a1d */
[----:B------:R-:W-:Y:S01]  /*bd40*/  ISETP.GE.AND P6, PT, R9, RZ, PT ;  /* 0x000000ff0900720c */ /* 0x000fe20003fc6270 */
[----:B0-----:R-:W-:Y:S01]  /*bd50*/  IMAD.MOV.U32 R0, RZ, RZ, R18 ;  /* 0x000000ffff007224 */ /* 0x001fe200078e0012 */
[----:B------:R-:W-:Y:S01]  /*bd60*/  IADD3 R9, R11, 0x3e, RZ ;  /* 0x0000003e0b097810 */ /* 0x000fe20007ffe0ff */
[--C-:B------:R-:W-:Y:S01]  /*bd70*/  @!P0 IMAD.IADD R17, R17, 0x1, -R29.reuse ;  /* 0x0000000111118824 */ /* 0x100fe200078e0a1d */
[C---:B------:R-:W-:Y:S01]  /*bd80*/  ISETP.GT.U32.AND P0, PT, R29.reuse, R6, PT ;  /* 0x000000061d00720c */ /* 0x040fe20003f04070 */
[----:B------:R-:W-:Y:S01]  /*bd90*/  @!P5 IMAD.MOV R0, RZ, RZ, -R0 ;  /* 0x000000ffff00d224 */ /* 0x000fe200078e0a00 */
[----:B------:R-:W-:Y:S01]  /*bda0*/  ISETP.GT.U32.AND P5, PT, R29, R19, PT ;  /* 0x000000131d00720c */ /* 0x000fe20003fa4070 */
[----:B------:R-:W-:Y:S01]  /*bdb0*/  @!P2 IMAD.IADD R3, R3, 0x1, -R29 ;  /* 0x000000010303a824 */ /* 0x000fe200078e0a1d */
[----:B------:R-:W-:Y:S01]  /*bdc0*/  ISETP.GE.AND P2, PT, R7, RZ, PT ;  /* 0x000000ff0700720c */ /* 0x000fe20003f46270 */
[----:B------:R-:W-:Y:S01]  /*bdd0*/  IMAD.MOV R14, RZ, RZ, -R14 ;  /* 0x000000ffff0e7224 */ /* 0x000fe200078e0a0e */
[----:B------:R-:W-:Y:S01]  /*bde0*/  IADD3 R7, R11, 0x40, RZ ;  /* 0x000000400b077810 */ /* 0x000fe20007ffe0ff */
[----:B------:R-:W-:-:S02]  /*bdf0*/  IMAD.MOV.U32 R2, RZ, RZ, R15 ;  /* 0x000000ffff027224 */ /* 0x000fc400078e000f */
[----:B------:R-:W-:Y:S01]  /*be00*/  IMAD R20, R29, R14, R20 ;  /* 0x0000000e1d147224 */ /* 0x000fe200078e0214 */
[----:B------:R-:W-:Y:S01]  /*be10*/  IABS R22, R7 ;  /* 0x0000000700167213 */ /* 0x000fe20000000000 */
[----:B------:R-:W-:-:S04]  /*be20*/  IMAD.HI.U32 R15, R8, R23, RZ ;  /* 0x00000017080f7227 */ /* 0x000fc800078e00ff */
[--C-:B------:R-:W-:Y:S01]  /*be30*/  @!P5 IMAD.IADD R19, R19, 0x1, -R29.reuse ;  /* 0x000000011313d824 */ /* 0x100fe200078e0a1d */
[C---:B------:R-:W-:Y:S01]  /*be40*/  ISETP.GT.U32.AND P5, PT, R29.reuse, R17, PT ;  /* 0x000000111d00720c */ /* 0x040fe20003fa4070 */
[----:B------:R-:W-:Y:S01]  /*be50*/  @!P0 IMAD.IADD R6, R6, 0x1, -R29 ;  /* 0x0000000106068824 */ /* 0x000fe200078e0a1d */
[----:B------:R-:W-:Y:S01]  /*be60*/  ISETP.GT.U32.AND P0, PT, R29, R20, PT ;  /* 0x000000141d00720c */ /* 0x000fe20003f04070 */
[----:B------:R-:W-:Y:S01]  /*be70*/  @!P1 IMAD.MOV R2, RZ, RZ, -R2 ;  /* 0x000000ffff029224 */ /* 0x000fe200078e0a02 */
[----:B------:R-:W-:Y:S01]  /*be80*/  ISETP.GE.AND P1, PT, R5, RZ, PT ;  /* 0x000000ff0500720c */ /* 0x000fe20003f26270 */
[----:B------:R-:W-:Y:S01]  /*be90*/  IMAD.HI.U32 R18, R8, R22, RZ ;  /* 0x0000001608127227 */ /* 0x000fe200078e00ff */
[----:B------:R-:W-:Y:S02]  /*bea0*/  IADD3 R5, R11, 0x3a, RZ ;  /* 0x0000003a0b057810 */ /* 0x000fe40007ffe0ff */
[----:B------:R0:W-:Y:S01]  /*beb0*/  STL [R1+0x1ec], R2 ;  /* 0x0001ec0201007387 */ /* 0x0001e20000100800 */
[----:B------:R-:W-:-:S02]  /*bec0*/  IMAD.MOV R15, RZ, RZ, -R15 ;  /* 0x000000ffff0f7224 */ /* 0x000fc400078e0a0f */
[----:B------:R-:W-:Y:S01]  /*bed0*/  IMAD.MOV R18, RZ, RZ, -R18 ;  /* 0x000000ffff127224 */ /* 0x000fe200078e0a12 */
[----:B------:R1:W-:Y:S01]  /*bee0*/  STL [R1+0x1f0], R0 ;  /* 0x0001f00001007387 */ /* 0x0003e20000100800 */
[C---:B------:R-:W-:Y:S01]  /*bef0*/  IMAD R23, R29.reuse, R15, R23 ;  /* 0x0000000f1d177224 */ /* 0x040fe200078e0217 */
[----:B------:R-:W-:Y:S01]  /*bf00*/  IABS R15, R9 ;  /* 0x00000009000f7213 */ /* 0x000fe20000000000 */
[----:B------:R-:W-:Y:S02]  /*bf10*/  IMAD R22, R29, R18, R22 ;  /* 0x000000121d167224 */ /* 0x000fe400078e0216 */
[--C-:B------:R-:W-:Y:S01]  /*bf20*/  @!P5 IMAD.IADD R17, R17, 0x1, -R29.reuse ;  /* 0x000000011111d824 */ /* 0x100fe200078e0a1d */
[C---:B------:R-:W-:Y:S01]  /*bf30*/  ISETP.GT.U32.AND P5, PT, R29.reuse, R23, PT ;  /* 0x000000171d00720c */ /* 0x040fe20003fa4070 */
[----:B------:R-:W-:Y:S01]  /*bf40*/  @!P0 IMAD.IADD R20, R20, 0x1, -R29 ;  /* 0x0000000114148824 */ /* 0x000fe200078e0a1d */
[----:B------:R-:W-:Y:S01]  /*bf50*/  ISETP.GT.U32.AND P0, PT, R29, R22, PT ;  /* 0x000000161d00720c */ /* 0x000fe20003f04070 */
[----:B0-----:R-:W-:Y:S01]  /*bf60*/  IMAD.MOV.U32 R2, RZ, RZ, R6 ;  /* 0x000000ffff027224 */ /* 0x001fe200078e0006 */
[C---:B------:R-:W-:Y:S01]  /*bf70*/  IADD3 R6, R11.reuse, 0x34, RZ ;  /* 0x000000340b067810 */ /* 0x040fe20007ffe0ff */
[----:B-1----:R-:W-:Y:S01]  /*bf80*/  IMAD.MOV.U32 R0, RZ, RZ, R3 ;  /* 0x000000ffff007224 */ /* 0x002fe200078e0003 */
[----:B------:R-:W-:Y:S01]  /*bf90*/  IADD3 R3, R11, 0x3c, RZ ;  /* 0x0000003c0b037810 */ /* 0x000fe20007ffe0ff */
[----:B------:R-:W-:-:S02]  /*bfa0*/  @!P4 IMAD.MOV R2, RZ, RZ, -R2 ;  /* 0x000000ffff02c224 */ /* 0x000fc400078e0a02 */
[----:B------:R-:W-:Y:S01]  /*bfb0*/  @!P3 IMAD.MOV R0, RZ, RZ, -R0 ;  /* 0x000000ffff00b224 */ /* 0x000fe200078e0a00 */
[----:B------:R-:W-:Y:S01]  /*bfc0*/  ISETP.GT.U32.AND P3, PT, R29, R19, PT ;  /* 0x000000131d00720c */ /* 0x000fe20003f64070 */
[----:B------:R-:W-:Y:S01]  /*bfd0*/  IMAD.HI.U32 R24, R8, R15, RZ ;  /* 0x0000000f08187227 */ /* 0x000fe200078e00ff */
[----:B------:R-:W-:Y:S02]  /*bfe0*/  IABS R14, R3 ;  /* 0x00000003000e7213 */ /* 0x000fe40000000000 */
[----:B------:R0:W-:Y:S01]  /*bff0*/  STL [R1+0x1f4], R0 ;  /* 0x0001f40001007387 */ /* 0x0001e20000100800 */
[--C-:B------:R-:W-:Y:S01]  /*c000*/  @!P5 IMAD.IADD R23, R23, 0x1, -R29.reuse ;  /* 0x000000011717d824 */ /* 0x100fe200078e0a1d */
[----:B------:R-:W-:Y:S01]  /*c010*/  ISETP.GE.AND P5, PT, R7, RZ, PT ;  /* 0x000000ff0700720c */ /* 0x000fe20003fa6270 */
[--C-:B------:R-:W-:Y:S01]  /*c020*/  @!P0 IMAD.IADD R22, R22, 0x1, -R29.reuse ;  /* 0x0000000116168824 */ /* 0x100fe200078e0a1d */
[C---:B------:R-:W-:Y:S01]  /*c030*/  ISETP.GT.U32.AND P0, PT, R29.reuse, R20, PT ;  /* 0x000000141d00720c */ /* 0x040fe20003f04070 */
[----:B------:R-:W-:Y:S01]  /*c040*/  IMAD.HI.U32 R21, R8, R14, RZ ;  /* 0x0000000e08157227 */ /* 0x000fe200078e00ff */
[----:B------:R-:W-:Y:S01]  /*c050*/  ISETP.GT.U32.AND P4, PT, R29, R23, PT ;  /* 0x000000171d00720c */ /* 0x000fe20003f84070 */
[----:B------:R-:W-:Y:S01]  /*c060*/  STL [R1+0x1bc], R2 ;  /* 0x0001bc0201007387 */ /* 0x000fe20000100800 */
[----:B------:R-:W-:Y:S01]  /*c070*/  IADD3 R7, R11, 0x38, RZ ;  /* 0x000000380b077810 */ /* 0x000fe20007ffe0ff */
[----:B------:R-:W-:Y:S01]  /*c080*/  @!P3 IMAD.IADD R19, R19, 0x1, -R29 ;  /* 0x000000011313b824 */ /* 0x000fe200078e0a1d */
[----:B------:R-:W-:Y:S01]  /*c090*/  ISETP.GE.AND P3, PT, R16, RZ, PT ;  /* 0x000000ff1000720c */ /* 0x000fe20003f66270 */
[----:B------:R-:W-:Y:S01]  /*c0a0*/  IMAD.MOV R21, RZ, RZ, -R21 ;  /* 0x000000ffff157224 */ /* 0x000fe200078e0a15 */
[----:B------:R-:W-:Y:S01]  /*c0b0*/  IABS R16, R5 ;  /* 0x0000000500107213 */ /* 0x000fe20000000000 */
[----:B------:R-:W-:-:S02]  /*c0c0*/  IMAD.MOV R24, RZ, RZ, -R24 ;  /* 0x000000ffff187224 */ /* 0x000fc400078e0a18 */
[----:B------:R-:W-:Y:S01]  /*c0d0*/  IMAD R14, R29, R21, R14 ;  /* 0x000000151d0e7224 */ /* 0x000fe200078e020e */
[----:B------:R-:W-:Y:S01]  /*c0e0*/  IABS R21, R7 ;  /* 0x0000000700157213 */ /* 0x000fe20000000000 */
[----:B------:R-:W-:-:S04]  /*c0f0*/  IMAD.HI.U32 R18, R8, R16, RZ ;  /* 0x0000001008127227 */ /* 0x000fc800078e00ff */
[----:B------:R-:W-:Y:S02]  /*c100*/  IMAD.MOV R18, RZ, RZ, -R18 ;  /* 0x000000ffff127224 */ /* 0x000fe400078e0a12 */
[----:B------:R-:W-:Y:S02]  /*c110*/  IMAD R15, R29, R24, R15 ;  /* 0x000000181d0f7224 */ /* 0x000fe400078e020f */
[----:B0-----:R-:W-:Y:S01]  /*c120*/  IMAD.MOV.U32 R0, RZ, RZ, R17 ;  /* 0x000000ffff007224 */ /* 0x001fe200078e0011 */
[----:B------:R-:W-:Y:S01]  /*c130*/  IADD3 R17, R11, 0x36, RZ ;  /* 0x000000360b117810 */ /* 0x000fe20007ffe0ff */
[C---:B------:R-:W-:Y:S02]  /*c140*/  IMAD R16, R29.reuse, R18, R16 ;  /* 0x000000121d107224 */ /* 0x040fe400078e0210 */
[----:B------:R-:W-:Y:S01]  /*c150*/  @!P0 IMAD.IADD R20, R20, 0x1, -R29 ;  /* 0x0000000114148824 */ /* 0x000fe200078e0a1d */
[C---:B------:R-:W-:Y:S01]  /*c160*/  ISETP.GT.U32.AND P0, PT, R29.reuse, R14, PT ;  /* 0x0000000e1d00720c */ /* 0x040fe20003f04070 */
[----:B------:R-:W-:Y:S01]  /*c170*/  @!P2 IMAD.MOV R19, RZ, RZ, -R19 ;  /* 0x000000ffff13a224 */ /* 0x000fe200078e0a13 */
[C---:B------:R-:W-:Y:S01]  /*c180*/  ISETP.GT.U32.AND P2, PT, R29.reuse, R15, PT ;  /* 0x0000000f1d00720c */ /* 0x040fe20003f44070 */
[----:B------:R-:W-:Y:S01]  /*c190*/  @!P1 IMAD.MOV R0, RZ, RZ, -R0 ;  /* 0x000000ffff009224 */ /* 0x000fe200078e0a00 */
[----:B------:R-:W-:Y:S01]  /*c1a0*/  ISETP.GT.U32.AND P1, PT, R29, R22, PT ;  /* 0x000000161d00720c */ /* 0x000fe20003f24070 */
[----:B------:R-:W-:Y:S01]  /*c1b0*/  @!P4 IMAD.IADD R23, R23, 0x1, -R29 ;  /* 0x000000011717c824 */ /* 0x000fe200078e0a1d */
[----:B------:R-:W-:Y:S01]  /*c1c0*/  ISETP.GT.U32.AND P4, PT, R29, R16, PT ;  /* 0x000000101d00720c */ /* 0x000fe20003f84070 */
[----:B------:R-:W-:Y:S01]  /*c1d0*/  IMAD.HI.U32 R24, R8, R21, RZ ;  /* 0x0000001508187227 */ /* 0x000fe200078e00ff */
[----:B------:R-:W-:Y:S01]  /*c1e0*/  IABS R18, R17 ;  /* 0x0000001100127213 */ /* 0x000fe20000000000 */
[----:B------:R0:W-:Y:S02]  /*c1f0*/  STL [R1+0x1b4], R0 ;  /* 0x0001b40001007387 */ /* 0x0001e40000100800 */
[----:B------:R-:W-:-:S02]  /*c200*/  IMAD.MOV R24, RZ, RZ, -R24 ;  /* 0x000000ffff187224 */ /* 0x000fc400078e0a18 */
[--C-:B------:R-:W-:Y:S01]  /*c210*/  @!P0 IMAD.IADD R14, R14, 0x1, -R29.reuse ;  /* 0x000000010e0e8824 */ /* 0x100fe200078e0a1d */
[----:B------:R-:W-:Y:S01]  /*c220*/  STL [R1+0xf1c], R19 ;  /* 0x000f1c1301007387 */ /* 0x000fe20000100800 */
[--C-:B------:R-:W-:Y:S01]  /*c230*/  @!P2 IMAD.IADD R15, R15, 0x1, -R29.reuse ;  /* 0x000000010f0fa824 */ /* 0x100fe200078e0a1d */
[----:B------:R-:W-:Y:S01]  /*c240*/  ISETP.GE.AND P2, PT, R3, RZ, PT ;  /* 0x000000ff0300720c */ /* 0x000fe20003f46270 */
[--C-:B------:R-:W-:Y:S01]  /*c250*/  @!P1 IMAD.IADD R22, R22, 0x1, -R29.reuse ;  /* 0x0000000116169824 */ /* 0x100fe200078e0a1d */
[----:B------:R-:W-:Y:S01]  /*c260*/  ISETP.GE.AND P1, PT, R9, RZ, PT ;  /* 0x000000ff0900720c */ /* 0x000fe20003f26270 */
[----:B------:R-:W-:Y:S01]  /*c270*/  @!P4 IMAD.IADD R16, R16, 0x1, -R29 ;  /* 0x000000011010c824 */ /* 0x000fe200078e0a1d */
[C---:B------:R-:W-:Y:S01]  /*c280*/  ISETP.GT.U32.AND P4, PT, R29.reuse, R14, PT ;  /* 0x0000000e1d00720c */ /* 0x040fe20003f84070 */
[C---:B------:R-:W-:Y:S01]  /*c290*/  IMAD R3, R29.reuse, R24, R21 ;  /* 0x000000181d037224 */ /* 0x040fe200078e0215 */
[----:B------:R-:W-:Y:S01]  /*c2a0*/  ISETP.GT.U32.AND P0, PT, R29, R15, PT ;  /* 0x0000000f1d00720c */ /* 0x000fe20003f04070 */
[----:B------:R-:W-:Y:S01]  /*c2b0*/  IMAD.HI.U32 R21, R8, R18, RZ ;  /* 0x0000001208157227 */ /* 0x000fe200078e00ff */
[----:B------:R-:W-:-:S03]  /*c2c0*/  IABS R9, R6 ;  /* 0x0000000600097213 */ /* 0x000fc60000000000 */
[----:B0-----:R-:W-:Y:S02]  /*c2d0*/  IMAD.MOV.U32 R0, RZ, RZ, R22 ;  /* 0x000000ffff007224 */ /* 0x001fe400078e0016 */
[----:B------:R-:W-:Y:S02]  /*c2e0*/  IMAD.MOV R21, RZ, RZ, -R21 ;  /* 0x000000ffff157224 */ /* 0x000fe400078e0a15 */
[----:B------:R-:W-:Y:S01]  /*c2f0*/  @!P5 IMAD.MOV R0, RZ, RZ, -R0 ;  /* 0x000000ffff00d224 */ /* 0x000fe200078e0a00 */
[----:B------:R-:W-:Y:S01]  /*c300*/  ISETP.GE.AND P5, PT, R5, RZ, PT ;  /* 0x000000ff0500720c */ /* 0x000fe20003fa6270 */
[C---:B------:R-:W-:Y:S02]  /*c310*/  IMAD R5, R29.reuse, R21, R18 ;  /* 0x000000151d057224 */ /* 0x040fe400078e0212 */
[----:B------:R-:W-:Y:S01]  /*c320*/  @!P6 IMAD.MOV R20, RZ, RZ, -R20 ;  /* 0x000000ffff14e224 */ /* 0x000fe200078e0a14 */
[C---:B------:R-:W-:Y:S01]  /*c330*/  ISETP.GT.U32.AND P6, PT, R29.reuse, R16, PT ;  /* 0x000000101d00720c */ /* 0x040fe20003fc4070 */
[----:B------:R-:W-:Y:S01]  /*c340*/  @!P4 IMAD.IADD R14, R14, 0x1, -R29 ;  /* 0x000000010e0ec824 */ /* 0x000fe200078e0a1d */
[----:B------:R-:W-:Y:S01]  /*c350*/  ISETP.GT.U32.AND P4, PT, R29, R5, PT ;  /* 0x000000051d00720c */ /* 0x000fe20003f84070 */
[----:B------:R-:W-:Y:S01]  /*c360*/  IMAD.MOV.U32 R2, RZ, RZ, R23 ;  /* 0x000000ffff027224 */ /* 0x000fe200078e0017 */
[----:B------:R-:W-:Y:S01]  /*c370*/  STL [R1+0xf20], R20 ;  /* 0x000f201401007387 */ /* 0x000fe20000100800 */
[----:B------:R-:W-:Y:S01]  /*c380*/  @!P0 IMAD.IADD R15, R15, 0x1, -R29 ;  /* 0x000000010f0f8824 */ /* 0x000fe200078e0a1d */
[----:B------:R-:W-:Y:S01]  /*c390*/  ISETP.GE.AND P0, PT, R7, RZ, PT ;  /* 0x000000ff0700720c */ /* 0x000fe20003f06270 */
[----:B------:R-:W-:Y:S01]  /*c3a0*/  @!P3 IMAD.MOV R2, RZ, RZ, -R2 ;  /* 0x000000ffff02b224 */ /* 0x000fe200078e0a02 */
[----:B------:R-:W-:Y:S01]  /*c3b0*/  ISETP.GT.U32.AND P3, PT, R29, R3, PT ;  /* 0x000000031d00720c */ /* 0x000fe20003f64070 */
[----:B------:R-:W-:Y:S01]  /*c3c0*/  IMAD.HI.U32 R18, R8, R9, RZ ;  /* 0x0000000908127227 */ /* 0x000fe200078e00ff */
[----:B------:R-:W-:-:S02]  /*c3d0*/  IADD3 R7, R11, 0x32, RZ ;  /* 0x000000320b077810 */ /* 0x000fc40007ffe0ff */
[----:B------:R0:W-:Y:S01]  /*c3e0*/  STL [R1+0x5c], R2 ;  /* 0x00005c0201007387 */ /* 0x0001e20000100800 */
[--C-:B------:R-:W-:Y:S01]  /*c3f0*/  @!P6 IMAD.IADD R16, R16, 0x1, -R29.reuse ;  /* 0x000000011010e824 */ /* 0x100fe200078e0a1d */
[----:B------:R-:W-:Y:S01]  /*c400*/  ISETP.GE.AND P6, PT, R17, RZ, PT ;  /* 0x000000ff1100720c */ /* 0x000fe20003fc6270 */
[----:B------:R-:W-:Y:S01]  /*c410*/  IMAD.MOV R17, RZ, RZ, -R18 ;  /* 0x000000ffff117224 */ /* 0x000fe200078e0a12 */
[----:B------:R-:W-:Y:S01]  /*c420*/  IABS R18, R7 ;  /* 0x0000000700127213 */ /* 0x000fe20000000000 */
[----:B------:R-:W-:Y:S01]  /*c430*/  @!P4 IMAD.IADD R5, R5, 0x1, -R29 ;  /* 0x000000010505c824 */ /* 0x000fe200078e0a1d */
[----:B------:R1:W-:Y:S01]  /*c440*/  STL [R1+0xac], R0 ;  /* 0x0000ac0001007387 */ /* 0x0003e20000100800 */
[----:B------:R-:W-:Y:S02]  /*c450*/  IMAD R9, R29, R17, R9 ;  /* 0x000000111d097224 */ /* 0x000fe400078e0209 */
[----:B------:R-:W-:Y:S01]  /*c460*/  @!P3 IMAD.IADD R3, R3, 0x1, -R29 ;  /* 0x000000010303b824 */ /* 0x000fe200078e0a1d */
[----:B------:R-:W-:Y:S01]  /*c470*/  ISETP.GT.U32.AND P4, PT, R29, R5, PT ;  /* 0x000000051d00720c */ /* 0x000fe20003f84070 */
[----:B0-----:R-:W-:Y:S01]  /*c480*/  IMAD.MOV.U32 R2, RZ, RZ, R14 ;  /* 0x000000ffff027224 */ /* 0x001fe200078e000e */
[----:B------:R-:W-:-:S02]  /*c490*/  ISETP.GE.AND P3, PT, R6, RZ, PT ;  /* 0x000000ff0600720c */ /* 0x000fc40003f66270 */
[----:B------:R-:W-:Y:S01]  /*c4a0*/  IADD3 R6, R11, 0x30, RZ ;  /* 0x000000300b067810 */ /* 0x000fe20007ffe0ff */
[----:B------:R-:W-:Y:S01]  /*c4b0*/  @!P2 IMAD.MOV R2, RZ, RZ, -R2 ;  /* 0x000000ffff02a224 */ /* 0x000fe200078e0a02 */
[----:B------:R-:W-:Y:S01]  /*c4c0*/  ISETP.GT.U32.AND P2, PT, R29, R9, PT ;  /* 0x000000091d00720c */ /* 0x000fe20003f44070 */
[----:B-1----:R-:W-:Y:S01]  /*c4d0*/  IMAD.MOV.U32 R0, RZ, RZ, R15 ;  /* 0x000000ffff007224 */ /* 0x002fe200078e000f */
[----:B------:R-:W-:Y:S01]  /*c4e0*/  IABS R17, R6 ;  /* 0x0000000600117213 */ /* 0x000fe20000000000 */
[----:B------:R-:W-:-:S04]  /*c4f0*/  IMAD.HI.U32 R15, R8, R18, RZ ;  /* 0x00000012080f7227 */ /* 0x000fc800078e00ff */
[----:B------:R-:W-:Y:S02]  /*c500*/  IMAD.MOV R15, RZ, RZ, -R15 ;  /* 0x000000ffff0f7224 */ /* 0x000fe400078e0a0f */
[----:B------:R-:W-:Y:S01]  /*c510*/  @!P1 IMAD.MOV R0, RZ, RZ, -R0 ;  /* 0x000000ffff009224 */ /* 0x000fe200078e0a00 */
[C---:B------:R-:W-:Y:S01]  /*c520*/  ISETP.GT.U32.AND P1, PT, R29.reuse, R3, PT ;  /* 0x000000031d00720c */ /* 0x040fe20003f24070 */
[----:B------:R-:W-:Y:S02]  /*c530*/  IMAD R18, R29, R15, R18 ;  /* 0x0000000f1d127224 */ /* 0x000fe400078e0212 */
[--C-:B------:R-:W-:Y:S01]  /*c540*/  @!P4 IMAD.IADD R5, R5, 0x1, -R29.reuse ;  /* 0x000000010505c824 */ /* 0x100fe200078e0a1d */
[----:B------:R0:W-:Y:S01]  /*c550*/  STL [R1+0xb4], R0 ;  /* 0x0000b40001007387 */ /* 0x0001e20000100800 */
[----:B------:R-:W-:Y:S01]  /*c560*/  @!P2 IMAD.IADD R9, R9, 0x1, -R29 ;  /* 0x000000010909a824 */ /* 0x000fe200078e0a1d */
[----:B------:R-:W-:Y:S01]  /*c570*/  ISETP.GT.U32.AND P4, PT, R29, R18, PT ;  /* 0x000000121d00720c */ /* 0x000fe20003f84070 */
[----:B------:R-:W-:Y:S01]  /*c580*/  IMAD.MOV.U32 R14, RZ, RZ, R17 ;  /* 0x000000ffff0e7224 */ /* 0x000fe200078e0011 */
[----:B------:R-:W-:Y:S01]  /*c590*/  STL [R1+0xc4], R2 ;  /* 0x0000c40201007387 */ /* 0x000fe20000100800 */
[----:B------:R-:W1:Y:S02]  /*c5a0*/  I2F.RP R17, R25 ;  /* 0x0000001900117306 */ /* 0x000e640000209400 */
[----:B------:R-:W-:-:S04]  /*c5b0*/  IMAD.HI.U32 R15, R8, R14, RZ ;  /* 0x0000000e080f7227 */ /* 0x000fc800078e00ff */
[----:B0-----:R-:W-:Y:S01]  /*c5c0*/  IMAD.MOV.U32 R0, RZ, RZ, R16 ;  /* 0x000000ffff007224 */ /* 0x001fe200078e0010 */
[----:B------:R-:W-:Y:S01]  /*c5d0*/  IADD3 R16, R11, 0x28, RZ ;  /* 0x000000280b107810 */ /* 0x000fe20007ffe0ff */
[--C-:B------:R-:W-:Y:S01]  /*c5e0*/  @!P1 IMAD.IADD R3, R3, 0x1, -R29.reuse ;  /* 0x0000000103039824 */ /* 0x100fe200078e0a1d */
[----:B------:R-:W-:Y:S01]  /*c5f0*/  ISETP.GE.AND P1, PT, R6, RZ, PT ;  /* 0x000000ff0600720c */ /* 0x000fe20003f26270 */
[----:B------:R-:W-:Y:S01]  /*c600*/  @!P5 IMAD.MOV R0, RZ, RZ, -R0 ;  /* 0x000000ffff00d224 */ /* 0x000fe200078e0a00 */
[----:B------:R-:W-:Y:S01]  /*c610*/  ISETP.GE.AND P5, PT, R7, RZ, PT ;  /* 0x000000ff0700720c */ /* 0x000fe20003fa6270 */
[----:B------:R-:W-:Y:S01]  /*c620*/  @!P4 IMAD.IADD R18, R18, 0x1, -R29 ;  /* 0x000000011212c824 */ /* 0x000fe200078e0a1d */
[----:B------:R-:W-:Y:S01]  /*c630*/  ISETP.GT.U32.AND P4, PT, R29, R9, PT ;  /* 0x000000091d00720c */ /* 0x000fe20003f84070 */
[----:B------:R-:W-:Y:S01]  /*c640*/  IMAD.MOV R15, RZ, RZ, -R15 ;  /* 0x000000ffff0f7224 */ /* 0x000fe200078e0a0f */
[----:B------:R0:W-:Y:S01]  /*c650*/  STL [R1+0x114], R0 ;  /* 0x0001140001007387 */ /* 0x0001e20000100800 */
[----:B------:R-:W-:-:S02]  /*c660*/  IADD3 R7, R11, 0x2e, RZ ;  /* 0x0000002e0b077810 */ /* 0x000fc40007ffe0ff */
[----:B------:R-:W-:Y:S01]  /*c670*/  IMAD R14, R29, R15, R14 ;  /* 0x0000000f1d0e7224 */ /* 0x000fe200078e020e */
[----:B------:R-:W-:Y:S02]  /*c680*/  IADD3 R15, R11, 0x2a, RZ ;  /* 0x0000002a0b0f7810 */ /* 0x000fe40007ffe0ff */
[----:B------:R-:W-:Y:S02]  /*c690*/  IABS R6, R7 ;  /* 0x0000000700067213 */ /* 0x000fe40000000000 */
[----:B------:R-:W-:Y:S01]  /*c6a0*/  ISETP.GE.AND P2, PT, R7, RZ, PT ;  /* 0x000000ff0700720c */ /* 0x000fe20003f46270 */
[----:B0-----:R-:W-:Y:S01]  /*c6b0*/  IMAD.MOV.U32 R0, RZ, RZ, R3 ;  /* 0x000000ffff007224 */ /* 0x001fe200078e0003 */
[----:B------:R-:W-:Y:S01]  /*c6c0*/  IADD3 R7, R11, 0x2c, RZ ;  /* 0x0000002c0b077810 */ /* 0x000fe20007ffe0ff */
[----:B------:R-:W-:Y:S02]  /*c6d0*/  @!P4 IMAD.IADD R9, R9, 0x1, -R29 ;  /* 0x000000010909c824 */ /* 0x000fe400078e0a1d */
[----:B------:R-:W-:Y:S01]  /*c6e0*/  @!P0 IMAD.MOV R0, RZ, RZ, -R0 ;  /* 0x000000ffff008224 */ /* 0x000fe200078e0a00 */
[----:B------:R-:W-:Y:S01]  /*c6f0*/  ISETP.GT.U32.AND P0, PT, R29, R18, PT ;  /* 0x000000121d00720c */ /* 0x000fe20003f04070 */
[----:B------:R-:W-:Y:S01]  /*c700*/  IMAD.HI.U32 R3, R8, R6, RZ ;  /* 0x0000000608037227 */ /* 0x000fe200078e00ff */
[----:B------:R-:W-:-:S02]  /*c710*/  IABS R21, R7 ;  /* 0x0000000700157213 */ /* 0x000fc40000000000 */
[----:B------:R0:W-:Y:S01]  /*c720*/  STL [R1+0x128], R0 ;  /* 0x0001280001007387 */ /* 0x0001e20000100800 */
[----:B------:R-:W-:-:S04]  /*c730*/  IMAD.MOV R3, RZ, RZ, -R3 ;  /* 0x000000ffff037224 */ /* 0x000fc800078e0a03 */
[----:B------:R-:W-:Y:S01]  /*c740*/  IMAD R6, R29, R3, R6 ;  /* 0x000000031d067224 */ /* 0x000fe200078e0206 */
[----:B------:R-:W-:-:S03]  /*c750*/  IABS R3, R15 ;  /* 0x0000000f00037213 */ /* 0x000fc60000000000 */
[----:B------:R-:W-:Y:S01]  /*c760*/  @!P0 IMAD.IADD R18, R18, 0x1, -R29 ;  /* 0x0000000112128824 */ /* 0x000fe200078e0a1d */
[----:B------:R-:W-:Y:S01]  /*c770*/  ISETP.GT.U32.AND P4, PT, R29, R6, PT ;  /* 0x000000061d00720c */ /* 0x000fe20003f84070 */
[----:B0-----:R-:W-:Y:S01]  /*c780*/  IMAD.MOV.U32 R0, RZ, RZ, R5 ;  /* 0x000000ffff007224 */ /* 0x001fe200078e0005 */
[----:B------:R-:W-:Y:S02]  /*c790*/  ISETP.GE.AND P0, PT, R7, RZ, PT ;  /* 0x000000ff0700720c */ /* 0x000fe40003f06270 */
[----:B-1----:R0:W1:Y:S01]  /*c7a0*/  MUFU.RCP R7, R17 ;  /* 0x0000001100077308 */ /* 0x0020620000001000 */
[----:B------:R-:W-:Y:S01]  /*c7b0*/  @!P6 IMAD.MOV R0, RZ, RZ, -R0 ;  /* 0x000000ffff00e224 */ /* 0x000fe200078e0a00 */
[----:B------:R-:W-:Y:S02]  /*c7c0*/  ISETP.GT.U32.AND P6, PT, R29, R14, PT ;  /* 0x0000000e1d00720c */ /* 0x000fe40003fc4070 */
[----:B------:R-:W-:Y:S02]  /*c7d0*/  IABS R5, R16 ;  /* 0x0000001000057213 */ /* 0x000fe40000000000 */
[----:B------:R2:W-:Y:S03]  /*c7e0*/  STL [R1+0x138], R0 ;  /* 0x0001380001007387 */ /* 0x0005e60000100800 */
[----:B------:R-:W-:-:S02]  /*c7f0*/  @!P4 IMAD.IADD R6, R6, 0x1, -R29 ;  /* 0x000000010606c824 */ /* 0x000fc400078e0a1d */
[----:B0-----:R-:W-:-:S04]  /*c800*/  IMAD.HI.U32 R17, R8, R21, RZ ;  /* 0x0000001508117227 */ /* 0x001fc800078e00ff */
[----:B------:R-:W-:Y:S01]  /*c810*/  @!P6 IMAD.IADD R14, R14, 0x1, -R29 ;  /* 0x000000010e0ee824 */ /* 0x000fe200078e0a1d */
[----:B------:R-:W-:Y:S01]  /*c820*/  ISETP.GE.AND P6, PT, R15, RZ, PT ;  /* 0x000000ff0f00720c */ /* 0x000fe20003fc6270 */
[----:B--2---:R-:W-:Y:S02]  /*c830*/  IMAD.MOV.U32 R0, RZ, RZ, R9 ;  /* 0x000000ffff007224 */ /* 0x004fe400078e0009 */
[----:B------:R-:W-:Y:S01]  /*c840*/  IMAD.MOV R17, RZ, RZ, -R17 ;  /* 0x000000ffff117224 */ /* 0x000fe200078e0a11 */
[C---:B------:R-:W-:Y:S01]  /*c850*/  ISETP.GT.U32.AND P4, PT, R29.reuse, R14, PT ;  /* 0x0000000e1d00720c */ /* 0x040fe20003f84070 */
[----:B------:R-:W-:Y:S01]  /*c860*/  @!P3 IMAD.MOV R0, RZ, RZ, -R0 ;  /* 0x000000ffff00b224 */ /* 0x000fe200078e0a00 */
[----:B------:R-:W-:Y:S01]  /*c870*/  ISETP.GT.U32.AND P3, PT, R29, R6, PT ;  /* 0x000000061d00720c */ /* 0x000fe20003f64070 */
[----:B------:R-:W-:-:S03]  /*c880*/  IMAD.HI.U32 R15, R8, R3, RZ ;  /* 0x00000003080f7227 */ /* 0x000fc600078e00ff */
[----:B------:R0:W-:Y:S01]  /*c890*/  STL [R1+0x118], R0 ;  /* 0x0001180001007387 */ /* 0x0001e20000100800 */
[----:B------:R-:W-:Y:S02]  /*c8a0*/  IMAD R21, R29, R17, R21 ;  /* 0x000000111d157224 */ /* 0x000fe400078e0215 */
[----:B------:R-:W-:Y:S01]  /*c8b0*/  IMAD.MOV R15, RZ, RZ, -R15 ;  /* 0x000000ffff0f7224 */ /* 0x000fe200078e0a0f */
[----:B------:R-:W2:Y:S01]  /*c8c0*/  LDL R2, [R1+0xde0] ;  /* 0x000de00001027983 */ /* 0x000ea20000100800 */
[----:B-1----:R-:W-:Y:S01]  /*c8d0*/  IADD3 R7, R7, 0xffffffe, RZ ;  /* 0x0ffffffe07077810 */ /* 0x002fe20007ffe0ff */
[----:B------:R-:W-:-:S04]  /*c8e0*/  IMAD.HI.U32 R9, R8, R5, RZ ;  /* 0x0000000508097227 */ /* 0x000fc800078e00ff */
[----:B0-----:R-:W-:Y:S02]  /*c8f0*/  IMAD.MOV.U32 R0, RZ, RZ, R18 ;  /* 0x000000ffff007224 */ /* 0x001fe400078e0012 */
[--C-:B------:R-:W-:Y:S01]  /*c900*/  @!P4 IMAD.IADD R14, R14, 0x1, -R29.reuse ;  /* 0x000000010e0ec824 */ /* 0x100fe200078e0a1d */
[C---:B------:R-:W-:Y:S01]  /*c910*/  ISETP.GT.U32.AND P4, PT, R29.reuse, R21, PT ;  /* 0x000000151d00720c */ /* 0x040fe20003f84070 */
[----:B------:R-:W-:Y:S02]  /*c920*/  @!P5 IMAD.MOV R0, RZ, RZ, -R0 ;  /* 0x000000ffff00d224 */ /* 0x000fe400078e0a00 */
[----:B------:R-:W-:Y:S02]  /*c930*/  @!P3 IMAD.IADD R6, R6, 0x1, -R29 ;  /* 0x000000010606b824 */ /* 0x000fe400078e0a1d */
[----:B------:R-:W-:Y:S01]  /*c940*/  IMAD R3, R29, R15, R3 ;  /* 0x0000000f1d037224 */ /* 0x000fe200078e0203 */
[----:B------:R0:W-:Y:S01]  /*c950*/  STL [R1+0xe8], R0 ;  /* 0x0000e80001007387 */ /* 0x0001e20000100800 */
[----:B------:R-:W1:Y:S01]  /*c960*/  F2I.FTZ.U32.TRUNC.NTZ R7, R7 ;  /* 0x0000000700077305 */ /* 0x000e62000021f000 */
[----:B------:R-:W-:-:S02]  /*c970*/  IMAD.MOV R9, RZ, RZ, -R9 ;  /* 0x000000ffff097224 */ /* 0x000fc400078e0a09 */
[----:B0-----:R-:W-:-:S04]  /*c980*/  IMAD.MOV.U32 R0, RZ, RZ, R6 ;  /* 0x000000ffff007224 */ /* 0x001fc800078e0006 */
[----:B------:R-:W-:Y:S01]  /*c990*/  @!P2 IMAD.MOV R0, RZ, RZ, -R0 ;  /* 0x000000ffff00a224 */ /* 0x000fe200078e0a00 */
[----:B------:R-:W-:Y:S01]  /*c9a0*/  ISETP.GT.U32.AND P2, PT, R29, R3, PT ;  /* 0x000000031d00720c */ /* 0x000fe20003f44070 */
[----:B------:R-:W-:Y:S01]  /*c9b0*/  @!P4 IMAD.IADD R21, R21, 0x1, -R29 ;  /* 0x000000011515c824 */ /* 0x000fe200078e0a1d */
[----:B------:R-:W-:-:S04]  /*c9c0*/  IADD3 R22, R11, 0x26, RZ ;  /* 0x000000260b167810 */ /* 0x000fc80007ffe0ff */
[C---:B------:R-:W-:Y:S01]  /*c9d0*/  ISETP.GT.U32.AND P4, PT, R29.reuse, R21, PT ;  /* 0x000000151d00720c */ /* 0x040fe20003f84070 */
[----:B------:R-:W-:Y:S01]  /*c9e0*/  IMAD R5, R29, R9, R5 ;  /* 0x000000091d057224 */ /* 0x000fe200078e0205 */
[----:B------:R-:W-:Y:S01]  /*c9f0*/  IADD3 R9, R11, 0x24, RZ ;  /* 0x000000240b097810 */ /* 0x000fe20007ffe0ff */
[----:B------:R-:W-:Y:S01]  /*ca00*/  IMAD.MOV.U32 R4, RZ, RZ, R14 ;  /* 0x000000ffff047224 */ /* 0x000fe200078e000e */
[----:B------:R-:W-:Y:S02]  /*ca10*/  ISETP.GE.AND P3, PT, R22, RZ, PT ;  /* 0x000000ff1600720c */ /* 0x000fe40003f66270 */
[----:B------:R-:W-:Y:S01]  /*ca20*/  IABS R22, R22 ;  /* 0x0000001600167213 */ /* 0x000fe20000000000 */
[----:B------:R-:W-:Y:S02]  /*ca30*/  @!P2 IMAD.IADD R3, R3, 0x1, -R29 ;  /* 0x000000010303a824 */ /* 0x000fe400078e0a1d */
[----:B------:R-:W-:Y:S01]  /*ca40*/  @!P1 IMAD.MOV R4, RZ, RZ, -R4 ;  /* 0x000000ffff049224 */ /* 0x000fe200078e0a04 */
[----:B------:R-:W-:Y:S01]  /*ca50*/  ISETP.GE.AND P1, PT, R9, RZ, PT ;  /* 0x000000ff0900720c */ /* 0x000fe20003f26270 */
[----:B-1----:R-:W-:Y:S01]  /*ca60*/  IMAD.MOV R24, RZ, RZ, -R7 ;  /* 0x000000ffff187224 */ /* 0x002fe200078e0a07 */
[----:B------:R-:W-:Y:S01]  /*ca70*/  IABS R9, R9 ;  /* 0x0000000900097213 */ /* 0x000fe20000000000 */
[----:B------:R-:W-:Y:S01]  /*ca80*/  IMAD.HI.U32 R23, R8, R22, RZ ;  /* 0x0000001608177227 */ /* 0x000fe200078e00ff */
[----:B------:R-:W-:-:S03]  /*ca90*/  ISETP.GT.U32.AND P2, PT, R29, R3, PT ;  /* 0x000000031d00720c */ /* 0x000fc60003f44070 */
[----:B------:R-:W-:Y:S01]  /*caa0*/  @!P4 IMAD.IADD R21, R21, 0x1, -R29 ;  /* 0x000000011515c824 */ /* 0x000fe200078e0a1d */
[----:B------:R-:W-:Y:S01]  /*cab0*/  ISETP.GT.U32.AND P4, PT, R29, R5, PT ;  /* 0x000000051d00720c */ /* 0x000fe20003f84070 */
[----:B------:R-:W-:Y:S02]  /*cac0*/  IMAD.MOV.U32 R6, RZ, RZ, RZ ;  /* 0x000000ffff067224 */ /* 0x000fe400078e00ff */
[----:B------:R-:W-:Y:S02]  /*cad0*/  IMAD R24, R24, R25, RZ ;  /* 0x0000001918187224 */ /* 0x000fe400078e02ff */
[----:B------:R-:W-:-:S04]  /*cae0*/  IMAD.HI.U32 R17, R8, R9, RZ ;  /* 0x0000000908117227 */ /* 0x000fc800078e00ff */
[----:B------:R-:W-:Y:S02]  /*caf0*/  IMAD.MOV R23, RZ, RZ, -R23 ;  /* 0x000000ffff177224 */ /* 0x000fe400078e0a17 */
[----:B------:R-:W-:-:S04]  /*cb00*/  IMAD.HI.U32 R6, R7, R24, R6 ;  /* 0x0000001807067227 */ /* 0x000fc800078e0006 */
[----:B------:R-:W-:Y:S02]  /*cb10*/  IMAD.MOV R17, RZ, RZ, -R17 ;  /* 0x000000ffff117224 */ /* 0x000fe400078e0a11 */
[----:B------:R-:W-:Y:S01]  /*cb20*/  IMAD R7, R29, R23, R22 ;  /* 0x000000171d077224 */ /* 0x000fe200078e0216 */
[----:B------:R-:W-:Y:S01]  /*cb30*/  IADD3 R18, R11, 0x22, RZ ;  /* 0x000000220b127810 */ /* 0x000fe20007ffe0ff */
[----:B------:R-:W-:Y:S02]  /*cb40*/  IMAD R9, R29, R17, R9 ;  /* 0x000000111d097224 */ /* 0x000fe400078e0209 */
[--C-:B------:R-:W-:Y:S01]  /*cb50*/  @!P2 IMAD.IADD R3, R3, 0x1, -R29.reuse ;  /* 0x000000010303a824 */ /* 0x100fe200078e0a1d */
[----:B------:R-:W-:Y:S01]  /*cb60*/  ISETP.GT.U32.AND P2, PT, R29, R7, PT ;  /* 0x000000071d00720c */ /* 0x000fe20003f44070 */
[----:B------:R-:W-:Y:S01]  /*cb70*/  @!P4 IMAD.IADD R5, R5, 0x1, -R29 ;  /* 0x000000010505c824 */ /* 0x000fe200078e0a1d */
[----:B------:R-:W-:Y:S01]  /*cb80*/  IABS R14, R18 ;  /* 0x00000012000e7213 */ /* 0x000fe20000000000 */
[----:B------:R-:W-:Y:S01]  /*cb90*/  STL [R1+0xdc], R4 ;  /* 0x0000dc0401007387 */ /* 0x000fe20000100800 */
[----:B------:R-:W-:-:S03]  /*cba0*/  ISETP.GT.U32.AND P4, PT, R29, R9, PT ;  /* 0x000000091d00720c */ /* 0x000fc60003f84070 */
[----:B------:R0:W-:Y:S01]  /*cbb0*/  STL [R1+0xe0], R0 ;  /* 0x0000e00001007387 */ /* 0x0001e20000100800 */
[----:B------:R-:W-:Y:S01]  /*cbc0*/  IMAD.HI.U32 R24, R8, R14, RZ ;  /* 0x0000000e08187227 */ /* 0x000fe200078e00ff */
[----:B------:R-:W-:Y:S02]  /*cbd0*/  ISETP.GE.AND P5, PT, R16, RZ, PT ;  /* 0x000000ff1000720c */ /* 0x000fe40003fa6270 */
[----:B------:R-:W-:Y:S01]  /*cbe0*/  IADD3 R16, R11, 0x20, RZ ;  /* 0x000000200b107810 */ /* 0x000fe20007ffe0ff */
[----:B0-----:R-:W-:Y:S01]  /*cbf0*/  IMAD.MOV.U32 R0, RZ, RZ, R21 ;  /* 0x000000ffff007224 */ /* 0x001fe200078e0015 */
[----:B------:R-:W-:Y:S01]  /*cc00*/  IABS R23, R11 ;  /* 0x0000000b00177213 */ /* 0x000fe20000000000 */
[----:B------:R-:W-:Y:S02]  /*cc10*/  IMAD.MOV R24, RZ, RZ, -R24 ;  /* 0x000000ffff187224 */ /* 0x000fe400078e0a18 */
[----:B------:R-:W-:Y:S02]  /*cc20*/  @!P0 IMAD.MOV R0, RZ, RZ, -R0 ;  /* 0x000000ffff008224 */ /* 0x000fe400078e0a00 */
[--C-:B------:R-:W-:Y:S01]  /*cc30*/  @!P2 IMAD.IADD R7, R7, 0x1, -R29.reuse ;  /* 0x000000010707a824 */ /* 0x100fe200078e0a1d */
[----:B------:R-:W-:Y:S01]  /*cc40*/  IABS R15, R16 ;  /* 0x00000010000f7213 */ /* 0x000fe20000000000 */
[----:B------:R-:W-:Y:S01]  /*cc50*/  IMAD R14, R29, R24, R14 ;  /* 0x000000181d0e7224 */ /* 0x000fe200078e020e */
[----:B------:R0:W-:Y:S01]  /*cc60*/  STL [R1+0x84], R0 ;  /* 0x0000840001007387 */ /* 0x0001e20000100800 */
[----:B------:R-:W-:Y:S01]  /*cc70*/  @!P4 IMAD.IADD R9, R9, 0x1, -R29 ;  /* 0x000000010909c824 */ /* 0x000fe200078e0a1d */
[C---:B------:R-:W-:Y:S01]  /*cc80*/  ISETP.GT.U32.AND P4, PT, R29.reuse, R7, PT ;  /* 0x000000071d00720c */ /* 0x040fe20003f84070 */
[----:B------:R-:W-:Y:S01]  /*cc90*/  IMAD.HI.U32 R24, R8, R23, RZ ;  /* 0x0000001708187227 */ /* 0x000fe200078e00ff */
[----:B------:R-:W-:-:S03]  /*cca0*/  ISETP.GT.U32.AND P2, PT, R29, R5, PT ;  /* 0x000000051d00720c */ /* 0x000fc60003f44070 */
[----:B0-----:R-:W-:Y:S02]  /*ccb0*/  IMAD.MOV.U32 R0, RZ, RZ, R3 ;  /* 0x000000ffff007224 */ /* 0x001fe400078e0003 */
[----:B------:R-:W-:-:S04]  /*ccc0*/  IMAD.HI.U32 R22, R8, R15, RZ ;  /* 0x0000000f08167227 */ /* 0x000fc800078e00ff */
[----:B------:R-:W-:Y:S01]  /*ccd0*/  @!P6 IMAD.MOV R0, RZ, RZ, -R0 ;  /* 0x000000ffff00e224 */ /* 0x000fe200078e0a00 */
[C---:B------:R-:W-:Y:S01]  /*cce0*/  ISETP.GT.U32.AND P6, PT, R29.reuse, R14, PT ;  /* 0x0000000e1d00720c */ /* 0x040fe20003fc4070 */
[----:B------:R-:W-:Y:S02]  /*ccf0*/  IMAD.MOV R24, RZ, RZ, -R24 ;  /* 0x000000ffff187224 */ /* 0x000fe400078e0a18 */
[----:B------:R-:W-:Y:S02]  /*cd00*/  IMAD.MOV R22, RZ, RZ, -R22 ;  /* 0x000000ffff167224 */ /* 0x000fe400078e0a16 */
[C---:B------:R-:W-:Y:S01]  /*cd10*/  IMAD R23, R29.reuse, R24, R23 ;  /* 0x000000181d177224 */ /* 0x040fe200078e0217 */
[C---:B------:R-:W-:Y:S01]  /*cd20*/  ISETP.GT.U32.AND P0, PT, R29.reuse, R9, PT ;  /* 0x000000091d00720c */ /* 0x040fe20003f04070 */
[----:B------:R-:W-:Y:S02]  /*cd30*/  IMAD R15, R29, R22, R15 ;  /* 0x000000161d0f7224 */ /* 0x000fe400078e020f */
[--C-:B------:R-:W-:Y:S01]  /*cd40*/  @!P4 IMAD.IADD R7, R7, 0x1, -R29.reuse ;  /* 0x000000010707c824 */ /* 0x100fe200078e0a1d */
[----:B------:R-:W-:Y:S01]  /*cd50*/  ISETP.GT.U32.AND P4, PT, R29, R23, PT ;  /* 0x000000171d00720c */ /* 0x000fe20003f84070 */
[--C-:B------:R-:W-:Y:S01]  /*cd60*/  @!P2 IMAD.IADD R5, R5, 0x1, -R29.reuse ;  /* 0x000000010505a824 */ /* 0x100fe200078e0a1d */
[----:B------:R-:W-:Y:S01]  /*cd70*/  IADD3 R17, R11, 0x1e, RZ ;  /* 0x0000001e0b117810 */ /* 0x000fe20007ffe0ff */
[----:B------:R-:W-:Y:S01]  /*cd80*/  @!P6 IMAD.IADD R14, R14, 0x1, -R29 ;  /* 0x000000010e0ee824 */ /* 0x000fe200078e0a1d */
[----:B------:R-:W-:-:S02]  /*cd90*/  ISETP.GT.U32.AND P2, PT, R29, R15, PT ;  /* 0x0000000f1d00720c */ /* 0x000fc40003f44070 */
[----:B------:R-:W-:Y:S02]  /*cda0*/  IABS R22, R17 ;  /* 0x0000001100167213 */ /* 0x000fe40000000000 */
[----:B------:R-:W-:Y:S01]  /*cdb0*/  IADD3 R3, R11, 0x1c, RZ ;  /* 0x0000001c0b037810 */ /* 0x000fe20007ffe0ff */
[--C-:B------:R-:W-:Y:S01]  /*cdc0*/  @!P0 IMAD.IADD R9, R9, 0x1, -R29.reuse ;  /* 0x0000000109098824 */ /* 0x100fe200078e0a1d */
[----:B------:R-:W-:Y:S02]  /*cdd0*/  ISETP.GE.AND P0, PT, R18, RZ, PT ;  /* 0x000000ff1200720c */ /* 0x000fe40003f06270 */
[----:B------:R-:W-:Y:S01]  /*cde0*/  IABS R21, R3 ;  /* 0x0000000300157213 */ /* 0x000fe20000000000 */
[----:B------:R-:W-:-:S04]  /*cdf0*/  @!P4 IMAD.IADD R23, R23, 0x1, -R29 ;  /* 0x000000011717c824 */ /* 0x000fc800078e0a1d */
[----:B------:R-:W-:Y:S01]  /*ce00*/  @!P2 IMAD.IADD R15, R15, 0x1, -R29 ;  /* 0x000000010f0fa824 */ /* 0x000fe200078e0a1d */
[----:B------:R-:W-:Y:S01]  /*ce10*/  ISETP.GE.AND P2, PT, R16, RZ, PT ;  /* 0x000000ff1000720c */ /* 0x000fe20003f46270 */
[----:B------:R-:W-:Y:S01]  /*ce20*/  @!P1 IMAD.MOV R9, RZ, RZ, -R9 ;  /* 0x000000ffff099224 */ /* 0x000fe200078e0a09 */
[----:B------:R-:W-:Y:S01]  /*ce30*/  ISETP.GE.AND P1, PT, R17, RZ, PT ;  /* 0x000000ff1100720c */ /* 0x000fe20003f26270 */
[----:B------:R-:W-:Y:S01]  /*ce40*/  @!P5 IMAD.MOV R5, RZ, RZ, -R5 ;  /* 0x000000ffff05d224 */ /* 0x000fe200078e0a05 */
[C---:B------:R-:W-:Y:S02]  /*ce50*/  ISETP.GT.U32.AND P5, PT, R29.reuse, R15, PT ;  /* 0x0000000f1d00720c */ /* 0x040fe40003fa4070 */
[----:B------:R-:W-:Y:S01]  /*ce60*/  ISETP.GT.U32.AND P4, PT, R29, R14, PT ;  /* 0x0000000e1d00720c */ /* 0x000fe20003f84070 */
[----:B------:R-:W-:-:S10]  /*ce70*/  @!P3 IMAD.MOV R7, RZ, RZ, -R7 ;  /* 0x000000ffff07b224 */ /* 0x000fd400078e0a07 */
[--C-:B------:R-:W-:Y:S01]  /*ce80*/  @!P5 IMAD.IADD R15, R15, 0x1, -R29.reuse ;  /* 0x000000010f0fd824 */ /* 0x100fe200078e0a1d */
[----:B------:R-:W-:Y:S02]  /*ce90*/  ISETP.GE.AND P5, PT, R3, RZ, PT ;  /* 0x000000ff0300720c */ /* 0x000fe40003fa6270 */
[C---:B------:R-:W-:Y:S01]  /*cea0*/  IADD3 R3, R11.reuse, 0x18, RZ ;  /* 0x000000180b037810 */ /* 0x040fe20007ffe0ff */
[----:B------:R-:W-:Y:S02]  /*ceb0*/  @!P4 IMAD.IADD R14, R14, 0x1, -R29 ;  /* 0x000000010e0ec824 */ /* 0x000fe400078e0a1d */
[----:B------:R-:W-:Y:S02]  /*cec0*/  IMAD.MOV.U32 R4, RZ, RZ, R15 ;  /* 0x000000ffff047224 */ /* 0x000fe400078e000f */
[----:B------:R-:W-:Y:S02]  /*ced0*/  @!P0 IMAD.MOV R14, RZ, RZ, -R14 ;  /* 0x000000ffff0e8224 */ /* 0x000fe400078e0a0e */
[----:B------:R-:W-:Y:S01]  /*cee0*/  @!P2 IMAD.MOV R4, RZ, RZ, -R4 ;  /* 0x000000ffff04a224 */ /* 0x000fe200078e0a04 */
[----:B------:R0:W-:Y:S04]  /*cef0*/  STL [R1+0x7c], R0 ;  /* 0x00007c0001007387 */ /* 0x0001e80000100800 */
[----:B------:R-:W-:Y:S04]  /*cf00*/  STL [R1+0xf04], R5 ;  /* 0x000f040501007387 */ /* 0x000fe80000100800 */
[----:B------:R-:W-:Y:S04]  /*cf10*/  STL [R1+0xf08], R7 ;  /* 0x000f080701007387 */ /* 0x000fe80000100800 */
[----:B------:R-:W-:Y:S01]  /*cf20*/  STL [R1+0xf0c], R9 ;  /* 0x000f0c0901007387 */ /* 0x000fe20000100800 */
[----:B0-----:R-:W-:-:S02]  /*cf30*/  IADD3 R0, R11, 0x14, RZ ;  /* 0x000000140b007810 */ /* 0x001fc40007ffe0ff */
[----:B------:R-:W-:Y:S02]  /*cf40*/  IADD3 R13, R11, 0x12, RZ ;  /* 0x000000120b0d7810 */ /* 0x000fe40007ffe0ff */
[----:B--2---:R-:W-:-:S05]  /*cf50*/  IABS R26, R2 ;  /* 0x00000002001a7213 */ /* 0x004fca0000000000 */
[----:B------:R-:W-:-:S04]  /*cf60*/  IMAD.HI.U32 R6, R6, R26, RZ ;  /* 0x0000001a06067227 */ /* 0x000fc800078e00ff */
[----:B------:R-:W-:-:S04]  /*cf70*/  IMAD.MOV R6, RZ, RZ, -R6 ;  /* 0x000000ffff067224 */ /* 0x000fc800078e0a06 */
[----:B------:R-:W-:-:S05]  /*cf80*/  IMAD R26, R25, R6, R26 ;  /* 0x00000006191a7224 */ /* 0x000fca00078e021a */
[----:B------:R-:W-:Y:S01]  /*cf90*/  ISETP.GT.U32.AND P6, PT, R25, R26, PT ;  /* 0x0000001a1900720c */ /* 0x000fe20003fc4070 */
[----:B------:R-:W-:-:S04]  /*cfa0*/  IMAD.HI.U32 R6, R8, R22, RZ ;  /* 0x0000001608067227 */ /* 0x000fc800078e00ff */
[----:B------:R-:W-:-:S04]  /*cfb0*/  IMAD.MOV R18, RZ, RZ, -R6 ;  /* 0x000000ffff127224 */ /* 0x000fc800078e0a06 */
[----:B------:R-:W-:Y:S02]  /*cfc0*/  IMAD R16, R29, R18, R22 ;  /* 0x000000121d107224 */ /* 0x000fe400078e0216 */
[----:B------:R-:W-:-:S04]  /*cfd0*/  IMAD.HI.U32 R22, R8, R21, RZ ;  /* 0x0000001508167227 */ /* 0x000fc800078e00ff */
[----:B------:R-:W-:Y:S01]  /*cfe0*/  @!P6 IMAD.IADD R26, R26, 0x1, -R25 ;  /* 0x000000011a1ae824 */ /* 0x000fe200078e0a19 */
[----:B------:R-:W-:Y:S01]  /*cff0*/  ISETP.GT.U32.AND P6, PT, R29, R23, PT ;  /* 0x000000171d00720c */ /* 0x000fe20003fc4070 */
[----:B------:R-:W-:-:S04]  /*d000*/  IMAD.MOV R22, RZ, RZ, -R22 ;  /* 0x000000ffff167224 */ /* 0x000fc800078e0a16 */
[----:B------:R-:W-:Y:S01]  /*d010*/  IMAD R17, R29, R22, R21 ;  /* 0x000000161d117224 */ /* 0x000fe200078e0215 */
[----:B------:R-:W-:-:S07]  /*d020*/  IADD3 R6, R11, 0x1a, RZ ;  /* 0x0000001a0b067810 */ /* 0x000fce0007ffe0ff */
[----:B------:R-:W-:Y:S01]  /*d030*/  @!P6 IMAD.IADD R23, R23, 0x1, -R29 ;  /* 0x000000011717e824 */ /* 0x000fe200078e0a1d */
[----:B------:R-:W-:Y:S02]  /*d040*/  ISETP.GT.U32.AND P6, PT, R29, R17, PT ;  /* 0x000000111d00720c */ /* 0x000fe40003fc4070 */
[----:B------:R-:W-:-:S05]  /*d050*/  IABS R18, R6 ;  /* 0x0000000600127213 */ /* 0x000fca0000000000 */
[----:B------:R-:W-:Y:S01]  /*d060*/  IMAD.HI.U32 R24, R8, R18, RZ ;  /* 0x0000001208187227 */ /* 0x000fe200078e00ff */
[----:B------:R-:W-:-:S03]  /*d070*/  IABS R21, R3 ;  /* 0x0000000300157213 */ /* 0x000fc60000000000 */
[----:B------:R-:W-:Y:S02]  /*d080*/  IMAD.MOV R24, RZ, RZ, -R24 ;  /* 0x000000ffff187224 */ /* 0x000fe400078e0a18 */
[----:B------:R-:W-:Y:S01]  /*d090*/  @!P6 IMAD.IADD R17, R17, 0x1, -R29 ;  /* 0x000000011111e824 */ /* 0x000fe200078e0a1d */
[----:B------:R-:W-:Y:S01]  /*d0a0*/  ISETP.GT.U32.AND P3, PT, R25, R26, PT ;  /* 0x0000001a1900720c */ /* 0x000fe20003f64070 */
[C---:B------:R-:W-:Y:S01]  /*d0b0*/  IMAD R18, R29.reuse, R24, R18 ;  /* 0x000000181d127224 */ /* 0x040fe200078e0212 */
[C---:B------:R-:W-:Y:S01]  /*d0c0*/  ISETP.GT.U32.AND P4, PT, R29.reuse, R16, PT ;  /* 0x000000101d00720c */ /* 0x040fe20003f84070 */
[----:B------:R-:W-:Y:S01]  /*d0d0*/  IMAD.HI.U32 R15, R8, R21, RZ ;  /* 0x00000015080f7227 */ /* 0x000fe200078e00ff */
[C---:B------:R-:W-:Y:S02]  /*d0e0*/  ISETP.GT.U32.AND P0, PT, R29.reuse, R17, PT ;  /* 0x000000111d00720c */ /* 0x040fe40003f04070 */
[----:B------:R-:W-:Y:S01]  /*d0f0*/  ISETP.GT.U32.AND P2, PT, R29, R18, PT ;  /* 0x000000121d00720c */ /* 0x000fe20003f44070 */
[----:B------:R-:W-:Y:S01]  /*d100*/  IMAD.MOV R15, RZ, RZ, -R15 ;  /* 0x000000ffff0f7224 */ /* 0x000fe200078e0a0f */
[----:B------:R-:W-:-:S03]  /*d110*/  ISETP.GE.AND P6, PT, R11, RZ, PT ;  /* 0x000000ff0b00720c */ /* 0x000fc60003fc6270 */
[----:B------:R-:W-:Y:S02]  /*d120*/  IMAD R21, R29, R15, R21 ;  /* 0x0000000f1d157224 */ /* 0x000fe400078e0215 */
[----:B------:R-:W-:Y:S01]  /*d130*/  @!P3 IMAD.IADD R26, R26, 0x1, -R25 ;  /* 0x000000011a1ab824 */ /* 0x000fe200078e0a19 */
[----:B------:R-:W-:Y:S01]  /*d140*/  ISETP.GE.AND P3, PT, R6, RZ, PT ;  /* 0x000000ff0600720c */ /* 0x000fe20003f66270 */
[--C-:B------:R-:W-:Y:S01]  /*d150*/  @!P4 IMAD.IADD R16, R16, 0x1, -R29.reuse ;  /* 0x000000011010c824 */ /* 0x100fe200078e0a1d */
[----:B------:R-:W-:Y:S01]  /*d160*/  IADD3 R6, R11, 0x16, RZ ;  /* 0x000000160b067810 */ /* 0x000fe20007ffe0ff */
[--C-:B------:R-:W-:Y:S01]  /*d170*/  @!P0 IMAD.IADD R17, R17, 0x1, -R29.reuse ;  /* 0x0000000111118824 */ /* 0x100fe200078e0a1d */
[C---:B------:R-:W-:Y:S01]  /*d180*/  ISETP.GT.U32.AND P0, PT, R29.reuse, R21, PT ;  /* 0x000000151d00720c */ /* 0x040fe20003f04070 */
[----:B------:R0:W-:Y:S01]  /*d190*/  STL [R1+0xf00], R26 ;  /* 0x000f001a01007387 */ /* 0x0001e20000100800 */
[----:B------:R-:W-:Y:S01]  /*d1a0*/  ISETP.GT.U32.AND P4, PT, R29, R16, PT ;  /* 0x000000101d00720c */ /* 0x000fe20003f84070 */
[----:B------:R-:W-:Y:S01]  /*d1b0*/  @!P2 IMAD.IADD R18, R18, 0x1, -R29 ;  /* 0x000000011212a824 */ /* 0x000fe200078e0a1d */
[----:B------:R-:W-:Y:S01]  /*d1c0*/  IABS R22, R6 ;  /* 0x0000000600167213 */ /* 0x000fe20000000000 */
[----:B0-----:R-:W-:-:S04]  /*d1d0*/  IMAD.MOV.U32 R26, RZ, RZ, R23 ;  /* 0x000000ffff1a7224 */ /* 0x001fc800078e0017 */
[----:B------:R-:W-:-:S04]  /*d1e0*/  IMAD.HI.U32 R25, R8, R22, RZ ;  /* 0x0000001608197227 */ /* 0x000fc800078e00ff */
[----:B------:R-:W-:Y:S01]  /*d1f0*/  @!P6 IMAD.MOV R26, RZ, RZ, -R26 ;  /* 0x000000ffff1ae224 */ /* 0x000fe200078e0a1a */
[----:B------:R-:W-:Y:S01]  /*d200*/  ISETP.GT.U32.AND P6, PT, R29, R18, PT ;  /* 0x000000121d00720c */ /* 0x000fe20003fc4070 */
[----:B------:R-:W-:Y:S01]  /*d210*/  IMAD.MOV R25, RZ, RZ, -R25 ;  /* 0x000000ffff197224 */ /* 0x000fe200078e0a19 */
[----:B------:R-:W-:Y:S01]  /*d220*/  IABS R24, R0 ;  /* 0x0000000000187213 */ /* 0x000fe20000000000 */
[--C-:B------:R-:W-:Y:S02]  /*d230*/  @!P0 IMAD.IADD R21, R21, 0x1, -R29.reuse ;  /* 0x0000000115158824 */ /* 0x100fe400078e0a1d */
[----:B------:R-:W-:Y:S01]  /*d240*/  @!P4 IMAD.IADD R16, R16, 0x1, -R29 ;  /* 0x000000011010c824 */ /* 0x000fe200078e0a1d */
[----:B------:R-:W-:Y:S01]  /*d250*/  ISETP.GE.AND P4, PT, R3, RZ, PT ;  /* 0x000000ff0300720c */ /* 0x000fe20003f86270 */
[C---:B------:R-:W-:Y:S01]  /*d260*/  IMAD R22, R29.reuse, R25, R22 ;  /* 0x000000191d167224 */ /* 0x040fe200078e0216 */
[----:B------:R-:W-:Y:S01]  /*d270*/  IABS R3, R13 ;  /* 0x0000000d00037213 */ /* 0x000fe20000000000 */
[----:B------:R-:W-:Y:S01]  /*d280*/  IMAD.HI.U32 R15, R8, R24, RZ ;  /* 0x00000018080f7227 */ /* 0x000fe200078e00ff */
[----:B------:R-:W-:-:S03]  /*d290*/  ISETP.GT.U32.AND P0, PT, R29, R21, PT ;  /* 0x000000151d00720c */ /* 0x000fc60003f04070 */
[----:B------:R-:W-:Y:S01]  /*d2a0*/  @!P6 IMAD.IADD R18, R18, 0x1, -R29 ;  /* 0x000000011212e824 */ /* 0x000fe200078e0a1d */
[----:B------:R-:W-:Y:S01]  /*d2b0*/  ISETP.GT.U32.AND P6, PT, R29, R22, PT ;  /* 0x000000161d00720c */ /* 0x000fe20003fc4070 */
[----:B------:R-:W-:Y:S02]  /*d2c0*/  IMAD.MOV R15, RZ, RZ, -R15 ;  /* 0x000000ffff0f7224 */ /* 0x000fe400078e0a0f */
[----:B------:R-:W-:-:S04]  /*d2d0*/  IMAD.HI.U32 R25, R8, R3, RZ ;  /* 0x0000000308197227 */ /* 0x000fc800078e00ff */
[----:B------:R-:W-:Y:S02]  /*d2e0*/  IMAD R24, R29, R15, R24 ;  /* 0x0000000f1d187224 */ /* 0x000fe400078e0218 */
[----:B------:R-:W-:Y:S02]  /*d2f0*/  IMAD.MOV R25, RZ, RZ, -R25 ;  /* 0x000000ffff197224 */ /* 0x000fe400078e0a19 */
[----:B------:R-:W-:Y:S01]  /*d300*/  @!P0 IMAD.IADD R21, R21, 0x1, -R29 ;  /* 0x0000000115158824 */ /* 0x000fe200078e0a1d */
[C---:B------:R-:W-:Y:S01]  /*d310*/  ISETP.GT.U32.AND P0, PT, R29.reuse, R24, PT ;  /* 0x000000181d00720c */ /* 0x040fe20003f04070 */
[----:B------:R-:W-:Y:S01]  /*d320*/  IMAD R25, R29, R25, R3 ;  /* 0x000000191d197224 */ /* 0x000fe200078e0203 */
[----:B------:R0:W-:Y:S01]  /*d330*/  STL [R1+0xf10], R14 ;  /* 0x000f100e01007387 */ /* 0x0001e20000100800 */
[----:B------:R-:W-:Y:S01]  /*d340*/  IADD3 R19, R11, 0x10, RZ ;  /* 0x000000100b137810 */ /* 0x000fe20007ffe0ff */
[----:B------:R-:W-:Y:S02]  /*d350*/  @!P6 IMAD.IADD R22, R22, 0x1, -R29 ;  /* 0x000000011616e824 */ /* 0x000fe400078e0a1d */
[----:B------:R-:W-:-:S02]  /*d360*/  ISETP.GT.U32.AND P6, PT, R29, R25, PT ;  /* 0x000000191d00720c */ /* 0x000fc40003fc4070 */
[----:B------:R-:W-:Y:S02]  /*d370*/  IABS R27, R19 ;  /* 0x00000013001b7213 */ /* 0x000fe40000000000 */
[C---:B0-----:R-:W-:Y:S01]  /*d380*/  IADD3 R14, R11.reuse, 0xe, RZ ;  /* 0x0000000e0b0e7810 */ /* 0x041fe20007ffe0ff */
[----:B------:R-:W-:Y:S03]  /*d390*/  STL [R1+0x1c], R4 ;  /* 0x00001c0401007387 */ /* 0x000fe60000100800 */
[----:B------:R-:W-:Y:S01]  /*d3a0*/  IABS R28, R14 ;  /* 0x0000000e001c7213 */ /* 0x000fe20000000000 */
[----:B------:R0:W-:Y:S01]  /*d3b0*/  STL [R1+0xf14], R26 ;  /* 0x000f141a01007387 */ /* 0x0001e20000100800 */
[----:B------:R-:W-:Y:S01]  /*d3c0*/  IMAD.HI.U32 R3, R8, R27, RZ ;  /* 0x0000001b08037227 */ /* 0x000fe200078e00ff */
[----:B------:R-:W-:-:S03]  /*d3d0*/  IADD3 R7, R11, 0xa, RZ ;  /* 0x0000000a0b077810 */ /* 0x000fc60007ffe0ff */
[----:B------:R-:W-:Y:S01]  /*d3e0*/  IMAD.HI.U32 R15, R8, R28, RZ ;  /* 0x0000001c080f7227 */ /* 0x000fe200078e00ff */
[----:B------:R-:W-:-:S03]  /*d3f0*/  ISETP.GE.AND P2, PT, R6, RZ, PT ;  /* 0x000000ff0600720c */ /* 0x000fc60003f46270 */
[----:B0-----:R-:W-:Y:S01]  /*d400*/  IMAD.MOV.U32 R26, RZ, RZ, R0 ;  /* 0x000000ffff1a7224 */ /* 0x001fe200078e0000 */
[----:B------:R-:W-:Y:S01]  /*d410*/  IADD3 R0, R11, 0xc, RZ ;  /* 0x0000000c0b007810 */ /* 0x000fe20007ffe0ff */
[----:B------:R-:W-:Y:S01]  /*d420*/  @!P0 IMAD.IADD R24, R24, 0x1, -R29 ;  /* 0x0000000118188824 */ /* 0x000fe200078e0a1d */
[----:B------:R-:W-:Y:S01]  /*d430*/  ISETP.GT.U32.AND P0, PT, R29, R22, PT ;  /* 0x000000161d00720c */ /* 0x000fe20003f04070 */
[----:B------:R-:W-:Y:S01]  /*d440*/  IMAD.MOV R3, RZ, RZ, -R3 ;  /* 0x000000ffff037224 */ /* 0x000fe200078e0a03 */
[----:B------:R-:W-:Y:S01]  /*d450*/  IABS R6, R0 ;  /* 0x0000000000067213 */ /* 0x000fe20000000000 */
[----:B------:R-:W-:Y:S01]  /*d460*/  IMAD.MOV R15, RZ, RZ, -R15 ;  /* 0x000000ffff0f7224 */ /* 0x000fe200078e0a0f */
[----:B------:R-:W-:Y:S01]  /*d470*/  IABS R23, R7 ;  /* 0x0000000700177213 */ /* 0x000fe20000000000 */
[----:B------:R-:W-:Y:S01]  /*d480*/  @!P6 IMAD.IADD R25, R25, 0x1, -R29 ;  /* 0x000000011919e824 */ /* 0x000fe200078e0a1d */
[C---:B------:R-:W-:Y:S01]  /*d490*/  ISETP.GT.U32.AND P6, PT, R29.reuse, R24, PT ;  /* 0x000000181d00720c */ /* 0x040fe20003fc4070 */
[----:B------:R-:W-:Y:S01]  /*d4a0*/  IMAD R27, R29, R3, R27 ;  /* 0x000000031d1b7224 */ /* 0x000fe200078e021b */
[----:B------:R-:W-:Y:S01]  /*d4b0*/  IADD3 R5, R11, 0x8, RZ ;  /* 0x000000080b057810 */ /* 0x000fe20007ffe0ff */
[----:B------:R-:W-:-:S02]  /*d4c0*/  IMAD R28, R29, R15, R28 ;  /* 0x0000000f1d1c7224 */ /* 0x000fc400078e021c */
[----:B------:R-:W-:-:S04]  /*d4d0*/  IMAD.HI.U32 R3, R8, R6, RZ ;  /* 0x0000000608037227 */ /* 0x000fc800078e00ff */
[----:B------:R-:W-:Y:S01]  /*d4e0*/  IMAD.HI.U32 R15, R8, R23, RZ ;  /* 0x00000017080f7227 */ /* 0x000fe200078e00ff */
[----:B------:R-:W-:-:S03]  /*d4f0*/  IABS R4, R5 ;  /* 0x0000000500047213 */ /* 0x000fc60000000000 */
[----:B------:R-:W-:Y:S02]  /*d500*/  IMAD.MOV R3, RZ, RZ, -R3 ;  /* 0x000000ffff037224 */ /* 0x000fe400078e0a03 */
[----:B------:R-:W-:Y:S02]  /*d510*/  IMAD.MOV R15, RZ, RZ, -R15 ;  /* 0x000000ffff0f7224 */ /* 0x000fe400078e0a0f */
[C---:B------:R-:W-:Y:S02]  /*d520*/  IMAD R3, R29.reuse, R3, R6 ;  /* 0x000000031d037224 */ /* 0x040fe400078e0206 */
[----:B------:R-:W-:Y:S01]  /*d530*/  @!P0 IMAD.IADD R22, R22, 0x1, -R29 ;  /* 0x0000000116168824 */ /* 0x000fe200078e0a1d */
[C---:B------:R-:W-:Y:S01]  /*d540*/  ISETP.GT.U32.AND P0, PT, R29.reuse, R27, PT ;  /* 0x0000001b1d00720c */ /* 0x040fe20003f04070 */
[----:B------:R-:W-:Y:S02]  /*d550*/  IMAD R6, R29, R15, R23 ;  /* 0x0000000f1d067224 */ /* 0x000fe400078e0217 */
[----:B------:R-:W-:Y:S01]  /*d560*/  IMAD.MOV.U32 R23, RZ, RZ, R4 ;  /* 0x000000ffff177224 */ /* 0x000fe200078e0004 */
[C---:B------:R-:W-:Y:S01]  /*d570*/  IADD3 R10, R11.reuse, 0x6, RZ ;  /* 0x000000060b0a7810 */ /* 0x040fe20007ffe0ff */
[----:B------:R-:W-:Y:S01]  /*d580*/  @!P6 IMAD.IADD R24, R24, 0x1, -R29 ;  /* 0x000000011818e824 */ /* 0x000fe200078e0a1d */
[----:B------:R-:W-:-:S02]  /*d590*/  IADD3 R12, R11, 0x4, RZ ;  /* 0x000000040b0c7810 */ /* 0x000fc40007ffe0ff */
[----:B------:R-:W-:Y:S01]  /*d5a0*/  IADD3 R9, R11, 0x2, RZ ;  /* 0x000000020b097810 */ /* 0x000fe20007ffe0ff */
[----:B------:R-:W-:Y:S01]  /*d5b0*/  IMAD.HI.U32 R11, R8, R23, RZ ;  /* 0x00000017080b7227 */ /* 0x000fe200078e00ff */
[----:B------:R-:W-:-:S03]  /*d5c0*/  ISETP.GT.U32.AND P6, PT, R29, R28, PT ;  /* 0x0000001c1d00720c */ /* 0x000fc60003fc4070 */
[----:B------:R-:W-:Y:S02]  /*d5d0*/  IMAD.MOV R4, RZ, RZ, -R11 ;  /* 0x000000ffff047224 */ /* 0x000fe400078e0a0b */
[----:B------:R-:W-:Y:S01]  /*d5e0*/  @!P0 IMAD.IADD R27, R27, 0x1, -R29 ;  /* 0x000000011b1b8824 */ /* 0x000fe200078e0a1d */
[C---:B------:R-:W-:Y:S01]  /*d5f0*/  ISETP.GT.U32.AND P0, PT, R29.reuse, R6, PT ;  /* 0x000000061d00720c */ /* 0x040fe20003f04070 */
[C---:B------:R-:W-:Y:S02]  /*d600*/  IMAD R23, R29.reuse, R4, R23 ;  /* 0x000000041d177224 */ /* 0x040fe400078e0217 */
[----:B------:R-:W-:Y:S01]  /*d610*/  @!P1 IMAD.MOV R16, RZ, RZ, -R16 ;  /* 0x000000ffff109224 */ /* 0x000fe200078e0a10 */
[----:B------:R-:W-:-:S03]  /*d620*/  ISETP.GT.U32.AND P1, PT, R29, R25, PT ;  /* 0x000000191d00720c */ /* 0x000fc60003f24070 */
[----:B------:R-:W-:Y:S01]  /*d630*/  @!P6 IMAD.IADD R28, R28, 0x1, -R29 ;  /* 0x000000011c1ce824 */ /* 0x000fe200078e0a1d */
[----:B------:R-:W-:-:S05]  /*d640*/  ISETP.GT.U32.AND P6, PT, R29, R23, PT ;  /* 0x000000171d00720c */ /* 0x000fca0003fc4070 */
[----:B------:R-:W-:-:S04]  /*d650*/  @!P0 IMAD.IADD R6, R6, 0x1, -R29 ;  /* 0x0000000106068824 */ /* 0x000fc800078e0a1d */
[----:B------:R-:W-:Y:S01]  /*d660*/  @!P1 IMAD.IADD R25, R25, 0x1, -R29 ;  /* 0x0000000119199824 */ /* 0x000fe200078e0a1d */
[----:B------:R-:W-:-:S03]  /*d670*/  ISETP.GT.U32.AND P1, PT, R29, R3, PT ;  /* 0x000000031d00720c */ /* 0x000fc60003f24070 */
[----:B------:R-:W-:Y:S01]  /*d680*/  @!P6 IMAD.IADD R23, R23, 0x1, -R29 ;  /* 0x000000011717e824 */ /* 0x000fe200078e0a1d */
[----:B------:R-:W-:Y:S01]  /*d690*/  ISETP.GT.U32.AND P6, PT, R29, R6, PT ;  /* 0x000000061d00720c */ /* 0x000fe20003fc4070 */
[----:B------:R0:W-:Y:S01]  /*d6a0*/  STL [R1+0xf18], R16 ;  /* 0x000f181001007387 */ /* 0x0001e20000100800 */
[----:B------:R-:W-:-:S05]  /*d6b0*/  IABS R15, R10 ;  /* 0x0000000a000f7213 */ /* 0x000fca0000000000 */
[----:B------:R-:W-:Y:S01]  /*d6c0*/  IMAD.MOV.U32 R11, RZ, RZ, R15 ;  /* 0x000000ffff0b7224 */ /* 0x000fe200078e000f */
[----:B0-----:R-:W-:Y:S01]  /*d6d0*/  IABS R16, R12 ;  /* 0x0000000c00107213 */ /* 0x001fe20000000000 */
[----:B------:R-:W-:Y:S01]  /*d6e0*/  @!P1 IMAD.IADD R3, R3, 0x1, -R29 ;  /* 0x0000000103039824 */ /* 0x000fe200078e0a1d */
[----:B------:R-:W-:-:S03]  /*d6f0*/  ISETP.GE.AND P1, PT, R26, RZ, PT ;  /* 0x000000ff1a00720c */ /* 0x000fc60003f26270 */
[----:B------:R-:W-:Y:S02]  /*d700*/  @!P6 IMAD.IADD R6, R6, 0x1, -R29 ;  /* 0x000000010606e824 */ /* 0x000fe400078e0a1d */
[----:B------:R-:W-:Y:S01]  /*d710*/  IMAD.MOV.U32 R15, RZ, RZ, R16 ;  /* 0x000000ffff0f7224 */ /* 0x000fe200078e0010 */
[----:B------:R-:W-:Y:S01]  /*d720*/  ISETP.GE.AND P6, PT, R0, RZ, PT ;  /* 0x000000ff0000720c */ /* 0x000fe20003fc6270 */
[C---:B------:R-:W-:Y:S01]  /*d730*/  IMAD.HI.U32 R4, R8.reuse, R11, RZ ;  /* 0x0000000b08047227 */ /* 0x040fe200078e00ff */
[----:B------:R-:W-:Y:S01]  /*d740*/  ISETP.GE.AND P0, PT, R13, RZ, PT ;  /* 0x000000ff0d00720c */ /* 0x000fe20003f06270 */
[----:B------:R-:W0:Y:S01]  /*d750*/  S2R R0, SR_TID.X ;  /* 0x0000000000007919 */ /* 0x000e220000002100 */
[----:B------:R-:W-:Y:S01]  /*d760*/  IABS R16, R9 ;  /* 0x0000000900107213 */ /* 0x000fe20000000000 */
[----:B------:R-:W-:Y:S01]  /*d770*/  @!P3 IMAD.MOV R18, RZ, RZ, -R18 ;  /* 0x000000ffff12b224 */ /* 0x000fe200078e0a12 */
[----:B------:R-:W-:Y:S01]  /*d780*/  ISETP.GT.U32.AND P3, PT, R29, R28, PT ;  /* 0x0000001c1d00720c */ /* 0x000fe20003f64070 */
[----:B------:R-:W-:Y:S01]  /*d790*/  IMAD.HI.U32 R20, R8, R15, RZ ;  /* 0x0000000f08147227 */ /* 0x000fe200078e00ff */
[----:B------:R-:W2:Y:S03]  /*d7a0*/  LDL.LU R13, [R1+0xf64] ;  /* 0x000f6400010d7983 */ /* 0x000ea60000300800 */
[----:B------:R-:W-:-:S02]  /*d7b0*/  IMAD.MOV R4, RZ, RZ, -R4 ;  /* 0x000000ffff047224 */ /* 0x000fc400078e0a04 */
[----:B------:R-:W-:Y:S01]  /*d7c0*/  @!P5 IMAD.MOV R17, RZ, RZ, -R17 ;  /* 0x000000ffff11d224 */ /* 0x000fe200078e0a11 */
[----:B------:R-:W-:Y:S01]  /*d7d0*/  ISETP.GT.U32.AND P5, PT, R29, R27, PT ;  /* 0x0000001b1d00720c */ /* 0x000fe20003fa4070 */
[----:B------:R-:W-:Y:S02]  /*d7e0*/  IMAD.MOV R26, RZ, RZ, -R20 ;  /* 0x000000ffff1a7224 */ /* 0x000fe400078e0a14 */
[----:B------:R-:W-:-:S04]  /*d7f0*/  IMAD.HI.U32 R20, R8, R16, RZ ;  /* 0x0000001008147227 */ /* 0x000fc800078e00ff */
[C---:B------:R-:W-:Y:S02]  /*d800*/  IMAD R8, R29.reuse, R4, R11 ;  /* 0x000000041d087224 */ /* 0x040fe400078e020b */
[----:B------:R-:W-:Y:S01]  /*d810*/  @!P2 IMAD.MOV R22, RZ, RZ, -R22 ;  /* 0x000000ffff16a224 */ /* 0x000fe200078e0a16 */
[C---:B------:R-:W-:Y:S01]  /*d820*/  ISETP.GT.U32.AND P2, PT, R29.reuse, R23, PT ;  /* 0x000000171d00720c */ /* 0x040fe20003f44070 */
[----:B------:R-:W-:Y:S01]  /*d830*/  @!P1 IMAD.MOV R24, RZ, RZ, -R24 ;  /* 0x000000ffff189224 */ /* 0x000fe200078e0a18 */
[----:B------:R-:W-:Y:S01]  /*d840*/  ISETP.GT.U32.AND P1, PT, R29, R8, PT ;  /* 0x000000081d00720c */ /* 0x000fe20003f24070 */
[----:B------:R-:W-:Y:S01]  /*d850*/  @!P0 IMAD.MOV R25, RZ, RZ, -R25 ;  /* 0x000000ffff198224 */ /* 0x000fe200078e0a19 */
[----:B------:R-:W-:Y:S01]  /*d860*/  ISETP.GE.AND P0, PT, R19, RZ, PT ;  /* 0x000000ff1300720c */ /* 0x000fe20003f06270 */
[----:B------:R-:W-:Y:S01]  /*d870*/  IMAD R11, R29, R26, R15 ;  /* 0x0000001a1d0b7224 */ /* 0x000fe200078e020f */
[----:B------:R-:W3:Y:S01]  /*d880*/  LDL.LU R4, [R1+0xf60] ;  /* 0x000f600001047983 */ /* 0x000ee20000300800 */
[--C-:B------:R-:W-:Y:S01]  /*d890*/  @!P3 IMAD.IADD R28, R28, 0x1, -R29.reuse ;  /* 0x000000011c1cb824 */ /* 0x100fe200078e0a1d */
[----:B------:R-:W-:Y:S01]  /*d8a0*/  ISETP.GE.AND P3, PT, R14, RZ, PT ;  /* 0x000000ff0e00720c */ /* 0x000fe20003f66270 */
[----:B------:R-:W-:Y:S01]  /*d8b0*/  @!P5 IMAD.IADD R27, R27, 0x1, -R29 ;  /* 0x000000011b1bd824 */ /* 0x000fe200078e0a1d */
[----:B------:R-:W-:Y:S01]  /*d8c0*/  ISETP.GT.U32.AND P5, PT, R29, R11, PT ;  /* 0x0000000b1d00720c */ /* 0x000fe20003fa4070 */
[----:B------:R-:W-:-:S02]  /*d8d0*/  @!P4 IMAD.MOV R21, RZ, RZ, -R21 ;  /* 0x000000ffff15c224 */ /* 0x000fc400078e0a15 */
[--C-:B------:R-:W-:Y:S01]  /*d8e0*/  @!P2 IMAD.IADD R23, R23, 0x1, -R29.reuse ;  /* 0x000000011717a824 */ /* 0x100fe200078e0a1d */
[----:B------:R-:W-:Y:S01]  /*d8f0*/  ISETP.GE.AND P2, PT, R7, RZ, PT ;  /* 0x000000ff0700720c */ /* 0x000fe20003f46270 */
[----:B0-----:R-:W-:Y:S01]  /*d900*/  IMAD.SHL.U32 R7, R0, 0x20, RZ ;  /* 0x0000002000077824 */ /* 0x001fe200078e00ff */
[----:B------:R-:W-:Y:S01]  /*d910*/  STL [R1+0xf24], R17 ;  /* 0x000f241101007387 */ /* 0x000fe20000100800 */
[----:B------:R-:W-:Y:S01]  /*d920*/  @!P1 IMAD.IADD R8, R8, 0x1, -R29 ;  /* 0x0000000108089824 */ /* 0x000fe200078e0a1d */
[----:B------:R-:W-:Y:S01]  /*d930*/  ISETP.GE.AND P1, PT, R5, RZ, PT ;  /* 0x000000ff0500720c */ /* 0x000fe20003f26270 */
[----:B------:R-:W-:Y:S01]  /*d940*/  @!P0 IMAD.MOV R27, RZ, RZ, -R27 ;  /* 0x000000ffff1b8224 */ /* 0x000fe200078e0a1b */
[----:B------:R-:W-:Y:S01]  /*d950*/  STL [R1+0xf28], R18 ;  /* 0x000f281201007387 */ /* 0x000fe20000100800 */
[----:B------:R-:W-:Y:S01]  /*d960*/  SHF.R.S32.HI R5, RZ, 0x2, R0 ;  /* 0x00000002ff057819 */ /* 0x000fe20000011400 */
[----:B------:R-:W-:Y:S01]  /*d970*/  @!P3 IMAD.MOV R28, RZ, RZ, -R28 ;  /* 0x000000ffff1cb224 */ /* 0x000fe200078e0a1c */
[----:B------:R-:W-:Y:S01]  /*d980*/  LOP3.LUT R7, R7, 0x60, RZ, 0xc0, !PT ;  /* 0x0000006007077812 */ /* 0x000fe200078ec0ff */
[----:B------:R-:W-:Y:S01]  /*d990*/  STL [R1+0xf2c], R21 ;  /* 0x000f2c1501007387 */ /* 0x000fe20000100800 */
[----:B------:R-:W-:-:S03]  /*d9a0*/  SGXT R14, R5, 0x1 ;  /* 0x00000001050e781a */ /* 0x000fc60000000200 */
[----:B------:R-:W-:Y:S01]  /*d9b0*/  STL [R1+0xf30], R22 ;  /* 0x000f301601007387 */ /* 0x000fe20000100800 */
[----:B------:R-:W-:-:S03]  /*d9c0*/  @!P5 IMAD.IADD R11, R11, 0x1, -R29 ;  /* 0x000000010b0bd824 */ /* 0x000fc600078e0a1d */
[----:B------:R-:W-:Y:S01]  /*d9d0*/  STL [R1+0xf34], R24 ;  /* 0x000f341801007387 */ /* 0x000fe20000100800 */
[----:B------:R-:W-:-:S03]  /*d9e0*/  ISETP.GT.U32.AND P5, PT, R29, R8, PT ;  /* 0x000000081d00720c */ /* 0x000fc60003fa4070 */
[----:B------:R-:W-:Y:S01]  /*d9f0*/  STL [R1+0xf38], R25 ;  /* 0x000f381901007387 */ /* 0x000fe20000100800 */
[----:B------:R-:W-:Y:S01]  /*da00*/  ISETP.GE.AND P3, PT, R10, RZ, PT ;  /* 0x000000ff0a00720c */ /* 0x000fe20003f66270 */
[C---:B------:R-:W-:Y:S02]  /*da10*/  IMAD.SHL.U32 R10, R0.reuse, 0x2, RZ ;  /* 0x00000002000a7824 */ /* 0x040fe400078e00ff */
[----:B------:R-:W-:Y:S01]  /*da20*/  STL [R1+0xf3c], R27 ;  /* 0x000f3c1b01007387 */ /* 0x000fe20000100800 */
[----:B------:R-:W-:-:S03]  /*da30*/  IMAD.SHL.U32 R5, R0, 0x10, RZ ;  /* 0x0000001000057824 */ /* 0x000fc600078e00ff */
[----:B------:R-:W-:Y:S04]  /*da40*/  STL [R1+0xf40], R28 ;  /* 0x000f401c01007387 */ /* 0x000fe80000100800 */
[----:B------:R0:W-:Y:S01]  /*da50*/  STL [R1+0xddc], R7 ;  /* 0x000ddc0701007387 */ /* 0x0001e20000100800 */
[----:B------:R-:W-:Y:S02]  /*da60*/  LOP3.LUT R5, R5, 0x100, RZ, 0xc0, !PT ;  /* 0x0000010005057812 */ /* 0x000fe400078ec0ff */
[----:B------:R-:W-:Y:S01]  /*da70*/  ISETP.GT.U32.AND P4, PT, R29, R3, PT ;  /* 0x000000031d00720c */ /* 0x000fe20003f84070 */
[----:B------:R-:W-:Y:S01]  /*da80*/  @!P5 IMAD.IADD R8, R8, 0x1, -R29 ;  /* 0x000000010808d824 */ /* 0x000fe200078e0a1d */
[----:B------:R-:W4:Y:S01]  /*da90*/  LDL.LU R19, [R1+0x98] ;  /* 0x0000980001137983 */ /* 0x000f220000300800 */
[----:B0-----:R-:W-:-:S04]  /*daa0*/  LOP3.LUT R7, R7, 0x90, R14, 0xf8, !PT ;  /* 0x0000009007077812 */ /* 0x001fc800078ef80e */
[----:B------:R-:W-:Y:S02]  /*dab0*/  LOP3.LUT R7, R7, 0x10, R10, 0x78, !PT ;  /* 0x0000001007077812 */ /* 0x000fe400078e780a */
[----:B------:R-:W-:Y:S02]  /*dac0*/  ISETP.GE.AND P5, PT, R12, RZ, PT ;  /* 0x000000ff0c00720c */ /* 0x000fe40003fa6270 */
[----:B------:R-:W5:Y:S01]  /*dad0*/  LDL.LU R12, [R1+0x60] ;  /* 0x00006000010c7983 */ /* 0x000f620000300800 */
[----:B------:R-:W-:-:S05]  /*dae0*/  IMAD.IADD R5, R5, 0x1, R7 ;  /* 0x0000000105057824 */ /* 0x000fca00078e0207 */
[----:B------:R0:W-:Y:S04]  /*daf0*/  STL [R1+0xdd0], R5 ;  /* 0x000dd00501007387 */ /* 0x0001e80000100800 */
[----:B------:R-:W2:Y:S01]  /*db00*/  LDL.LU R10, [R1+0x48] ;  /* 0x00004800010a7983 */ /* 0x000ea20000300800 */
[----:B------:R-:W-:Y:S02]  /*db10*/  @!P4 IMAD.IADD R3, R3, 0x1, -R29 ;  /* 0x000000010303c824 */ /* 0x000fe400078e0a1d */
[----:B------:R-:W-:Y:S02]  /*db20*/  @!P2 IMAD.MOV R6, RZ, RZ, -R6 ;  /* 0x000000ffff06a224 */ /* 0x000fe400078e0a06 */
[----:B------:R-:W-:Y:S02]  /*db30*/  @!P6 IMAD.MOV R3, RZ, RZ, -R3 ;  /* 0x000000ffff03e224 */ /* 0x000fe400078e0a03 */
[----:B------:R-:W-:Y:S01]  /*db40*/  IMAD.MOV R15, RZ, RZ, -R20 ;  /* 0x000000ffff0f7224 */ /* 0x000fe200078e0a14 */
[----:B------:R-:W-:-:S02]  /*db50*/  SHF.R.U32.HI R0, RZ, 0x4, R0 ;  /* 0x00000004ff007819 */ /* 0x000fc40000011600 */
[----:B------:R1:W-:Y:S01]  /*db60*/  STL [R1+0xf4c], R3 ;  /* 0x000f4c0301007387 */ /* 0x0003e20000100800 */
[----:B------:R-:W-:-:S03]  /*db70*/  IMAD R15, R29, R15, R16 ;  /* 0x0000000f1d0f7224 */ /* 0x000fc600078e0210 */
[----:B------:R4:W-:Y:S01]  /*db80*/  STL [R1+0xf50], R6 ;  /* 0x000f500601007387 */ /* 0x0009e20000100800 */
[----:B------:R-:W-:-:S03]  /*db90*/  SGXT.U32 R0, R0, 0x2 ;  /* 0x000000020000781a */ /* 0x000fc60000000000 */
[----:B------:R-:W3:Y:S04]  /*dba0*/  LDL.LU R16, [R1+0x14] ;  /* 0x0000140001107983 */ /* 0x000ee80000300800 */
[----:B------:R-:W3:Y:S01]  /*dbb0*/  LDL.LU R26, [R1] ;  /* 0x00000000011a7983 */ /* 0x000ee20000300800 */
[----:B------:R-:W-:Y:S02]  /*dbc0*/  ISETP.GE.AND P6, PT, R2, RZ, PT ;  /* 0x000000ff0200720c */ /* 0x000fe40003fc6270 */
[----:B------:R-:W-:Y:S01]  /*dbd0*/  LOP3.LUT R0, R0, 0x1c, RZ, 0xfc, !PT ;  /* 0x0000001c00007812 */ /* 0x000fe200078efcff */
[----:B------:R-:W3:Y:S04]  /*dbe0*/  LDL.LU R2, [R1+0x300] ;  /* 0x0003000001027983 */ /* 0x000ee80000300800 */
[----:B0-----:R-:W-:Y:S01]  /*dbf0*/  IMAD R5, R0, c[0x0][0x188], RZ ;  /* 0x0000620000057a24 */ /* 0x001fe200078e02ff */
[----:B------:R-:W3:Y:S04]  /*dc00*/  LDL.LU R14, [R1+0x364] ;  /* 0x00036400010e7983 */ /* 0x000ee80000300800 */
[----:B------:R-:W3:Y:S01]  /*dc10*/  LDL.LU R0, [R1+0x368] ;  /* 0x0003680001007983 */ /* 0x000ee20000300800 */
[----:B------:R-:W-:-:S03]  /*dc20*/  ISETP.GT.U32.AND P4, PT, R29, R15, PT ;  /* 0x0000000f1d00720c */ /* 0x000fc60003f84070 */
[----:B------:R-:W3:Y:S01]  /*dc30*/  LDL.LU R20, [R1+0x378] ;  /* 0x0003780001147983 */ /* 0x000ee20000300800 */
[----:B------:R-:W-:-:S09]  /*dc40*/  ISETP.GT.U32.AND P0, PT, R29, R11, PT ;  /* 0x0000000b1d00720c */ /* 0x000fd20003f04070 */
[----:B------:R-:W-:-:S05]  /*dc50*/  @!P4 IMAD.IADD R15, R15, 0x1, -R29 ;  /* 0x000000010f0fc824 */ /* 0x000fca00078e0a1d */
[----:B------:R-:W-:Y:S01]  /*dc60*/  ISETP.GT.U32.AND P4, PT, R29, R15, PT ;  /* 0x0000000f1d00720c */ /* 0x000fe20003f84070 */
[----:B------:R-:W-:Y:S02]  /*dc70*/  @!P0 IMAD.IADD R11, R11, 0x1, -R29 ;  /* 0x000000010b0b8824 */ /* 0x000fe400078e0a1d */
[----:B-1----:R-:W-:Y:S02]  /*dc80*/  IMAD.MOV R3, RZ, RZ, -c[0x0][0x188] ;  /* 0x80006200ff037624 */ /* 0x002fe400078e02ff */
[----:B------:R-:W-:Y:S02]  /*dc90*/  @!P1 IMAD.MOV R23, RZ, RZ, -R23 ;  /* 0x000000ffff179224 */ /* 0x000fe400078e0a17 */
[----:B------:R-:W-:-:S06]  /*dca0*/  IMAD R3, R3, 0x4, R5 ;  /* 0x0000000403037824 */ /* 0x000fcc00078e0205 */
[----:B------:R-:W-:Y:S01]  /*dcb0*/  @!P4 IMAD.IADD R15, R15, 0x1, -R29 ;  /* 0x000000010f0fc824 */ /* 0x000fe200078e0a1d */
[----:B------:R-:W-:Y:S02]  /*dcc0*/  ISETP.NE.AND P4, PT, RZ, c[0x0][0x17c], PT ;  /* 0x00005f00ff007a0c */ /* 0x000fe40003f85270 */
[----:B------:R-:W-:Y:S01]  /*dcd0*/  LOP3.LUT R29, RZ, c[0x0][0x17c], RZ, 0x33, !PT ;  /* 0x00005f00ff1d7a12 */ /* 0x000fe200078e33ff */
[----:B------:R-:W-:Y:S01]  /*dce0*/  STL [R1+0xf54], R23 ;  /* 0x000f541701007387 */ /* 0x000fe20000100800 */
[----:B------:R-:W-:Y:S02]  /*dcf0*/  ISETP.GE.AND P0, PT, R9, RZ, PT ;  /* 0x000000ff0900720c */ /* 0x000fe40003f06270 */
[----:B----4-:R-:W-:-:S05]  /*dd00*/  SEL R6, R29, R19, !P4 ;  /* 0x000000131d067207 */ /* 0x010fca0006000000 */
[----:B------:R-:W-:Y:S01]  /*dd10*/  STL [R1+0x3fc], R6 ;  /* 0x0003fc0601007387 */ /* 0x000fe20000100800 */
[----:B-----5:R-:W-:-:S03]  /*dd20*/  SEL R5, R29, R12, !P4 ;  /* 0x0000000c1d057207 */ /* 0x020fc60006000000 */
[----:B------:R-:W4:Y:S04]  /*dd30*/  LDL.LU R12, [R1+0x37c] ;  /* 0x00037c00010c7983 */ /* 0x000f280000300800 */
[----:B------:R0:W-:Y:S01]  /*dd40*/  STL [R1+0x3f8], R5 ;  /* 0x0003f80501007387 */ /* 0x0001e20000100800 */
[----:B--2---:R-:W-:-:S03]  /*dd50*/  SEL R3, R29, R10, !P4 ;  /* 0x0000000a1d037207 */ /* 0x004fc60006000000 */
[----:B------:R-:W2:Y:S04]  /*dd60*/  LDL.LU R10, [R1+0x3a4] ;  /* 0x0003a400010a7983 */ /* 0x000ea80000300800 */
[----:B------:R1:W-:Y:S04]  /*dd70*/  STL [R1+0x3f4], R3 ;  /* 0x0003f40301007387 */ /* 0x0003e80000100800 */
[----:B------:R-:W5:Y:S04]  /*dd80*/  LDL.LU R17, [R1+0x3a8] ;  /* 0x0003a80001117983 */ /* 0x000f680000300800 */
[----:B------:R-:W5:Y:S04]  /*dd90*/  LDL.LU R9, [R1+0x3b0] ;  /* 0x0003b00001097983 */ /* 0x000f680000300800 */
[----:B------:R-:W5:Y:S01]  /*dda0*/  LDL.LU R7, [R1+0x3bc] ;  /* 0x0003bc0001077983 */ /* 0x000f620000300800 */
[----:B---3--:R-:W-:-:S03]  /*ddb0*/  SEL R16, R29, R16, !P4 ;  /* 0x000000101d107207 */ /* 0x008fc60006000000 */
[----:B0-----:R-:W3:Y:S01]  /*ddc0*/  LDL.LU R5, [R1+0x3b4] ;  /* 0x0003b40001057983 */ /* 0x001ee20000300800 */
[----:B------:R-:W-:-:S03]  /*ddd0*/  SEL R6, R29, R26, !P4 ;  /* 0x0000001a1d067207 */ /* 0x000fc60006000000 */
[----:B------:R-:W3:Y:S01]  /*dde0*/  LDL.LU R19, [R1+0x3b8] ;  /* 0x0003b80001137983 */ /* 0x000ee20000300800 */
[C---:B-1----:R-:W-:Y:S02]  /*ddf0*/  SEL R3, R29.reuse, R4, !P4 ;  /* 0x000000041d037207 */ /* 0x042fe40006000000 */
[C---:B------:R-:W-:Y:S01]  /*de00*/  SEL R4, R29.reuse, R2, !P4 ;  /* 0x000000021d047207 */ /* 0x040fe20006000000 */
[----:B------:R-:W-:Y:S04]  /*de10*/  STL [R1+0x3f0], R16 ;  /* 0x0003f01001007387 */ /* 0x000fe80000100800 */
[----:B------:R-:W-:Y:S04]  /*de20*/  STL [R1+0x3ec], R6 ;  /* 0x0003ec0601007387 */ /* 0x000fe80000100800 */
[----:B------:R-:W3:Y:S04]  /*de30*/  LDL.LU R2, [R1+0x3ac] ;  /* 0x0003ac0001027983 */ /* 0x000ee80000300800 */
[----:B------:R-:W-:Y:S04]  /*de40*/  STL [R1+0x3e8], R3 ;  /* 0x0003e80301007387 */ /* 0x000fe80000100800 */
[----:B------:R0:W-:Y:S02]  /*de50*/  STL [R1+0x3e4], R4 ;  /* 0x0003e40401007387 */ /* 0x0001e40000100800 */
[----:B0-----:R-:W-:-:S02]  /*de60*/  SEL R4, R29, R0, !P4 ;  /* 0x000000001d047207 */ /* 0x001fc40006000000 */
[----:B------:R-:W3:Y:S01]  /*de70*/  LDL.LU R0, [R1+0x380] ;  /* 0x0003800001007983 */ /* 0x000ee20000300800 */
[----:B------:R-:W-:-:S05]  /*de80*/  SEL R3, R29, R14, !P4 ;  /* 0x0000000e1d037207 */ /* 0x000fca0006000000 */
[----:B------:R0:W-:Y:S04]  /*de90*/  STL [R1+0x3e0], R3 ;  /* 0x0003e00301007387 */ /* 0x0001e80000100800 */
[----:B------:R1:W-:Y:S01]  /*dea0*/  STL [R1+0x3dc], R4 ;  /* 0x0003dc0401007387 */ /* 0x0003e20000100800 */
[----:B0-----:R-:W-:-:S03]  /*deb0*/  SEL R3, R29, R20, !P4 ;  /* 0x000000141d037207 */ /* 0x001fc60006000000 */
[----:B-1----:R-:W3:Y:S04]  /*dec0*/  LDL.LU R4, [R1+0x39c] ;  /* 0x00039c0001047983 */ /* 0x002ee80000300800 */
[----:B------:R-:W3:Y:S04]  /*ded0*/  LDL.LU R23, [R1+0x3a0] ;  /* 0x0003a00001177983 */ /* 0x000ee80000300800 */
[----:B------:R0:W-:Y:S04]  /*dee0*/  STL [R1+0x3d8], R3 ;  /* 0x0003d80301007387 */ /* 0x0001e80000100800 */
[----:B------:R-:W3:Y:S04]  /*def0*/  LDL.LU R6, [R1+0x384] ;  /* 0x0003840001067983 */ /* 0x000ee80000300800 */
[----:B0-----:R-:W3:Y:S04]  /*df00*/  LDL.LU R3, [R1+0x390] ;  /* 0x0003900001037983 */ /* 0x001ee80000300800 */
[----:B------:R-:W3:Y:S04]  /*df10*/  LDL.LU R28, [R1+0x394] ;  /* 0x00039400011c7983 */ /* 0x000ee80000300800 */
        /* <DEDUP_REMOVED lines=9> */
[----:B------:R-:W3:Y:S01]  /*dfb0*/  LDL.LU R20, [R1+0x354] ;  /* 0x0003540001147983 */ /* 0x000ee20000300800 */
[----:B----4-:R-:W-:-:S05]  /*dfc0*/  SEL R12, R29, R12, !P4 ;  /* 0x0000000c1d0c7207 */ /* 0x010fca0006000000 */
[----:B------:R0:W-:Y:S01]  /*dfd0*/  STL [R1+0x3d4], R12 ;  /* 0x0003d40c01007387 */ /* 0x0001e20000100800 */
[----:B--2---:R-:W-:-:S03]  /*dfe0*/  SEL R10, R29, R10, !P4 ;  /* 0x0000000a1d0a7207 */ /* 0x004fc60006000000 */
[----:B0-----:R-:W2:Y:S01]  /*dff0*/  LDL.LU R12, [R1+0xf5c] ;  /* 0x000f5c00010c7983 */ /* 0x001ea20000300800 */
[----:B-----5:R-:W-:-:S03]  /*e000*/  SEL R17, R29, R17, !P4 ;  /* 0x000000111d117207 */ /* 0x020fc60006000000 */
[----:B------:R0:W-:Y:S04]  /*e010*/  STL [R1+0x3d0], R10 ;  /* 0x0003d00a01007387 */ /* 0x0001e80000100800 */
[----:B0-----:R-:W4:Y:S04]  /*e020*/  LDL.LU R10, [R1+0xf58] ;  /* 0x000f5800010a7983 */ /* 0x001f280000300800 */
[----:B------:R0:W-:Y:S02]  /*e030*/  STL [R1+0x3cc], R17 ;  /* 0x0003cc1101007387 */ /* 0x0001e40000100800 */
[----:B0-----:R-:W-:-:S02]  /*e040*/  SEL R17, R29, R9, !P4 ;  /* 0x000000091d117207 */ /* 0x001fc40006000000 */
[C---:B------:R-:W-:Y:S02]  /*e050*/  SEL R9, R29.reuse, R7, !P4 ;  /* 0x000000071d097207 */ /* 0x040fe40006000000 */
[C---:B---3--:R-:W-:Y:S01]  /*e060*/  SEL R7, R29.reuse, R5, !P4 ;  /* 0x000000051d077207 */ /* 0x048fe20006000000 */
[----:B------:R0:W-:Y:S01]  /*e070*/  STL [R1+0x3c8], R17 ;  /* 0x0003c81101007387 */ /* 0x0001e20000100800 */
[----:B------:R-:W-:-:S03]  /*e080*/  SEL R5, R29, R19, !P4 ;  /* 0x000000131d057207 */ /* 0x000fc60006000000 */
[----:B------:R1:W-:Y:S04]  /*e090*/  STL [R1+0x3c4], R9 ;  /* 0x0003c40901007387 */ /* 0x0003e80000100800 */
[----:B0-----:R-:W3:Y:S04]  /*e0a0*/  LDL.LU R17, [R1+0x314] ;  /* 0x0003140001117983 */ /* 0x001ee80000300800 */
[----:B------:R0:W-:Y:S04]  /*e0b0*/  STL [R1+0x3c0], R7 ;  /* 0x0003c00701007387 */ /* 0x0001e80000100800 */
[----:B-1----:R-:W5:Y:S01]  /*e0c0*/  LDL.LU R9, [R1+0x350] ;  /* 0x0003500001097983 */ /* 0x002f620000300800 */
[----:B------:R-:W-:-:S03]  /*e0d0*/  SEL R2, R29, R2, !P4 ;  /* 0x000000021d027207 */ /* 0x000fc60006000000 */
[----:B------:R1:W-:Y:S04]  /*e0e0*/  STL [R1+0x3bc], R5 ;  /* 0x0003bc0501007387 */ /* 0x0003e80000100800 */
[----:B0-----:R-:W5:Y:S04]  /*e0f0*/  LDL.LU R7, [R1+0x34c] ;  /* 0x00034c0001077983 */ /* 0x001f680000300800 */
[----:B------:R-:W5:Y:S01]  /*e100*/  LDL.LU R19, [R1+0x348] ;  /* 0x0003480001137983 */ /* 0x000f620000300800 */
[----:B------:R-:W-:-:S03]  /*e110*/  SEL R0, R29, R0, !P4 ;  /* 0x000000001d007207 */ /* 0x000fc60006000000 */
[----:B-1----:R-:W5:Y:S04]  /*e120*/  LDL.LU R5, [R1+0x334] ;  /* 0x0003340001057983 */ /* 0x002f680000300800 */
[----:B------:R0:W-:Y:S04]  /*e130*/  STL [R1+0x3b8], R2 ;  /* 0x0003b80201007387 */ /* 0x0001e80000100800 */
[----:B0-----:R-:W5:Y:S04]  /*e140*/  LDL.LU R2, [R1+0x33c] ;  /* 0x00033c0001027983 */ /* 0x001f680000300800 */
[----:B------:R0:W-:Y:S04]  /*e150*/  STL [R1+0x3b4], R0 ;  /* 0x0003b40001007387 */ /* 0x0001e80000100800 */
[----:B0-----:R-:W5:Y:S01]  /*e160*/  LDL.LU R0, [R1+0x340] ;  /* 0x0003400001007983 */ /* 0x001f620000300800 */
[----:B------:R-:W-:-:S05]  /*e170*/  SEL R4, R29, R4, !P4 ;  /* 0x000000041d047207 */ /* 0x000fca0006000000 */
[----:B------:R0:W-:Y:S02]  /*e180*/  STL [R1+0x3b0], R4 ;  /* 0x0003b00401007387 */ /* 0x0001e40000100800 */
[C---:B0-----:R-:W-:Y:S02]  /*e190*/  SEL R4, R29.reuse, R23, !P4 ;  /* 0x000000171d047207 */ /* 0x041fe40006000000 */
[C---:B------:R-:W-:Y:S02]  /*e1a0*/  SEL R23, R29.reuse, R6, !P4 ;  /* 0x000000061d177207 */ /* 0x040fe40006000000 */
[C---:B------:R-:W-:Y:S01]  /*e1b0*/  SEL R6, R29.reuse, R3, !P4 ;  /* 0x000000031d067207 */ /* 0x040fe20006000000 */
[----:B------:R0:W-:Y:S01]  /*e1c0*/  STL [R1+0x3ac], R4 ;  /* 0x0003ac0401007387 */ /* 0x0001e20000100800 */
[----:B------:R-:W-:-:S03]  /*e1d0*/  SEL R3, R29, R27, !P4 ;  /* 0x0000001b1d037207 */ /* 0x000fc60006000000 */
[----:B------:R-:W-:Y:S01]  /*e1e0*/  STL [R1+0x3a8], R23 ;  /* 0x0003a81701007387 */ /* 0x000fe20000100800 */
[----:B0-----:R-:W-:-:S03]  /*e1f0*/  SEL R4, R29, R28, !P4 ;  /* 0x0000001c1d047207 */ /* 0x001fc60006000000 */
[----:B------:R0:W-:Y:S04]  /*e200*/  STL [R1+0x3a4], R6 ;  /* 0x0003a40601007387 */ /* 0x0001e80000100800 */
[----:B------:R1:W-:Y:S01]  /*e210*/  STL [R1+0x3a0], R4 ;  /* 0x0003a00401007387 */ /* 0x0003e20000100800 */
[----:B0-----:R-:W-:-:S03]  /*e220*/  SEL R6, R29, R25, !P4 ;  /* 0x000000191d067207 */ /* 0x001fc60006000000 */
[----:B------:R0:W-:Y:S01]  /*e230*/  STL [R1+0x39c], R3 ;  /* 0x00039c0301007387 */ /* 0x0001e20000100800 */
[----:B-1----:R-:W-:-:S03]  /*e240*/  SEL R4, R29, R24, !P4 ;  /* 0x000000181d047207 */ /* 0x002fc60006000000 */
[----:B------:R1:W-:Y:S04]  /*e250*/  STL [R1+0x398], R6 ;  /* 0x0003980601007387 */ /* 0x0003e80000100800 */
[----:B------:R1:W-:Y:S01]  /*e260*/  STL [R1+0x394], R4 ;  /* 0x0003940401007387 */ /* 0x0003e20000100800 */
[C---:B0-----:R-:W-:Y:S02]  /*e270*/  SEL R3, R29.reuse, R22, !P4 ;  /* 0x000000161d037207 */ /* 0x041fe40006000000 */
[----:B-1----:R-:W-:-:S03]  /*e280*/  SEL R6, R29, R21, !P4 ;  /* 0x000000151d067207 */ /* 0x002fc60006000000 */
[----:B------:R0:W-:Y:S01]  /*e290*/  STL [R1+0x390], R3 ;  /* 0x0003900301007387 */ /* 0x0001e20000100800 */
[----:B------:R-:W-:-:S03]  /*e2a0*/  SEL R4, R29, R18, !P4 ;  /* 0x000000121d047207 */ /* 0x000fc60006000000 */
[----:B------:R1:W-:Y:S04]  /*e2b0*/  STL [R1+0x38c], R6 ;  /* 0x00038c0601007387 */ /* 0x0003e80000100800 */
[----:B------:R1:W-:Y:S01]  /*e2c0*/  STL [R1+0x388], R4 ;  /* 0x0003880401007387 */ /* 0x0003e20000100800 */
[C---:B0-----:R-:W-:Y:S02]  /*e2d0*/  SEL R3, R29.reuse, R16, !P4 ;  /* 0x000000101d037207 */ /* 0x041fe40006000000 */
[----:B-1----:R-:W-:-:S03]  /*e2e0*/  SEL R6, R29, R26, !P4 ;  /* 0x0000001a1d067207 */ /* 0x002fc60006000000 */
[----:B------:R0:W-:Y:S01]  /*e2f0*/  STL [R1+0x384], R3 ;  /* 0x0003840301007387 */ /* 0x0001e20000100800 */
[----:B------:R-:W-:-:S03]  /*e300*/  SEL R4, R29, R14, !P4 ;  /* 0x0000000e1d047207 */ /* 0x000fc60006000000 */
[----:B------:R-:W-:Y:S04]  /*e310*/  STL [R1+0x380], R6 ;  /* 0x0003800601007387 */ /* 0x000fe80000100800 */
[----:B------:R-:W5:Y:S01]  /*e320*/  LDL.LU R16, [R1+0x344] ;  /* 0x0003440001107983 */ /* 0x000f620000300800 */
[----:B0-----:R-:W-:-:S03]  /*e330*/  SEL R3, R29, R20, !P4 ;  /* 0x000000141d037207 */ /* 0x001fc60006000000 */
[----:B------:R0:W-:Y:S04]  /*e340*/  STL [R1+0x37c], R4 ;  /* 0x00037c0401007387 */ /* 0x0001e80000100800 */
[----:B------:R-:W5:Y:S04]  /*e350*/  LDL.LU R26, [R1+0x338] ;  /* 0x00033800011a7983 */ /* 0x000f680000300800 */
[----:B------:R4:W-:Y:S04]  /*e360*/  STL [R1+0x378], R3 ;  /* 0x0003780301007387 */ /* 0x0009e80000100800 */
[----:B------:R-:W5:Y:S04]  /*e370*/  LDL.LU R14, [R1+0x328] ;  /* 0x00032800010e7983 */ /* 0x000f680000300800 */
[----:B------:R-:W5:Y:S01]  /*e380*/  LDL.LU R20, [R1+0x32c] ;  /* 0x00032c0001147983 */ /* 0x000f620000300800 */
[----:B0-----:R-:W-:-:S02]  /*e390*/  SEL R4, R29, R13, !P4 ;  /* 0x0000000d1d047207 */ /* 0x001fc40006000000 */
[C---:B--2---:R-:W-:Y:S02]  /*e3a0*/  SEL R6, R29.reuse, R12, !P4 ;  /* 0x0000000c1d067207 */ /* 0x044fe40006000000 */
[----:B----4-:R-:W-:-:S05]  /*e3b0*/  SEL R3, R29, R10, !P4 ;  /* 0x0000000a1d037207 */ /* 0x010fca0006000000 */
[----:B------:R3:W-:Y:S04]  /*e3c0*/  STL [R1+0x374], R3 ;  /* 0x0003740301007387 */ /* 0x0007e80000100800 */
[----:B------:R5:W-:Y:S04]  /*e3d0*/  STL [R1+0x370], R6 ;  /* 0x0003700601007387 */ /* 0x000be80000100800 */
[----:B------:R0:W-:Y:S01]  /*e3e0*/  STL [R1+0x36c], R4 ;  /* 0x00036c0401007387 */ /* 0x0001e20000100800 */
[----:B---3--:R-:W-:-:S05]  /*e3f0*/  SEL R3, R29, R17, !P4 ;  /* 0x000000111d037207 */ /* 0x008fca0006000000 */
[----:B------:R1:W-:Y:S01]  /*e400*/  STL [R1+0x368], R3 ;  /* 0x0003680301007387 */ /* 0x0003e20000100800 */
[----:B-----5:R-:W-:-:S05]  /*e410*/  SEL R6, R29, R9, !P4 ;  /* 0x000000091d067207 */ /* 0x020fca0006000000 */
[----:B------:R-:W-:Y:S01]  /*e420*/  STL [R1+0x364], R6 ;  /* 0x0003640601007387 */ /* 0x000fe20000100800 */
[C---:B0-----:R-:W-:Y:S02]  /*e430*/  SEL R4, R29.reuse, R7, !P4 ;  /* 0x000000071d047207 */ /* 0x041fe40006000000 */
[C---:B-1----:R-:W-:Y:S02]  /*e440*/  SEL R3, R29.reuse, R19, !P4 ;  /* 0x000000131d037207 */ /* 0x042fe40006000000 */
[----:B------:R-:W2:Y:S04]  /*e450*/  LDL.LU R19, [R1+0x330] ;  /* 0x0003300001137983 */ /* 0x000ea80000300800 */
[----:B------:R0:W-:Y:S04]  /*e460*/  STL [R1+0x360], R4 ;  /* 0x0003600401007387 */ /* 0x0001e80000100800 */
[----:B------:R1:W-:Y:S01]  /*e470*/  STL [R1+0x35c], R3 ;  /* 0x00035c0301007387 */ /* 0x0003e20000100800 */
[----:B0-----:R-:W-:-:S02]  /*e480*/  SEL R4, R29, R5, !P4 ;  /* 0x000000051d047207 */ /* 0x001fc40006000000 */
[C---:B-1----:R-:W-:Y:S02]  /*e490*/  SEL R3, R29.reuse, R2, !P4 ;  /* 0x000000021d037207 */ /* 0x042fe40006000000 */
[----:B------:R-:W3:Y:S04]  /*e4a0*/  LDL.LU R2, [R1+0x324] ;  /* 0x0003240001027983 */ /* 0x000ee80000300800 */
[----:B------:R0:W-:Y:S04]  /*e4b0*/  STL [R1+0x358], R4 ;  /* 0x0003580401007387 */ /* 0x0001e80000100800 */
[----:B------:R1:W-:Y:S01]  /*e4c0*/  STL [R1+0x354], R3 ;  /* 0x0003540301007387 */ /* 0x0003e20000100800 */
[----:B------:R-:W-:-:S03]  /*e4d0*/  SEL R0, R29, R0, !P4 ;  /* 0x000000001d007207 */ /* 0x000fc60006000000 */
[----:B------:R-:W4:Y:S04]  /*e4e0*/  LDL.LU R13, [R1+0x320] ;  /* 0x00032000010d7983 */ /* 0x000f280000300800 */
[----:B------:R-:W5:Y:S04]  /*e4f0*/  LDL.LU R12, [R1+0x31c] ;  /* 0x00031c00010c7983 */ /* 0x000f680000300800 */
[----:B------:R1:W-:Y:S04]  /*e500*/  STL [R1+0x350], R0 ;  /* 0x0003500001007387 */ /* 0x0003e80000100800 */
[----:B------:R-:W5:Y:S04]  /*e510*/  LDL.LU R10, [R1+0x318] ;  /* 0x00031800010a7983 */ /* 0x000f680000300800 */
[----:B0-----:R-:W5:Y:S04]  /*e520*/  LDL.LU R4, [R1+0x310] ;  /* 0x0003100001047983 */ /* 0x001f680000300800 */
[----:B------:R-:W5:Y:S04]  /*e530*/  LDL.LU R23, [R1+0x30c] ;  /* 0x00030c0001177983 */ /* 0x000f680000300800 */
[----:B------:R-:W5:Y:S04]  /*e540*/  LDL.LU R6, [R1+0x304] ;  /* 0x0003040001067983 */ /* 0x000f680000300800 */
[----:B-1----:R-:W5:Y:S04]  /*e550*/  LDL.LU R3, [R1+0x308] ;  /* 0x0003080001037983 */ /* 0x002f680000300800 */
[----:B------:R-:W5:Y:S04]  /*e560*/  LDL.LU R28, [R1+0x2c8] ;  /* 0x0002c800011c7983 */ /* 0x000f680000300800 */
[----:B------:R-:W5:Y:S04]  /*e570*/  LDL.LU R27, [R1+0x2d8] ;  /* 0x0002d800011b7983 */ /* 0x000f680000300800 */
[----:B------:R-:W5:Y:S04]  /*e580*/  LDL.LU R25, [R1+0x2fc] ;  /* 0x0002fc0001197983 */ /* 0x000f680000300800 */
[----:B------:R-:W5:Y:S04]  /*e590*/  LDL.LU R24, [R1+0x2e0] ;  /* 0x0002e00001187983 */ /* 0x000f680000300800 */
[----:B------:R-:W5:Y:S04]  /*e5a0*/  LDL.LU R9, [R1+0x2e4] ;  /* 0x0002e40001097983 */ /* 0x000f680000300800 */
[----:B------:R-:W5:Y:S04]  /*e5b0*/  LDL.LU R7, [R1+0x2e8] ;  /* 0x0002e80001077983 */ /* 0x000f680000300800 */
[----:B------:R-:W5:Y:S04]  /*e5c0*/  LDL.LU R5, [R1+0x2ec] ;  /* 0x0002ec0001057983 */ /* 0x000f680000300800 */
[----:B------:R-:W5:Y:S01]  /*e5d0*/  LDL.LU R0, [R1+0x2f4] ;  /* 0x0002f40001007983 */ /* 0x000f620000300800 */
[----:B------:R-:W-:-:S02]  /*e5e0*/  SEL R18, R29, R16, !P4 ;  /* 0x000000101d127207 */ /* 0x000fc40006000000 */
[----:B------:R-:W-:-:S03]  /*e5f0*/  SEL R17, R29, R26, !P4 ;  /* 0x0000001a1d117207 */ /* 0x000fc60006000000 */
[----:B------:R0:W-:Y:S04]  /*e600*/  STL [R1+0x34c], R18 ;  /* 0x00034c1201007387 */ /* 0x0001e80000100800 */
[----:B------:R1:W-:Y:S01]  /*e610*/  STL [R1+0x348], R17 ;  /* 0x0003481101007387 */ /* 0x0003e20000100800 */
[----:B------:R-:W-:-:S03]  /*e620*/  SEL R16, R29, R14, !P4 ;  /* 0x0000000e1d107207 */ /* 0x000fc60006000000 */
[----:B------:R-:W5:Y:S01]  /*e630*/  LDL.LU R22, [R1+0x2f8] ;  /* 0x0002f80001167983 */ /* 0x000f620000300800 */
[----:B------:R-:W-:-:S03]  /*e640*/  SEL R14, R29, R20, !P4 ;  /* 0x000000141d0e7207 */ /* 0x000fc60006000000 */
[----:B------:R0:W-:Y:S04]  /*e650*/  STL [R1+0x344], R16 ;  /* 0x0003441001007387 */ /* 0x0001e80000100800 */
[----:B------:R-:W5:Y:S04]  /*e660*/  LDL.LU R21, [R1+0x2f0] ;  /* 0x0002f00001157983 */ /* 0x000f680000300800 */
[----:B------:R1:W-:Y:S04]  /*e670*/  STL [R1+0x340], R14 ;  /* 0x0003400e01007387 */ /* 0x0003e80000100800 */
[----:B0-----:R-:W5:Y:S04]  /*e680*/  LDL.LU R18, [R1+0x408] ;  /* 0x0004080001127983 */ /* 0x001f680000300800 */
[----:B-1----:R-:W5:Y:S04]  /*e690*/  LDL.LU R17, [R1+0x2dc] ;  /* 0x0002dc0001117983 */ /* 0x002f680000300800 */
[----:B------:R-:W5:Y:S04]  /*e6a0*/  LDL.LU R16, [R1+0x2d4] ;  /* 0x0002d40001107983 */ /* 0x000f680000300800 */
[----:B------:R-:W5:Y:S04]  /*e6b0*/  LDL.LU R26, [R1+0x2d0] ;  /* 0x0002d000011a7983 */ /* 0x000f680000300800 */
[----:B------:R-:W5:Y:S04]  /*e6c0*/  LDL.LU R20, [R1+0x2cc] ;  /* 0x0002cc0001147983 */ /* 0x000f680000300800 */
[----:B------:R-:W5:Y:S01]  /*e6d0*/  LDL.LU R14, [R1+0x2a4] ;  /* 0x0002a400010e7983 */ /* 0x000f620000300800 */
[----:B--2---:R-:W-:-:S05]  /*e6e0*/  SEL R19, R29, R19, !P4 ;  /* 0x000000131d137207 */ /* 0x004fca0006000000 */
[----:B------:R0:W-:Y:S04]  /*e6f0*/  STL [R1+0x33c], R19 ;  /* 0x00033c1301007387 */ /* 0x0001e80000100800 */
[----:B0-----:R-:W2:Y:S01]  /*e700*/  LDL.LU R19, [R1+0x2a8] ;  /* 0x0002a80001137983 */ /* 0x001ea20000300800 */
[----:B---3--:R-:W-:-:S05]  /*e710*/  SEL R2, R29, R2, !P4 ;  /* 0x000000021d027207 */ /* 0x008fca0006000000 */
[----:B------:R0:W-:Y:S01]  /*e720*/  STL [R1+0x338], R2 ;  /* 0x0003380201007387 */ /* 0x0001e20000100800 */
[----:B----4-:R-:W-:-:S03]  /*e730*/  SEL R13, R29, R13, !P4 ;  /* 0x0000000d1d0d7207 */ /* 0x010fc60006000000 */
[----:B0-----:R-:W3:Y:S04]  /*e740*/  LDL.LU R2, [R1+0x2c4] ;  /* 0x0002c40001027983 */ /* 0x001ee80000300800 */
[----:B------:R5:W-:Y:S02]  /*e750*/  STL [R1+0x334], R13 ;  /* 0x0003340d01007387 */ /* 0x000be40000100800 */
[C---:B-----5:R-:W-:Y:S02]  /*e760*/  SEL R13, R29.reuse, R12, !P4 ;  /* 0x0000000c1d0d7207 */ /* 0x060fe40006000000 */
[C---:B------:R-:W-:Y:S02]  /*e770*/  SEL R12, R29.reuse, R10, !P4 ;  /* 0x0000000a1d0c7207 */ /* 0x040fe40006000000 */
[C---:B------:R-:W-:Y:S01]  /*e780*/  SEL R4, R29.reuse, R4, !P4 ;  /* 0x000000041d047207 */ /* 0x040fe20006000000 */
[----:B------:R-:W-:Y:S01]  /*e790*/  STL [R1+0x330], R13 ;  /* 0x0003300d01007387 */ /* 0x000fe20000100800 */
[----:B------:R-:W-:-:S02]  /*e7a0*/  SEL R10, R29, R23, !P4 ;  /* 0x000000171d0a7207 */ /* 0x000fc40006000000 */
[C---:B------:R-:W-:Y:S01]  /*e7b0*/  SEL R6, R29.reuse, R6, !P4 ;  /* 0x000000061d067207 */ /* 0x040fe20006000000 */
[----:B------:R-:W-:Y:S04]  /*e7c0*/  STL [R1+0x32c], R12 ;  /* 0x00032c0c01007387 */ /* 0x000fe80000100800 */
[----:B------:R0:W-:Y:S04]  /*e7d0*/  STL [R1+0x328], R4 ;  /* 0x0003280401007387 */ /* 0x0001e80000100800 */
[----:B------:R-:W-:Y:S01]  /*e7e0*/  STL [R1+0x324], R10 ;  /* 0x0003240a01007387 */ /* 0x000fe20000100800 */
[----:B0-----:R-:W-:-:S02]  /*e7f0*/  SEL R4, R29, R3, !P4 ;  /* 0x000000031d047207 */ /* 0x001fc40006000000 */
[C---:B------:R-:W-:Y:S01]  /*e800*/  SEL R3, R29.reuse, R28, !P4 ;  /* 0x0000001c1d037207 */ /* 0x040fe20006000000 */
[----:B------:R0:W-:Y:S04]  /*e810*/  STL [R1+0x320], R6 ;  /* 0x0003200601007387 */ /* 0x0001e80000100800 */
[----:B------:R1:W-:Y:S04]  /*e820*/  STL [R1+0x31c], R4 ;  /* 0x00031c0401007387 */ /* 0x0003e80000100800 */
[----:B------:R4:W-:Y:S01]  /*e830*/  STL [R1+0x318], R3 ;  /* 0x0003180301007387 */ /* 0x0009e20000100800 */
[----:B0-----:R-:W-:-:S02]  /*e840*/  SEL R6, R29, R27, !P4 ;  /* 0x0000001b1d067207 */ /* 0x001fc40006000000 */
[----:B-1----:R-:W-:-:S03]  /*e850*/  SEL R4, R29, R25, !P4 ;  /* 0x000000191d047207 */ /* 0x002fc60006000000 */
[----:B------:R0:W-:Y:S01]  /*e860*/  STL [R1+0x314], R6 ;  /* 0x0003140601007387 */ /* 0x0001e20000100800 */
[----:B----4-:R-:W-:-:S03]  /*e870*/  SEL R3, R29, R24, !P4 ;  /* 0x000000181d037207 */ /* 0x010fc60006000000 */
[----:B------:R1:W-:Y:S01]  /*e880*/  STL [R1+0x310], R4 ;  /* 0x0003100401007387 */ /* 0x0003e20000100800 */
[----:B------:R-:W-:-:S03]  /*e890*/  SEL R0, R29, R0, !P4 ;  /* 0x000000001d007207 */ /* 0x000fc60006000000 */
[----:B------:R4:W-:Y:S01]  /*e8a0*/  STL [R1+0x30c], R3 ;  /* 0x00030c0301007387 */ /* 0x0009e20000100800 */
[C---:B0-----:R-:W-:Y:S02]  /*e8b0*/  SEL R6, R29.reuse, R9, !P4 ;  /* 0x000000091d067207 */ /* 0x041fe40006000000 */
[----:B-1----:R-:W-:-:S03]  /*e8c0*/  SEL R4, R29, R7, !P4 ;  /* 0x000000071d047207 */ /* 0x002fc60006000000 */
[----:B------:R-:W-:Y:S01]  /*e8d0*/  STL [R1+0x308], R6 ;  /* 0x0003080601007387 */ /* 0x000fe20000100800 */
[----:B----4-:R-:W-:-:S03]  /*e8e0*/  SEL R3, R29, R5, !P4 ;  /* 0x000000051d037207 */ /* 0x010fc60006000000 */
[----:B------:R-:W-:Y:S04]  /*e8f0*/  STL [R1+0x304], R4 ;  /* 0x0003040401007387 */ /* 0x000fe80000100800 */
[----:B------:R-:W4:Y:S04]  /*e900*/  LDL.LU R9, [R1+0x2b0] ;  /* 0x0002b00001097983 */ /* 0x000f280000300800 */
[----:B------:R-:W-:Y:S04]  /*e910*/  STL [R1+0x300], R3 ;  /* 0x0003000301007387 */ /* 0x000fe80000100800 */
[----:B------:R-:W5:Y:S04]  /*e920*/  LDL.LU R7, [R1+0x2c0] ;  /* 0x0002c00001077983 */ /* 0x000f680000300800 */
[----:B------:R0:W-:Y:S04]  /*e930*/  STL [R1+0x2fc], R0 ;  /* 0x0002fc0001007387 */ /* 0x0001e80000100800 */
[----:B------:R-:W5:Y:S04]  /*e940*/  LDL.LU R5, [R1+0x2b4] ;  /* 0x0002b40001057983 */ /* 0x000f680000300800 */
[----:B0-----:R-:W5:Y:S01]  /*e950*/  LDL.LU R0, [R1+0x2bc] ;  /* 0x0002bc0001007983 */ /* 0x001f620000300800 */
[----:B------:R-:W-:-:S02]  /*e960*/  SEL R3, R29, R22, !P4 ;  /* 0x000000161d037207 */ /* 0x000fc40006000000 */
[----:B------:R-:W-:-:S03]  /*e970*/  SEL R6, R29, R21, !P4 ;  /* 0x000000151d067207 */ /* 0x000fc60006000000 */
[----:B------:R0:W-:Y:S01]  /*e980*/  STL [R1+0x2f8], R3 ;  /* 0x0002f80301007387 */ /* 0x0001e20000100800 */
[----:B------:R-:W-:-:S03]  /*e990*/  SEL R4, R29, R18, !P4 ;  /* 0x000000121d047207 */ /* 0x000fc60006000000 */
[----:B------:R1:W-:Y:S01]  /*e9a0*/  STL [R1+0x2f4], R6 ;  /* 0x0002f40601007387 */ /* 0x0003e20000100800 */
[----:B0-----:R-:W-:-:S03]  /*e9b0*/  SEL R3, R29, R17, !P4 ;  /* 0x000000111d037207 */ /* 0x001fc60006000000 */
[----:B------:R0:W-:Y:S01]  /*e9c0*/  STL [R1+0x2f0], R4 ;  /* 0x0002f00401007387 */ /* 0x0001e20000100800 */
[----:B-1----:R-:W-:-:S03]  /*e9d0*/  SEL R6, R29, R16, !P4 ;  /* 0x000000101d067207 */ /* 0x002fc60006000000 */
[----:B------:R1:W-:Y:S01]  /*e9e0*/  STL [R1+0x2ec], R3 ;  /* 0x0002ec0301007387 */ /* 0x0003e20000100800 */
[----:B0-----:R-:W-:-:S03]  /*e9f0*/  SEL R4, R29, R26, !P4 ;  /* 0x0000001a1d047207 */ /* 0x001fc60006000000 */
[----:B------:R-:W-:Y:S01]  /*ea00*/  STL [R1+0x2e8], R6 ;  /* 0x0002e80601007387 */ /* 0x000fe20000100800 */
[----:B-1----:R-:W-:-:S03]  /*ea10*/  SEL R3, R29, R20, !P4 ;  /* 0x000000141d037207 */ /* 0x002fc60006000000 */
[----:B------:R-:W5:Y:S04]  /*ea20*/  LDL.LU R20, [R1+0x2b8] ;  /* 0x0002b80001147983 */ /* 0x000f680000300800 */
[----:B------:R0:W-:Y:S04]  /*ea30*/  STL [R1+0x2e4], R4 ;  /* 0x0002e40401007387 */ /* 0x0001e80000100800 */
[----:B------:R2:W-:Y:S01]  /*ea40*/  STL [R1+0x2e0], R3 ;  /* 0x0002e00301007387 */ /* 0x0005e20000100800 */
[C---:B0-----:R-:W-:Y:S02]  /*ea50*/  SEL R4, R29.reuse, R14, !P4 ;  /* 0x0000000e1d047207 */ /* 0x041fe40006000000 */
[----:B--2---:R-:W-:-:S02]  /*ea60*/  SEL R3, R29, R19, !P4 ;  /* 0x000000131d037207 */ /* 0x004fc40006000000 */
[----:B------:R-:W2:Y:S04]  /*ea70*/  LDL.LU R19, [R1+0x2ac] ;  /* 0x0002ac0001137983 */ /* 0x000ea80000300800 */
[----:B------:R0:W-:Y:S04]  /*ea80*/  STL [R1+0x2dc], R4 ;  /* 0x0002dc0401007387 */ /* 0x0001e80000100800 */
[----:B------:R1:W-:Y:S04]  /*ea90*/  STL [R1+0x2d8], R3 ;  /* 0x0002d80301007387 */ /* 0x0003e80000100800 */
[----:B------:R-:W2:Y:S04]  /*eaa0*/  LDL.LU R13, [R1+0x2a0] ;  /* 0x0002a000010d7983 */ /* 0x000ea80000300800 */
[----:B------:R-:W2:Y:S01]  /*eab0*/  LDL.LU R12, [R1+0x29c] ;  /* 0x00029c00010c7983 */ /* 0x000ea20000300800 */
[----:B---3--:R-:W-:-:S05]  /*eac0*/  SEL R2, R29, R2, !P4 ;  /* 0x000000021d027207 */ /* 0x008fca0006000000 */
[----:B------:R3:W-:Y:S04]  /*ead0*/  STL [R1+0x2d4], R2 ;  /* 0x0002d40201007387 */ /* 0x0007e80000100800 */
[----:B------:R-:W2:Y:S04]  /*eae0*/  LDL.LU R10, [R1+0x298] ;  /* 0x00029800010a7983 */ /* 0x000ea80000300800 */
[----:B0-----:R-:W2:Y:S04]  /*eaf0*/  LDL.LU R4, [R1+0x294] ;  /* 0x0002940001047983 */ /* 0x001ea80000300800 */
[----:B------:R-:W2:Y:S04]  /*eb00*/  LDL.LU R23, [R1+0x290] ;  /* 0x0002900001177983 */ /* 0x000ea80000300800 */
[----:B------:R-:W2:Y:S04]  /*eb10*/  LDL.LU R6, [R1+0x28c] ;  /* 0x00028c0001067983 */ /* 0x000ea80000300800 */
[----:B-1----:R-:W2:Y:S04]  /*eb20*/  LDL.LU R3, [R1+0x288] ;  /* 0x0002880001037983 */ /* 0x002ea80000300800 */
[----:B------:R-:W2:Y:S04]  /*eb30*/  LDL.LU R28, [R1+0x284] ;  /* 0x00028400011c7983 */ /* 0x000ea80000300800 */
[----:B------:R-:W2:Y:S04]  /*eb40*/  LDL.LU R27, [R1+0x280] ;  /* 0x00028000011b7983 */ /* 0x000ea80000300800 */
[----:B------:R-:W2:Y:S04]  /*eb50*/  LDL.LU R25, [R1+0x278] ;  /* 0x0002780001197983 */ /* 0x000ea80000300800 */
[----:B------:R-:W2:Y:S04]  /*eb60*/  LDL.LU R24, [R1+0x270] ;  /* 0x0002700001187983 */ /* 0x000ea80000300800 */
[----:B------:R-:W2:Y:S04]  /*eb70*/  LDL.LU R16, [R1+0x250] ;  /* 0x0002500001107983 */ /* 0x000ea80000300800 */
[----:B------:R-:W2:Y:S04]  /*eb80*/  LDL.LU R26, [R1+0x258] ;  /* 0x00025800011a7983 */ /* 0x000ea80000300800 */
[----:B------:R-:W2:Y:S04]  /*eb90*/  LDL.LU R14, [R1+0x25c] ;  /* 0x00025c00010e7983 */ /* 0x000ea80000300800 */
[----:B---3--:R-:W3:Y:S01]  /*eba0*/  LDL.LU R2, [R1+0x264] ;  /* 0x0002640001027983 */ /* 0x008ee20000300800 */
[----:B----4-:R-:W-:-:S02]  /*ebb0*/  SEL R9, R29, R9, !P4 ;  /* 0x000000091d097207 */ /* 0x010fc40006000000 */
[----:B-----5:R-:W-:-:S03]  /*ebc0*/  SEL R7, R29, R7, !P4 ;  /* 0x000000071d077207 */ /* 0x020fc60006000000 */
[----:B------:R0:W-:Y:S04]  /*ebd0*/  STL [R1+0x2d0], R9 ;  /* 0x0002d00901007387 */ /* 0x0001e80000100800 */
[----:B------:R1:W-:Y:S01]  /*ebe0*/  STL [R1+0x2cc], R7 ;  /* 0x0002cc0701007387 */ /* 0x0003e20000100800 */
[----:B------:R-:W-:-:S03]  /*ebf0*/  SEL R5, R29, R5, !P4 ;  /* 0x000000051d057207 */ /* 0x000fc60006000000 */
[----:B------:R-:W4:Y:S04]  /*ec00*/  LDL.LU R22, [R1+0x268] ;  /* 0x0002680001167983 */ /* 0x000f280000300800 */
[----:B------:R-:W-:Y:S01]  /*ec10*/  STL [R1+0x2c8], R5 ;  /* 0x0002c80501007387 */ /* 0x000fe20000100800 */
[----:B------:R-:W-:-:S03]  /*ec20*/  SEL R0, R29, R0, !P4 ;  /* 0x000000001d007207 */ /* 0x000fc60006000000 */
[----:B------:R-:W5:Y:S04]  /*ec30*/  LDL.LU R21, [R1+0x26c] ;  /* 0x00026c0001157983 */ /* 0x000f680000300800 */
[----:B------:R0:W-:Y:S04]  /*ec40*/  STL [R1+0x2c4], R0 ;  /* 0x0002c40001007387 */ /* 0x0001e80000100800 */
[----:B------:R-:W5:Y:S04]  /*ec50*/  LDL.LU R18, [R1+0x260] ;  /* 0x0002600001127983 */ /* 0x000f680000300800 */
[----:B------:R-:W5:Y:S04]  /*ec60*/  LDL.LU R17, [R1+0x248] ;  /* 0x0002480001117983 */ /* 0x000f680000300800 */
[----:B0-----:R-:W5:Y:S04]  /*ec70*/  LDL.LU R9, [R1+0x244] ;  /* 0x0002440001097983 */ /* 0x001f680000300800 */
[----:B-1----:R-:W5:Y:S04]  /*ec80*/  LDL.LU R7, [R1+0x240] ;  /* 0x0002400001077983 */ /* 0x002f680000300800 */
[----:B------:R-:W5:Y:S04]  /*ec90*/  LDL.LU R0, [R1+0x23c] ;  /* 0x00023c0001007983 */ /* 0x000f680000300800 */
[----:B------:R-:W5:Y:S01]  /*eca0*/  LDL.LU R5, [R1+0x238] ;  /* 0x0002380001057983 */ /* 0x000f620000300800 */
[----:B------:R-:W-:-:S05]  /*ecb0*/  SEL R20, R29, R20, !P4 ;  /* 0x000000141d147207 */ /* 0x000fca0006000000 */
[----:B------:R0:W-:Y:S04]  /*ecc0*/  STL [R1+0x2c0], R20 ;  /* 0x0002c01401007387 */ /* 0x0001e80000100800 */
[----:B0-----:R-:W5:Y:S01]  /*ecd0*/  LDL.LU R20, [R1+0x234] ;  /* 0x0002340001147983 */ /* 0x001f620000300800 */
[----:B--2---:R-:W-:-:S05]  /*ece0*/  SEL R19, R29, R19, !P4 ;  /* 0x000000131d137207 */ /* 0x004fca0006000000 */
[----:B------:R0:W-:Y:S01]  /*ecf0*/  STL [R1+0x2bc], R19 ;  /* 0x0002bc1301007387 */ /* 0x0001e20000100800 */
[----:B------:R-:W-:-:S03]  /*ed00*/  SEL R13, R29, R13, !P4 ;  /* 0x0000000d1d0d7207 */ /* 0x000fc60006000000 */
[----:B0-----:R-:W2:Y:S04]  /*ed10*/  LDL.LU R19, [R1+0x230] ;  /* 0x0002300001137983 */ /* 0x001ea80000300800 */
[----:B------:R0:W-:Y:S02]  /*ed20*/  STL [R1+0x2b8], R13 ;  /* 0x0002b80d01007387 */ /* 0x0001e40000100800 */
[C---:B0-----:R-:W-:Y:S02]  /*ed30*/  SEL R13, R29.reuse, R12, !P4 ;  /* 0x0000000c1d0d7207 */ /* 0x041fe40006000000 */
[C---:B------:R-:W-:Y:S02]  /*ed40*/  SEL R12, R29.reuse, R10, !P4 ;  /* 0x0000000a1d0c7207 */ /* 0x040fe40006000000 */
[C---:B------:R-:W-:Y:S01]  /*ed50*/  SEL R4, R29.reuse, R4, !P4 ;  /* 0x000000041d047207 */ /* 0x040fe20006000000 */
[----:B------:R-:W-:Y:S01]  /*ed60*/  STL [R1+0x2b4], R13 ;  /* 0x0002b40d01007387 */ /* 0x000fe20000100800 */
[----:B------:R-:W-:-:S03]  /*ed70*/  SEL R10, R29, R23, !P4 ;  /* 0x000000171d0a7207 */ /* 0x000fc60006000000 */
[----:B------:R-:W-:Y:S01]  /*ed80*/  STL [R1+0x2b0], R12 ;  /* 0x0002b00c01007387 */ /* 0x000fe20000100800 */
[----:B------:R-:W-:-:S03]  /*ed90*/  SEL R6, R29, R6, !P4 ;  /* 0x000000061d067207 */ /* 0x000fc60006000000 */
[----:B------:R0:W-:Y:S04]  /*eda0*/  STL [R1+0x2ac], R4 ;  /* 0x0002ac0401007387 */ /* 0x0001e80000100800 */
[----:B------:R-:W-:Y:S01]  /*edb0*/  STL [R1+0x2a8], R10 ;  /* 0x0002a80a01007387 */ /* 0x000fe20000100800 */
[C---:B0-----:R-:W-:Y:S02]  /*edc0*/  SEL R4, R29.reuse, R3, !P4 ;  /* 0x000000031d047207 */ /* 0x041fe40006000000 */
[C---:B------:R-:W-:Y:S01]  /*edd0*/  SEL R3, R29.reuse, R28, !P4 ;  /* 0x0000001c1d037207 */ /* 0x040fe20006000000 */
[----:B------:R0:W-:Y:S04]  /*ede0*/  STL [R1+0x2a4], R6 ;  /* 0x0002a40601007387 */ /* 0x0001e80000100800 */
[----:B------:R1:W-:Y:S04]  /*edf0*/  STL [R1+0x2a0], R4 ;  /* 0x0002a00401007387 */ /* 0x0003e80000100800 */
[----:B------:R3:W-:Y:S01]  /*ee00*/  STL [R1+0x29c], R3 ;  /* 0x00029c0301007387 */ /* 0x0007e20000100800 */
[----:B0-----:R-:W-:-:S02]  /*ee10*/  SEL R6, R29, R27, !P4 ;  /* 0x0000001b1d067207 */ /* 0x001fc40006000000 */
[----:B-1----:R-:W-:-:S03]  /*ee20*/  SEL R4, R29, R25, !P4 ;  /* 0x000000191d047207 */ /* 0x002fc60006000000 */
[----:B------:R0:W-:Y:S01]  /*ee30*/  STL [R1+0x298], R6 ;  /* 0x0002980601007387 */ /* 0x0001e20000100800 */
[----:B---3--:R-:W-:-:S03]  /*ee40*/  SEL R3, R29, R24, !P4 ;  /* 0x000000181d037207 */ /* 0x008fc60006000000 */
[----:B------:R1:W-:Y:S04]  /*ee50*/  STL [R1+0x294], R4 ;  /* 0x0002940401007387 */ /* 0x0003e80000100800 */
[----:B------:R3:W-:Y:S01]  /*ee60*/  STL [R1+0x290], R3 ;  /* 0x0002900301007387 */ /* 0x0007e20000100800 */
[C---:B0-----:R-:W-:Y:S02]  /*ee70*/  SEL R6, R29.reuse, R16, !P4 ;  /* 0x000000101d067207 */ /* 0x041fe40006000000 */
[----:B-1----:R-:W-:-:S03]  /*ee80*/  SEL R4, R29, R26, !P4 ;  /* 0x0000001a1d047207 */ /* 0x002fc60006000000 */
[----:B------:R-:W-:Y:S01]  /*ee90*/  STL [R1+0x28c], R6 ;  /* 0x00028c0601007387 */ /* 0x000fe20000100800 */
[----:B---3--:R-:W-:-:S03]  /*eea0*/  SEL R3, R29, R14, !P4 ;  /* 0x0000000e1d037207 */ /* 0x008fc60006000000 */
[----:B------:R4:W-:Y:S01]  /*eeb0*/  STL [R1+0x288], R4 ;  /* 0x0002880401007387 */ /* 0x0009e20000100800 */
[----:B------:R-:W-:-:S03]  /*eec0*/  SEL R2, R29, R2, !P4 ;  /* 0x000000021d027207 */ /* 0x000fc60006000000 */
[----:B------:R-:W3:Y:S04]  /*eed0*/  LDL.LU R16, [R1+0x228] ;  /* 0x0002280001107983 */ /* 0x000ee80000300800 */
[----:B------:R-:W-:Y:S04]  /*eee0*/  STL [R1+0x284], R3 ;  /* 0x0002840301007387 */ /* 0x000fe80000100800 */
[----:B------:R-:W3:Y:S04]  /*eef0*/  LDL.LU R26, [R1+0x20c] ;  /* 0x00020c00011a7983 */ /* 0x000ee80000300800 */
[----:B------:R0:W-:Y:S04]  /*ef00*/  STL [R1+0x280], R2 ;  /* 0x0002800201007387 */ /* 0x0001e80000100800 */
[----:B------:R-:W3:Y:S01]  /*ef10*/  LDL.LU R14, [R1+0x210] ;  /* 0x00021000010e7983 */ /* 0x000ee20000300800 */
[----:B----4-:R-:W-:-:S03]  /*ef20*/  SEL R4, R29, R22, !P4 ;  /* 0x000000161d047207 */ /* 0x010fc60006000000 */
[----:B0-----:R-:W4:Y:S01]  /*ef30*/  LDL.LU R2, [R1+0x214] ;  /* 0x0002140001027983 */ /* 0x001f220000300800 */
[----:B-----5:R-:W-:-:S03]  /*ef40*/  SEL R6, R29, R21, !P4 ;  /* 0x000000151d067207 */ /* 0x020fc60006000000 */
[----:B------:R0:W-:Y:S04]  /*ef50*/  STL [R1+0x278], R4 ;  /* 0x0002780401007387 */ /* 0x0001e80000100800 */
[----:B------:R1:W-:Y:S01]  /*ef60*/  STL [R1+0x270], R6 ;  /* 0x0002700601007387 */ /* 0x0003e20000100800 */
[C---:B------:R-:W-:Y:S02]  /*ef70*/  SEL R3, R29.reuse, R18, !P4 ;  /* 0x000000121d037207 */ /* 0x040fe40006000000 */
[----:B0-----:R-:W-:-:S03]  /*ef80*/  SEL R4, R29, R17, !P4 ;  /* 0x000000111d047207 */ /* 0x001fc60006000000 */
[----:B------:R-:W-:Y:S01]  /*ef90*/  STL [R1+0x26c], R3 ;  /* 0x00026c0301007387 */ /* 0x000fe20000100800 */
[----:B-1----:R-:W-:-:S03]  /*efa0*/  SEL R6, R29, R9, !P4 ;  /* 0x000000091d067207 */ /* 0x002fc60006000000 */
[----:B------:R0:W-:Y:S04]  /*efb0*/  STL [R1+0x268], R4 ;  /* 0x0002680401007387 */ /* 0x0001e80000100800 */
[----:B------:R-:W-:Y:S01]  /*efc0*/  STL [R1+0x264], R6 ;  /* 0x0002640601007387 */ /* 0x000fe20000100800 */
[----:B0-----:R-:W-:-:S03]  /*efd0*/  SEL R4, R29, R0, !P4 ;  /* 0x000000001d047207 */ /* 0x001fc60006000000 */
[----:B------:R-:W5:Y:S01]  /*efe0*/  LDL.LU R0, [R1+0x218] ;  /* 0x0002180001007983 */ /* 0x000f620000300800 */
[----:B------:R-:W-:-:S05]  /*eff0*/  SEL R3, R29, R7, !P4 ;  /* 0x000000071d037207 */ /* 0x000fca0006000000 */
[----:B------:R0:W-:Y:S04]  /*f000*/  STL [R1+0x260], R3 ;  /* 0x0002600301007387 */ /* 0x0001e80000100800 */
[----:B------:R1:W-:Y:S04]  /*f010*/  STL [R1+0x25c], R4 ;  /* 0x00025c0401007387 */ /* 0x0003e80000100800 */
[----:B------:R-:W5:Y:S01]  /*f020*/  LDL.LU R9, [R1+0x224] ;  /* 0x0002240001097983 */ /* 0x000f620000300800 */
[C---:B0-----:R-:W-:Y:S02]  /*f030*/  SEL R3, R29.reuse, R5, !P4 ;  /* 0x000000051d037207 */ /* 0x041fe40006000000 */
[----:B-1----:R-:W-:-:S03]  /*f040*/  SEL R4, R29, R20, !P4 ;  /* 0x000000141d047207 */ /* 0x002fc60006000000 */
[----:B------:R2:W-:Y:S04]  /*f050*/  STL [R1+0x258], R3 ;  /* 0x0002580301007387 */ /* 0x0005e80000100800 */
[----:B------:R0:W-:Y:S04]  /*f060*/  STL [R1+0x250], R4 ;  /* 0x0002500401007387 */ /* 0x0001e80000100800 */
[----:B------:R-:W5:Y:S04]  /*f070*/  LDL.LU R13, [R1+0x220] ;  /* 0x00022000010d7983 */ /* 0x000f680000300800 */
[----:B------:R-:W5:Y:S01]  /*f080*/  LDL.LU R12, [R1+0x21c] ;  /* 0x00021c00010c7983 */ /* 0x000f620000300800 */
[----:B--2---:R-:W-:-:S05]  /*f090*/  SEL R3, R29, R19, !P4 ;  /* 0x000000131d037207 */ /* 0x004fca0006000000 */
        /* <DEDUP_REMOVED lines=13> */
[----:B------:R-:W2:Y:S01]  /*f170*/  LDL.LU R19, [R1+0x1b8] ;  /* 0x0001b80001137983 */ /* 0x000ea20000300800 */
[----:B---3--:R-:W-:-:S02]  /*f180*/  SEL R17, R29, R16, !P4 ;  /* 0x000000101d117207 */ /* 0x008fc40006000000 */
[----:B------:R-:W-:-:S03]  /*f190*/  SEL R16, R29, R26, !P4 ;  /* 0x0000001a1d107207 */ /* 0x000fc60006000000 */
[----:B------:R0:W-:Y:S04]  /*f1a0*/  STL [R1+0x244], R17 ;  /* 0x0002441101007387 */ /* 0x0001e80000100800 */
[----:B------:R1:W-:Y:S01]  /*f1b0*/  STL [R1+0x240], R16 ;  /* 0x0002401001007387 */ /* 0x0003e20000100800 */
[----:B------:R-:W-:-:S03]  /*f1c0*/  SEL R14, R29, R14, !P4 ;  /* 0x0000000e1d0e7207 */ /* 0x000fc60006000000 */
[----:B------:R-:W3:Y:S01]  /*f1d0*/  LDL.LU R22, [R1+0x1c0] ;  /* 0x0001c00001167983 */ /* 0x000ee20000300800 */
[----:B----4-:R-:W-:-:S03]  /*f1e0*/  SEL R2, R29, R2, !P4 ;  /* 0x000000021d027207 */ /* 0x010fc60006000000 */
[----:B------:R-:W-:Y:S04]  /*f1f0*/  STL [R1+0x23c], R14 ;  /* 0x00023c0e01007387 */ /* 0x000fe80000100800 */
[----:B------:R-:W4:Y:S04]  /*f200*/  LDL.LU R21, [R1+0x1d8] ;  /* 0x0001d80001157983 */ /* 0x000f280000300800 */
[----:B------:R1:W-:Y:S04]  /*f210*/  STL [R1+0x238], R2 ;  /* 0x0002380201007387 */ /* 0x0003e80000100800 */
[----:B------:R-:W4:Y:S04]  /*f220*/  LDL.LU R18, [R1+0x1d0] ;  /* 0x0001d00001127983 */ /* 0x000f280000300800 */
[----:B0-----:R-:W4:Y:S04]  /*f230*/  LDL.LU R17, [R1+0x1c8] ;  /* 0x0001c80001117983 */ /* 0x001f280000300800 */
[----:B-1----:R-:W4:Y:S04]  /*f240*/  LDL.LU R16, [R1+0x1cc] ;  /* 0x0001cc0001107983 */ /* 0x002f280000300800 */
[----:B------:R-:W4:Y:S04]  /*f250*/  LDL.LU R26, [R1+0x1c4] ;  /* 0x0001c400011a7983 */ /* 0x000f280000300800 */
[----:B------:R-:W4:Y:S04]  /*f260*/  LDL.LU R2, [R1+0x1b0] ;  /* 0x0001b00001027983 */ /* 0x000f280000300800 */
[----:B------:R-:W4:Y:S01]  /*f270*/  LDL.LU R14, [R1+0x1ac] ;  /* 0x0001ac00010e7983 */ /* 0x000f220000300800 */
[----:B-----5:R-:W-:-:S05]  /*f280*/  SEL R0, R29, R0, !P4 ;  /* 0x000000001d007207 */ /* 0x020fca0006000000 */
[----:B------:R0:W-:Y:S04]  /*f290*/  STL [R1+0x234], R0 ;  /* 0x0002340001007387 */ /* 0x0001e80000100800 */
[----:B0-----:R-:W5:Y:S01]  /*f2a0*/  LDL.LU R0, [R1+0x1a8] ;  /* 0x0001a80001007983 */ /* 0x001f620000300800 */
[----:B------:R-:W-:-:S05]  /*f2b0*/  SEL R9, R29, R9, !P4 ;  /* 0x000000091d097207 */ /* 0x000fca0006000000 */
[----:B------:R0:W-:Y:S01]  /*f2c0*/  STL [R1+0x230], R9 ;  /* 0x0002300901007387 */ /* 0x0001e20000100800 */
[----:B------:R-:W-:-:S03]  /*f2d0*/  SEL R13, R29, R13, !P4 ;  /* 0x0000000d1d0d7207 */ /* 0x000fc60006000000 */
[----:B0-----:R-:W5:Y:S04]  /*f2e0*/  LDL.LU R9, [R1+0x1a4] ;  /* 0x0001a40001097983 */ /* 0x001f680000300800 */
[----:B------:R0:W-:Y:S02]  /*f2f0*/  STL [R1+0x228], R13 ;  /* 0x0002280d01007387 */ /* 0x0001e40000100800 */
[----:B0-----:R-:W-:-:S05]  /*f300*/  SEL R13, R29, R12, !P4 ;  /* 0x0000000c1d0d7207 */ /* 0x001fca0006000000 */
[----:B------:R-:W-:Y:S01]  /*f310*/  STL [R1+0x224], R13 ;  /* 0x0002240d01007387 */ /* 0x000fe20000100800 */
[C---:B--2---:R-:W-:Y:S02]  /*f320*/  SEL R10, R29.reuse, R10, !P4 ;  /* 0x0000000a1d0a7207 */ /* 0x044fe40006000000 */
[----:B------:R-:W-:-:S03]  /*f330*/  SEL R12, R29, R4, !P4 ;  /* 0x000000041d0c7207 */ /* 0x000fc60006000000 */
[----:B------:R0:W-:Y:S01]  /*f340*/  STL [R1+0x220], R10 ;  /* 0x0002200a01007387 */ /* 0x0001e20000100800 */
[----:B------:R-:W-:-:S03]  /*f350*/  SEL R4, R29, R23, !P4 ;  /* 0x000000171d047207 */ /* 0x000fc60006000000 */
[----:B------:R-:W-:Y:S04]  /*f360*/  STL [R1+0x21c], R12 ;  /* 0x00021c0c01007387 */ /* 0x000fe80000100800 */
[----:B------:R1:W-:Y:S01]  /*f370*/  STL [R1+0x218], R4 ;  /* 0x0002180401007387 */ /* 0x0003e20000100800 */
[C---:B0-----:R-:W-:Y:S02]  /*f380*/  SEL R10, R29.reuse, R6, !P4 ;  /* 0x000000061d0a7207 */ /* 0x041fe40006000000 */
[----:B------:R-:W-:-:S03]  /*f390*/  SEL R6, R29, R3, !P4 ;  /* 0x000000031d067207 */ /* 0x000fc60006000000 */
[----:B------:R-:W-:Y:S01]  /*f3a0*/  STL [R1+0x214], R10 ;  /* 0x0002140a01007387 */ /* 0x000fe20000100800 */
[C---:B-1----:R-:W-:Y:S02]  /*f3b0*/  SEL R4, R29.reuse, R28, !P4 ;  /* 0x0000001c1d047207 */ /* 0x042fe40006000000 */
[C---:B------:R-:W-:Y:S01]  /*f3c0*/  SEL R3, R29.reuse, R27, !P4 ;  /* 0x0000001b1d037207 */ /* 0x040fe20006000000 */
[----:B------:R0:W-:Y:S04]  /*f3d0*/  STL [R1+0x210], R6 ;  /* 0x0002100601007387 */ /* 0x0001e80000100800 */
[----:B------:R1:W-:Y:S04]  /*f3e0*/  STL [R1+0x20c], R4 ;  /* 0x00020c0401007387 */ /* 0x0003e80000100800 */
[----:B------:R2:W-:Y:S01]  /*f3f0*/  STL [R1+0x208], R3 ;  /* 0x0002080301007387 */ /* 0x0005e20000100800 */
[----:B0-----:R-:W-:-:S02]  /*f400*/  SEL R6, R29, R25, !P4 ;  /* 0x000000191d067207 */ /* 0x001fc40006000000 */
[----:B-1----:R-:W-:-:S03]  /*f410*/  SEL R4, R29, R24, !P4 ;  /* 0x000000181d047207 */ /* 0x002fc60006000000 */
[----:B------:R-:W-:Y:S01]  /*f420*/  STL [R1+0x204], R6 ;  /* 0x0002040601007387 */ /* 0x000fe20000100800 */
[C---:B------:R-:W-:Y:S02]  /*f430*/  SEL R5, R29.reuse, R5, !P4 ;  /* 0x000000051d057207 */ /* 0x040fe40006000000 */
[C---:B--2---:R-:W-:Y:S01]  /*f440*/  SEL R3, R29.reuse, R7, !P4 ;  /* 0x000000071d037207 */ /* 0x044fe20006000000 */
[----:B------:R0:W-:Y:S04]  /*f450*/  STL [R1+0x200], R4 ;  /* 0x0002000401007387 */ /* 0x0001e80000100800 */
[----:B------:R1:W-:Y:S01]  /*f460*/  STL [R1+0x1fc], R3 ;  /* 0x0001fc0301007387 */ /* 0x0003e20000100800 */
[----:B0-----:R-:W-:-:S03]  /*f470*/  SEL R4, R29, R20, !P4 ;  /* 0x000000141d047207 */ /* 0x001fc60006000000 */
[----:B------:R0:W-:Y:S01]  /*f480*/  STL [R1+0x1f8], R5 ;  /* 0x0001f80501007387 */ /* 0x0001e20000100800 */
[----:B-1----:R-:W-:-:S03]  /*f490*/  SEL R3, R29, R19, !P4 ;  /* 0x000000131d037207 */ /* 0x002fc60006000000 */
[----:B------:R-:W2:Y:S04]  /*f4a0*/  LDL.LU R7, [R1+0x190] ;  /* 0x0001900001077983 */ /* 0x000ea80000300800 */
[----:B------:R3:W-:Y:S04]  /*f4b0*/  STL [R1+0x1e8], R4 ;  /* 0x0001e80401007387 */ /* 0x0007e80000100800 */
[----:B0-----:R-:W2:Y:S04]  /*f4c0*/  LDL.LU R5, [R1+0x19c] ;  /* 0x00019c0001057983 */ /* 0x001ea80000300800 */
[----:B------:R0:W-:Y:S04]  /*f4d0*/  STL [R1+0x1e4], R3 ;  /* 0x0001e40301007387 */ /* 0x0001e80000100800 */
[----:B------:R-:W2:Y:S04]  /*f4e0*/  LDL.LU R20, [R1+0x1a0] ;  /* 0x0001a00001147983 */ /* 0x000ea80000300800 */
[----:B------:R-:W2:Y:S01]  /*f4f0*/  LDL.LU R19, [R1+0x194] ;  /* 0x0001940001137983 */ /* 0x000ea20000300800 */
[----:B---3--:R-:W-:-:S05]  /*f500*/  SEL R4, R29, R22, !P4 ;  /* 0x000000161d047207 */ /* 0x008fca0006000000 */
[----:B------:R1:W-:Y:S01]  /*f510*/  STL [R1+0x1e0], R4 ;  /* 0x0001e00401007387 */ /* 0x0003e20000100800 */
[----:B----4-:R-:W-:-:S05]  /*f520*/  SEL R6, R29, R21, !P4 ;  /* 0x000000151d067207 */ /* 0x010fca0006000000 */
[----:B------:R3:W-:Y:S01]  /*f530*/  STL [R1+0x1dc], R6 ;  /* 0x0001dc0601007387 */ /* 0x0007e20000100800 */
[C---:B0-----:R-:W-:Y:S02]  /*f540*/  SEL R3, R29.reuse, R18, !P4 ;  /* 0x000000121d037207 */ /* 0x041fe40006000000 */
[----:B-1----:R-:W-:-:S03]  /*f550*/  SEL R4, R29, R17, !P4 ;  /* 0x000000111d047207 */ /* 0x002fc60006000000 */
[----:B------:R0:W-:Y:S01]  /*f560*/  STL [R1+0x1d8], R3 ;  /* 0x0001d80301007387 */ /* 0x0001e20000100800 */
[----:B---3--:R-:W-:-:S03]  /*f570*/  SEL R6, R29, R16, !P4 ;  /* 0x000000101d067207 */ /* 0x008fc60006000000 */
[----:B------:R1:W-:Y:S01]  /*f580*/  STL [R1+0x1d0], R4 ;  /* 0x0001d00401007387 */ /* 0x0003e20000100800 */
[----:B0-----:R-:W-:-:S03]  /*f590*/  SEL R3, R29, R26, !P4 ;  /* 0x0000001a1d037207 */ /* 0x001fc60006000000 */
[----:B------:R-:W-:Y:S01]  /*f5a0*/  STL [R1+0x1cc], R6 ;  /* 0x0001cc0601007387 */ /* 0x000fe20000100800 */
[----:B-1----:R-:W-:-:S03]  /*f5b0*/  SEL R4, R29, R2, !P4 ;  /* 0x000000021d047207 */ /* 0x002fc60006000000 */
[----:B------:R-:W3:Y:S04]  /*f5c0*/  LDL.LU R2, [R1+0x198] ;  /* 0x0001980001027983 */ /* 0x000ee80000300800 */
[----:B------:R-:W-:Y:S04]  /*f5d0*/  STL [R1+0x1c8], R3 ;  /* 0x0001c80301007387 */ /* 0x000fe80000100800 */
[----:B------:R5:W-:Y:S02]  /*f5e0*/  STL [R1+0x1c4], R4 ;  /* 0x0001c40401007387 */ /* 0x000be40000100800 */
[----:B-----5:R-:W-:-:S02]  /*f5f0*/  SEL R4, R29, R0, !P4 ;  /* 0x000000001d047207 */ /* 0x020fc40006000000 */
[----:B------:R-:W4:Y:S01]  /*f600*/  LDL.LU R0, [R1+0x188] ;  /* 0x0001880001007983 */ /* 0x000f220000300800 */
[----:B------:R-:W-:-:S05]  /*f610*/  SEL R3, R29, R14, !P4 ;  /* 0x0000000e1d037207 */ /* 0x000fca0006000000 */
[----:B------:R0:W-:Y:S04]  /*f620*/  STL [R1+0x1c0], R3 ;  /* 0x0001c00301007387 */ /* 0x0001e80000100800 */
[----:B------:R1:W-:Y:S04]  /*f630*/  STL [R1+0x1b8], R4 ;  /* 0x0001b80401007387 */ /* 0x0003e80000100800 */
[----:B------:R-:W5:Y:S01]  /*f640*/  LDL.LU R13, [R1+0x184] ;  /* 0x00018400010d7983 */ /* 0x000f620000300800 */
[----:B0-----:R-:W-:-:S03]  /*f650*/  SEL R3, R29, R9, !P4 ;  /* 0x000000091d037207 */ /* 0x001fc60006000000 */
[----:B------:R-:W5:Y:S04]  /*f660*/  LDL.LU R12, [R1+0x180] ;  /* 0x00018000010c7983 */ /* 0x000f680000300800 */
[----:B------:R0:W-:Y:S04]  /*f670*/  STL [R1+0x1b0], R3 ;  /* 0x0001b00301007387 */ /* 0x0001e80000100800 */
[----:B------:R-:W5:Y:S04]  /*f680*/  LDL.LU R10, [R1+0x174] ;  /* 0x00017400010a7983 */ /* 0x000f680000300800 */
[----:B-1----:R-:W5:Y:S04]  /*f690*/  LDL.LU R4, [R1+0x170] ;  /* 0x0001700001047983 */ /* 0x002f680000300800 */
[----:B------:R-:W5:Y:S04]  /*f6a0*/  LDL.LU R23, [R1+0x16c] ;  /* 0x00016c0001177983 */ /* 0x000f680000300800 */
[----:B------:R-:W5:Y:S04]  /*f6b0*/  LDL.LU R6, [R1+0x168] ;  /* 0x0001680001067983 */ /* 0x000f680000300800 */
[----:B0-----:R-:W5:Y:S04]  /*f6c0*/  LDL.LU R3, [R1+0x164] ;  /* 0x0001640001037983 */ /* 0x001f680000300800 */
        /* <DEDUP_REMOVED lines=8> */
[----:B--2---:R-:W-:-:S02]  /*f750*/  SEL R14, R29, R7, !P4 ;  /* 0x000000071d0e7207 */ /* 0x004fc40006000000 */
[----:B------:R-:W-:-:S03]  /*f760*/  SEL R9, R29, R5, !P4 ;  /* 0x000000051d097207 */ /* 0x000fc60006000000 */
[----:B------:R0:W-:Y:S04]  /*f770*/  STL [R1+0x1ac], R14 ;  /* 0x0001ac0e01007387 */ /* 0x0001e80000100800 */
[----:B------:R1:W-:Y:S01]  /*f780*/  STL [R1+0x1a8], R9 ;  /* 0x0001a80901007387 */ /* 0x0003e20000100800 */
[----:B------:R-:W-:-:S03]  /*f790*/  SEL R7, R29, R20, !P4 ;  /* 0x000000141d077207 */ /* 0x000fc60006000000 */
[----:B------:R-:W2:Y:S01]  /*f7a0*/  LDL.LU R22, [R1+0x14c] ;  /* 0x00014c0001167983 */ /* 0x000ea20000300800 */
[----:B------:R-:W-:-:S03]  /*f7b0*/  SEL R5, R29, R19, !P4 ;  /* 0x000000131d057207 */ /* 0x000fc60006000000 */
[----:B------:R0:W-:Y:S04]  /*f7c0*/  STL [R1+0x1a4], R7 ;  /* 0x0001a40701007387 */ /* 0x0001e80000100800 */
[----:B------:R-:W2:Y:S04]  /*f7d0*/  LDL.LU R21, [R1+0x150] ;  /* 0x0001500001157983 */ /* 0x000ea80000300800 */
[----:B------:R1:W-:Y:S04]  /*f7e0*/  STL [R1+0x1a0], R5 ;  /* 0x0001a00501007387 */ /* 0x0003e80000100800 */
[----:B0-----:R-:W2:Y:S04]  /*f7f0*/  LDL.LU R14, [R1+0x144] ;  /* 0x00014400010e7983 */ /* 0x001ea80000300800 */
[----:B-1----:R-:W2:Y:S04]  /*f800*/  LDL.LU R9, [R1+0x130] ;  /* 0x0001300001097983 */ /* 0x002ea80000300800 */
[----:B------:R-:W2:Y:S04]  /*f810*/  LDL.LU R7, [R1+0x134] ;  /* 0x0001340001077983 */ /* 0x000ea80000300800 */
[----:B------:R-:W2:Y:S04]  /*f820*/  LDL.LU R5, [R1+0x13c] ;  /* 0x00013c0001057983 */ /* 0x000ea80000300800 */
[----:B------:R-:W2:Y:S04]  /*f830*/  LDL.LU R20, [R1+0x12c] ;  /* 0x00012c0001147983 */ /* 0x000ea80000300800 */
[----:B------:R-:W2:Y:S01]  /*f840*/  LDL.LU R19, [R1+0x124] ;  /* 0x0001240001137983 */ /* 0x000ea20000300800 */
[----:B---3--:R-:W-:-:S05]  /*f850*/  SEL R2, R29, R2, !P4 ;  /* 0x000000021d027207 */ /* 0x008fca0006000000 */
[----:B------:R0:W-:Y:S04]  /*f860*/  STL [R1+0x19c], R2 ;  /* 0x00019c0201007387 */ /* 0x0001e80000100800 */
[----:B0-----:R-:W3:Y:S01]  /*f870*/  LDL.LU R2, [R1+0x120] ;  /* 0x0001200001027983 */ /* 0x001ee20000300800 */
[----:B----4-:R-:W-:-:S05]  /*f880*/  SEL R0, R29, R0, !P4 ;  /* 0x000000001d007207 */ /* 0x010fca0006000000 */
[----:B------:R0:W-:Y:S04]  /*f890*/  STL [R1+0x198], R0 ;  /* 0x0001980001007387 */ /* 0x0001e80000100800 */
[----:B0-----:R-:W4:Y:S01]  /*f8a0*/  LDL.LU R0, [R1+0x11c] ;  /* 0x00011c0001007983 */ /* 0x001f220000300800 */
[----:B-----5:R-:W-:-:S05]  /*f8b0*/  SEL R13, R29, R13, !P4 ;  /* 0x0000000d1d0d7207 */ /* 0x020fca0006000000 */
[----:B------:R0:W-:Y:S01]  /*f8c0*/  STL [R1+0x194], R13 ;  /* 0x0001940d01007387 */ /* 0x0001e20000100800 */
[C---:B------:R-:W-:Y:S02]  /*f8d0*/  SEL R10, R29.reuse, R10, !P4 ;  /* 0x0000000a1d0a7207 */ /* 0x040fe40006000000 */
[C---:B0-----:R-:W-:Y:S02]  /*f8e0*/  SEL R13, R29.reuse, R12, !P4 ;  /* 0x0000000c1d0d7207 */ /* 0x041fe40006000000 */
[C---:B------:R-:W-:Y:S02]  /*f8f0*/  SEL R12, R29.reuse, R4, !P4 ;  /* 0x000000041d0c7207 */ /* 0x040fe40006000000 */
[C---:B------:R-:W-:Y:S01]  /*f900*/  SEL R4, R29.reuse, R23, !P4 ;  /* 0x000000171d047207 */ /* 0x040fe20006000000 */
[----:B------:R-:W-:Y:S04]  /*f910*/  STL [R1+0x190], R13 ;  /* 0x0001900d01007387 */ /* 0x000fe80000100800 */
[----:B------:R0:W-:Y:S04]  /*f920*/  STL [R1+0x18c], R10 ;  /* 0x00018c0a01007387 */ /* 0x0001e80000100800 */
[----:B------:R-:W-:Y:S04]  /*f930*/  STL [R1+0x188], R12 ;  /* 0x0001880c01007387 */ /* 0x000fe80000100800 */
[----:B------:R1:W-:Y:S01]  /*f940*/  STL [R1+0x184], R4 ;  /* 0x0001840401007387 */ /* 0x0003e20000100800 */
[----:B0-----:R-:W-:-:S02]  /*f950*/  SEL R10, R29, R6, !P4 ;  /* 0x000000061d0a7207 */ /* 0x001fc40006000000 */
[C---:B------:R-:W-:Y:S02]  /*f960*/  SEL R6, R29.reuse, R3, !P4 ;  /* 0x000000031d067207 */ /* 0x040fe40006000000 */
[C---:B------:R-:W-:Y:S01]  /*f970*/  SEL R3, R29.reuse, R27, !P4 ;  /* 0x0000001b1d037207 */ /* 0x040fe20006000000 */
[----:B------:R-:W-:Y:S01]  /*f980*/  STL [R1+0x180], R10 ;  /* 0x0001800a01007387 */ /* 0x000fe20000100800 */
[----:B-1----:R-:W-:-:S03]  /*f990*/  SEL R4, R29, R28, !P4 ;  /* 0x0000001c1d047207 */ /* 0x002fc60006000000 */
        /* <DEDUP_REMOVED lines=10> */
[----:B-----5:R-:W-:-:S03]  /*fa40*/  SEL R4, R29, R16, !P4 ;  /* 0x000000101d047207 */ /* 0x020fc60006000000 */
        /* <DEDUP_REMOVED lines=8> */
[----:B--2---:R-:W-:-:S02]  /*fad0*/  SEL R4, R29, R22, !P4 ;  /* 0x000000161d047207 */ /* 0x004fc40006000000 */
[----:B------:R-:W-:-:S03]  /*fae0*/  SEL R6, R29, R21, !P4 ;  /* 0x000000151d067207 */ /* 0x000fc60006000000 */
[----:B------:R1:W-:Y:S04]  /*faf0*/  STL [R1+0x158], R4 ;  /* 0x0001580401007387 */ /* 0x0003e80000100800 */
[----:B------:R2:W-:Y:S01]  /*fb00*/  STL [R1+0x154], R6 ;  /* 0x0001540601007387 */ /* 0x0005e20000100800 */
[C---:B0-----:R-:W-:Y:S02]  /*fb10*/  SEL R3, R29.reuse, R14, !P4 ;  /* 0x0000000e1d037207 */ /* 0x041fe40006000000 */
[----:B-1----:R-:W-:-:S03]  /*fb20*/  SEL R4, R29, R9, !P4 ;  /* 0x000000091d047207 */ /* 0x002fc60006000000 */
[----:B------:R0:W-:Y:S01]  /*fb30*/  STL [R1+0x150], R3 ;  /* 0x0001500301007387 */ /* 0x0001e20000100800 */
[----:B--2---:R-:W-:-:S03]  /*fb40*/  SEL R6, R29, R7, !P4 ;  /* 0x000000071d067207 */ /* 0x004fc60006000000 */
[----:B------:R1:W-:Y:S01]  /*fb50*/  STL [R1+0x14c], R4 ;  /* 0x00014c0401007387 */ /* 0x0003e20000100800 */
[----:B0-----:R-:W-:-:S03]  /*fb60*/  SEL R3, R29, R5, !P4 ;  /* 0x000000051d037207 */ /* 0x001fc60006000000 */
[----:B------:R-:W-:Y:S01]  /*fb70*/  STL [R1+0x148], R6 ;  /* 0x0001480601007387 */ /* 0x000fe20000100800 */
[----:B-1----:R-:W-:-:S03]  /*fb80*/  SEL R4, R29, R20, !P4 ;  /* 0x000000141d047207 */ /* 0x002fc60006000000 */
[----:B------:R-:W2:Y:S04]  /*fb90*/  LDL.LU R20, [R1+0x10c] ;  /* 0x00010c0001147983 */ /* 0x000ea80000300800 */
[----:B------:R0:W-:Y:S04]  /*fba0*/  STL [R1+0x144], R3 ;  /* 0x0001440301007387 */ /* 0x0001e80000100800 */
[----:B------:R-:W-:Y:S01]  /*fbb0*/  STL [R1+0x140], R4 ;  /* 0x0001400401007387 */ /* 0x000fe20000100800 */
[----:B0-----:R-:W-:-:S03]  /*fbc0*/  SEL R3, R29, R19, !P4 ;  /* 0x000000131d037207 */ /* 0x001fc60006000000 */
[----:B------:R-:W2:Y:S04]  /*fbd0*/  LDL.LU R19, [R1+0x108] ;  /* 0x0001080001137983 */ /* 0x000ea80000300800 */
[----:B------:R0:W-:Y:S01]  /*fbe0*/  STL [R1+0x13c], R3 ;  /* 0x00013c0301007387 */ /* 0x0001e20000100800 */
[----:B---3--:R-:W-:-:S05]  /*fbf0*/  SEL R2, R29, R2, !P4 ;  /* 0x000000021d027207 */ /* 0x008fca0006000000 */
[----:B------:R1:W-:Y:S04]  /*fc00*/  STL [R1+0x134], R2 ;  /* 0x0001340201007387 */ /* 0x0003e80000100800 */
[----:B------:R-:W3:Y:S04]  /*fc10*/  LDL.LU R23, [R1+0xf4] ;  /* 0x0000f40001177983 */ /* 0x000ee80000300800 */
[----:B------:R-:W3:Y:S01]  /*fc20*/  LDL.LU R6, [R1+0xfc] ;  /* 0x0000fc0001067983 */ /* 0x000ee20000300800 */
[----:B----4-:R-:W-:-:S05]  /*fc30*/  SEL R0, R29, R0, !P4 ;  /* 0x000000001d007207 */ /* 0x010fca0006000000 */
[----:B------:R4:W-:Y:S04]  /*fc40*/  STL [R1+0x130], R0 ;  /* 0x0001300001007387 */ /* 0x0009e80000100800 */
[----:B0-----:R-:W3:Y:S04]  /*fc50*/  LDL.LU R3, [R1+0x100] ;  /* 0x0001000001037983 */ /* 0x001ee80000300800 */
[----:B-1----:R-:W3:Y:S04]  /*fc60*/  LDL.LU R2, [R1+0xf8] ;  /* 0x0000f80001027983 */ /* 0x002ee80000300800 */
[----:B----4-:R-:W4:Y:S04]  /*fc70*/  LDL.LU R0, [R1+0xd4] ;  /* 0x0000d40001007983 */ /* 0x010f280000300800 */
[----:B------:R-:W4:Y:S04]  /*fc80*/  LDL.LU R13, [R1+0xd8] ;  /* 0x0000d800010d7983 */ /* 0x000f280000300800 */
        /* <DEDUP_REMOVED lines=8> */
[----:B------:R-:W4:Y:S01]  /*fd10*/  LDL.LU R5, [R1+0xa8] ;  /* 0x0000a80001057983 */ /* 0x000f220000300800 */
[----:B-----5:R-:W-:-:S02]  /*fd20*/  SEL R21, R29, R18, !P4 ;  /* 0x000000121d157207 */ /* 0x020fc40006000000 */
        /* <DEDUP_REMOVED lines=9> */
[----:B------:R-:W5:Y:S04]  /*fdc0*/  LDL.LU R22, [R1+0x9c] ;  /* 0x00009c0001167983 */ /* 0x000f680000300800 */
[----:B0-----:R-:W5:Y:S04]  /*fdd0*/  LDL.LU R21, [R1+0x94] ;  /* 0x0000940001157983 */ /* 0x001f680000300800 */
[----:B-1----:R-:W5:Y:S04]  /*fde0*/  LDL.LU R18, [R1+0x90] ;  /* 0x0000900001127983 */ /* 0x002f680000300800 */
[----:B------:R-:W5:Y:S04]  /*fdf0*/  LDL.LU R17, [R1+0x8c] ;  /* 0x00008c0001117983 */ /* 0x000f680000300800 */
[----:B------:R-:W5:Y:S04]  /*fe00*/  LDL.LU R16, [R1+0x88] ;  /* 0x0000880001107983 */ /* 0x000f680000300800 */
[----:B------:R-:W5:Y:S01]  /*fe10*/  LDL.LU R26, [R1+0x80] ;  /* 0x00008000011a7983 */ /* 0x000f620000300800 */
[----:B--2---:R-:W-:-:S05]  /*fe20*/  SEL R20, R29, R20, !P4 ;  /* 0x000000141d147207 */ /* 0x004fca0006000000 */
[----:B------:R0:W-:Y:S04]  /*fe30*/  STL [R1+0x110], R20 ;  /* 0x0001101401007387 */ /* 0x0001e80000100800 */
[----:B0-----:R-:W2:Y:S01]  /*fe40*/  LDL.LU R20, [R1+0x78] ;  /* 0x0000780001147983 */ /* 0x001ea20000300800 */
[----:B------:R-:W-:-:S05]  /*fe50*/  SEL R19, R29, R19, !P4 ;  /* 0x000000131d137207 */ /* 0x000fca0006000000 */
[----:B------:R0:W-:Y:S04]  /*fe60*/  STL [R1+0x10c], R19 ;  /* 0x00010c1301007387 */ /* 0x0001e80000100800 */
[----:B0-----:R-:W2:Y:S01]  /*fe70*/  LDL.LU R19, [R1+0x64] ;  /* 0x0000640001137983 */ /* 0x001ea20000300800 */
[C---:B---3--:R-:W-:Y:S02]  /*fe80*/  SEL R23, R29.reuse, R23, !P4 ;  /* 0x000000171d177207 */ /* 0x048fe40006000000 */
[----:B------:R-:W-:-:S03]  /*fe90*/  SEL R6, R29, R6, !P4 ;  /* 0x000000061d067207 */ /* 0x000fc60006000000 */
[----:B------:R0:W-:Y:S04]  /*fea0*/  STL [R1+0x108], R23 ;  /* 0x0001081701007387 */ /* 0x0001e80000100800 */
[----:B0-----:R-:W3:Y:S01]  /*feb0*/  LDL.LU R23, [R1+0xf54] ;  /* 0x000f540001177983 */ /* 0x001ee20000300800 */
[----:B------:R-:W-:-:S03]  /*fec0*/  SEL R3, R29, R3, !P4 ;  /* 0x000000031d037207 */ /* 0x000fc60006000000 */
[----:B------:R0:W-:Y:S01]  /*fed0*/  STL [R1+0x104], R6 ;  /* 0x0001040601007387 */ /* 0x0001e20000100800 */
[C---:B------:R-:W-:Y:S02]  /*fee0*/  SEL R2, R29.reuse, R2, !P4 ;  /* 0x000000021d027207 */ /* 0x040fe40006000000 */
[C---:B----4-:R-:W-:Y:S01]  /*fef0*/  SEL R0, R29.reuse, R0, !P4 ;  /* 0x000000001d007207 */ /* 0x050fe20006000000 */
[----:B0-----:R-:W4:Y:S04]  /*ff00*/  LDL.LU R6, [R1+0xf50] ;  /* 0x000f500001067983 */ /* 0x001f280000300800 */
[----:B------:R0:W-:Y:S04]  /*ff10*/  STL [R1+0x100], R3 ;  /* 0x0001000301007387 */ /* 0x0001e80000100800 */
[----:B0-----:R-:W3:Y:S04]  /*ff20*/  LDL.LU R3, [R1+0xf4c] ;  /* 0x000f4c0001037983 */ /* 0x001ee80000300800 */
[----:B------:R0:W-:Y:S04]  /*ff30*/  STL [R1+0xfc], R2 ;  /* 0x0000fc0201007387 */ /* 0x0001e80000100800 */
[----:B0-----:R-:W3:Y:S04]  /*ff40*/  LDL.LU R2, [R1+0xf48] ;  /* 0x000f480001027983 */ /* 0x001ee80000300800 */
[----:B------:R0:W-:Y:S04]  /*ff50*/  STL [R1+0xf8], R0 ;  /* 0x0000f80001007387 */ /* 0x0001e80000100800 */
[----:B0-----:R-:W3:Y:S01]  /*ff60*/  LDL.LU R0, [R1+0xf44] ;  /* 0x000f440001007983 */ /* 0x001ee20000300800 */
[----:B------:R-:W-:-:S02]  /*ff70*/  SEL R13, R29, R13, !P4 ;  /* 0x0000000d1d0d7207 */ /* 0x000fc40006000000 */
[C---:B------:R-:W-:Y:S02]  /*ff80*/  SEL R12, R29.reuse, R12, !P4 ;  /* 0x0000000c1d0c7207 */ /* 0x040fe40006000000 */
[C---:B------:R-:W-:Y:S02]  /*ff90*/  SEL R10, R29.reuse, R10, !P4 ;  /* 0x0000000a1d0a7207 */ /* 0x040fe40006000000 */
[C---:B------:R-:W-:Y:S01]  /*ffa0*/  SEL R4, R29.reuse, R4, !P4 ;  /* 0x000000041d047207 */ /* 0x040fe20006000000 */
[----:B------:R-:W-:Y:S04]  /*ffb0*/  STL [R1+0xf4], R13 ;  /* 0x0000f40d01007387 */ /* 0x000fe80000100800 */
[----:B------:R0:W-:Y:S04]  /*ffc0*/  STL [R1+0xf0], R12 ;  /* 0x0000f00c01007387 */ /* 0x0001e80000100800 */
[----:B------:R1:W-:Y:S01]  /*ffd0*/  STL [R1+0xec], R10 ;  /* 0x0000ec0a01007387 */ /* 0x0003e20000100800 */
[----:B------:R-:W-:-:S03]  /*ffe0*/  SEL R9, R29, R9, !P4 ;  /* 0x000000091d097207 */ /* 0x000fc60006000000 */
[----:B------:R1:W-:Y:S01]  /*fff0*/  STL [R1+0xe4], R4 ;  /* 0x0000e40401007387 */ /* 0x0003e20000100800 */
[C---:B0-----:R-:W-:Y:S02]  /*10000*/  SEL R12, R29.reuse, R28, !P4 ;  /* 0x0000001c1d0c7207 */ /* 0x041fe40006000000 */
[----:B-1----:R-:W-:-:S03]  /*10010*/  SEL R10, R29, R27, !P4 ;  /* 0x0000001b1d0a7207 */ /* 0x002fc60006000000 */
[----:B------:R-:W-:Y:S01]  /*10020*/  STL [R1+0xd8], R12 ;  /* 0x0000d80c01007387 */ /* 0x000fe20000100800 */
[----:B------:R-:W-:-:S03]  /*10030*/  SEL R4, R29, R14, !P4 ;  /* 0x0000000e1d047207 */ /* 0x000fc60006000000 */
[----:B------:R-:W-:Y:S01]  /*10040*/  STL [R1+0xd4], R10 ;  /* 0x0000d40a01007387 */ /* 0x000fe20000100800 */
[----:B------:R-:W-:-:S03]  /*10050*/  SEL R7, R29, R7, !P4 ;  /* 0x000000071d077207 */ /* 0x000fc60006000000 */
[----:B------:R0:W-:Y:S04]  /*10060*/  STL [R1+0xd0], R4 ;  /* 0x0000d00401007387 */ /* 0x0001e80000100800 */
[----:B------:R1:W-:Y:S04]  /*10070*/  STL [R1+0xcc], R9 ;  /* 0x0000cc0901007387 */ /* 0x0003e80000100800 */
[----:B------:R-:W4:Y:S01]  /*10080*/  LDL.LU R14, [R1+0x74] ;  /* 0x00007400010e7983 */ /* 0x000f220000300800 */
[----:B0-----:R-:W-:-:S03]  /*10090*/  SEL R4, R29, R5, !P4 ;  /* 0x000000051d047207 */ /* 0x001fc60006000000 */
[----:B------:R0:W-:Y:S04]  /*100a0*/  STL [R1+0xc8], R7 ;  /* 0x0000c80701007387 */ /* 0x0001e80000100800 */
[----:B-1----:R-:W4:Y:S04]  /*100b0*/  LDL.LU R9, [R1+0x70] ;  /* 0x0000700001097983 */ /* 0x002f280000300800 */
[----:B------:R1:W-:Y:S01]  /*100c0*/  STL [R1+0xc0], R4 ;  /* 0x0000c00401007387 */ /* 0x0003e20000100800 */
[----:B-----5:R-:W-:-:S03]  /*100d0*/  SEL R10, R29, R24, !P4 ;  /* 0x000000181d0a7207 */ /* 0x020fc60006000000 */
[----:B0-----:R-:W5:Y:S01]  /*100e0*/  LDL.LU R7, [R1+0x6c] ;  /* 0x00006c0001077983 */ /* 0x001f620000300800 */
[----:B------:R-:W-:-:S03]  /*100f0*/  SEL R12, R29, R22, !P4 ;  /* 0x000000161d0c7207 */ /* 0x000fc60006000000 */
[----:B------:R-:W5:Y:S01]  /*10100*/  LDL.LU R5, [R1+0x68] ;  /* 0x0000680001057983 */ /* 0x000f620000300800 */
[----:B-1----:R-:W-:-:S05]  /*10110*/  SEL R4, R29, R25, !P4 ;  /* 0x000000191d047207 */ /* 0x002fca0006000000 */
[----:B------:R0:W-:Y:S04]  /*10120*/  STL [R1+0xbc], R4 ;  /* 0x0000bc0401007387 */ /* 0x0001e80000100800 */
[----:B------:R1:W-:Y:S01]  /*10130*/  STL [R1+0xb8], R10 ;  /* 0x0000b80a01007387 */ /* 0x0003e20000100800 */
[----:B0-----:R-:W-:-:S03]  /*10140*/  SEL R4, R29, R21, !P4 ;  /* 0x000000151d047207 */ /* 0x001fc60006000000 */
[----:B------:R0:W-:Y:S01]  /*10150*/  STL [R1+0xb0], R12 ;  /* 0x0000b00c01007387 */ /* 0x0001e20000100800 */
[----:B-1----:R-:W-:-:S03]  /*10160*/  SEL R10, R29, R18, !P4 ;  /* 0x000000121d0a7207 */ /* 0x002fc60006000000 */
[----:B------:R1:W-:Y:S01]  /*10170*/  STL [R1+0xa8], R4 ;  /* 0x0000a80401007387 */ /* 0x0003e20000100800 */
[----:B0-----:R-:W-:-:S03]  /*10180*/  SEL R12, R29, R17, !P4 ;  /* 0x000000111d0c7207 */ /* 0x001fc60006000000 */
[----:B------:R0:W-:Y:S01]  /*10190*/  STL [R1+0xa4], R10 ;  /* 0x0000a40a01007387 */ /* 0x0001e20000100800 */
[----:B-1----:R-:W-:-:S03]  /*101a0*/  SEL R4, R29, R16, !P4 ;  /* 0x000000101d047207 */ /* 0x002fc60006000000 */
[----:B0-----:R-:W5:Y:S04]  /*101b0*/  LDL.LU R10, [R1+0x4c] ;  /* 0x00004c00010a7983 */ /* 0x001f680000300800 */
[----:B------:R0:W-:Y:S04]  /*101c0*/  STL [R1+0xa0], R12 ;  /* 0x0000a00c01007387 */ /* 0x0001e80000100800 */
[----:B------:R2:W-:Y:S04]  /*101d0*/  STL [R1+0x9c], R4 ;  /* 0x00009c0401007387 */ /* 0x0005e80000100800 */
[----:B------:R-:W5:Y:S01]  /*101e0*/  LDL.LU R13, [R1+0x54] ;  /* 0x00005400010d7983 */ /* 0x000f620000300800 */
[----:B0-----:R-:W-:-:S05]  /*101f0*/  SEL R12, R29, R26, !P4 ;  /* 0x0000001a1d0c7207 */ /* 0x001fca0006000000 */
[----:B------:R-:W-:Y:S01]  /*10200*/  STL [R1+0x98], R12 ;  /* 0x0000980c01007387 */ /* 0x000fe20000100800 */
[----:B--2---:R-:W-:-:S05]  /*10210*/  SEL R4, R29, R20, !P4 ;  /* 0x000000141d047207 */ /* 0x004fca0006000000 */
[----:B------:R0:W-:Y:S04]  /*10220*/  STL [R1+0x94], R4 ;  /* 0x0000940401007387 */ /* 0x0001e80000100800 */
[----:B0-----:R-:W2:Y:S01]  /*10230*/  LDL.LU R4, [R1+0x58] ;  /* 0x0000580001047983 */ /* 0x001ea20000300800 */
[----:B------:R-:W-:-:S05]  /*10240*/  SEL R16, R29, R19, !P4 ;  /* 0x000000131d107207 */ /* 0x000fca0006000000 */
[----:B------:R-:W-:Y:S01]  /*10250*/  STL [R1+0x90], R16 ;  /* 0x0000901001007387 */ /* 0x000fe20000100800 */
[----:B---3--:R-:W-:-:S03]  /*10260*/  SEL R12, R29, R0, !P4 ;  /* 0x000000001d0c7207 */ /* 0x008fc60006000000 */
[----:B------:R-:W3:Y:S04]  /*10270*/  LDL.LU R0, [R1+0x50] ;  /* 0x0000500001007983 */ /* 0x000ee80000300800 */
[----:B------:R-:W3:Y:S04]  /*10280*/  LDL.LU R28, [R1+0x22c] ;  /* 0x00022c00011c7983 */ /* 0x000ee80000300800 */
[----:B------:R0:W-:Y:S04]  /*10290*/  STL [R1+0x8c], R12 ;  /* 0x00008c0c01007387 */ /* 0x0001e80000100800 */
[----:B------:R-:W3:Y:S04]  /*102a0*/  LDL.LU R27, [R1+0x27c] ;  /* 0x00027c00011b7983 */ /* 0x000ee80000300800 */
[----:B------:R-:W3:Y:S04]  /*102b0*/  LDL.LU R25, [R1+0x274] ;  /* 0x0002740001197983 */ /* 0x000ee80000300800 */
[----:B------:R-:W3:Y:S04]  /*102c0*/  LDL.LU R24, [R1+0x24c] ;  /* 0x00024c0001187983 */ /* 0x000ee80000300800 */
[----:B------:R-:W3:Y:S04]  /*102d0*/  LDL.LU R22, [R1+0x254] ;  /* 0x0002540001167983 */ /* 0x000ee80000300800 */
[----:B------:R-:W3:Y:S04]  /*102e0*/  LDL.LU R21, [R1+0x1d4] ;  /* 0x0001d40001157983 */ /* 0x000ee80000300800 */
[----:B------:R-:W3:Y:S04]  /*102f0*/  LDL.LU R18, [R1+0x1ec] ;  /* 0x0001ec0001127983 */ /* 0x000ee80000300800 */
[----:B------:R-:W3:Y:S04]  /*10300*/  LDL.LU R17, [R1+0x1f0] ;  /* 0x0001f00001117983 */ /* 0x000ee80000300800 */
[----:B0-----:R-:W3:Y:S04]  /*10310*/  LDL.LU R12, [R1+0x1f4] ;  /* 0x0001f400010c7983 */ /* 0x001ee80000300800 */
[----:B------:R-:W3:Y:S04]  /*10320*/  LDL.LU R20, [R1+0x1bc] ;  /* 0x0001bc0001147983 */ /* 0x000ee80000300800 */
[----:B------:R-:W3:Y:S01]  /*10330*/  LDL.LU R19, [R1+0x1b4] ;  /* 0x0001b40001137983 */ /* 0x000ee20000300800 */
[----:B------:R-:W-:-:S02]  /*10340*/  SEL R2, R29, R2, !P4 ;  /* 0x000000021d027207 */ /* 0x000fc40006000000 */
[----:B----4-:R-:W-:-:S03]  /*10350*/  SEL R9, R29, R9, !P4 ;  /* 0x000000091d097207 */ /* 0x010fc60006000000 */
[----:B------:R0:W-:Y:S01]  /*10360*/  STL [R1+0x88], R2 ;  /* 0x0000880201007387 */ /* 0x0001e20000100800 */
[C---:B-----5:R-:W-:Y:S02]  /*10370*/  SEL R7, R29.reuse, R7, !P4 ;  /* 0x000000071d077207 */ /* 0x060fe40006000000 */
[----:B0-----:R-:W-:-:S05]  /*10380*/  SEL R2, R29, R14, !P4 ;  /* 0x0000000e1d027207 */ /* 0x001fca0006000000 */
[----:B------:R0:W-:Y:S04]  /*10390*/  STL [R1+0x80], R2 ;  /* 0x0000800201007387 */ /* 0x0001e80000100800 */
[----:B------:R1:W-:Y:S04]  /*103a0*/  STL [R1+0x78], R9 ;  /* 0x0000780901007387 */ /* 0x0003e80000100800 */
[----:B------:R-:W4:Y:S01]  /*103b0*/  LDL.LU R16, [R1+0x5c] ;  /* 0x00005c0001107983 */ /* 0x000f220000300800 */
[----:B0-----:R-:W-:-:S03]  /*103c0*/  SEL R2, R29, R5, !P4 ;  /* 0x000000051d027207 */ /* 0x001fc60006000000 */
[----:B------:R0:W-:Y:S04]  /*103d0*/  STL [R1+0x74], R7 ;  /* 0x0000740701007387 */ /* 0x0001e80000100800 */
[----:B------:R-:W5:Y:S04]  /*103e0*/  LDL.LU R26, [R1+0xac] ;  /* 0x0000ac00011a7983 */ /* 0x000f680000300800 */
[----:B------:R0:W-:Y:S04]  /*103f0*/  STL [R1+0x70], R2 ;  /* 0x0000700201007387 */ /* 0x0001e80000100800 */
[----:B------:R-:W4:Y:S04]  /*10400*/  LDL.LU R14, [R1+0xb4] ;  /* 0x0000b400010e7983 */ /* 0x000f280000300800 */
[----:B-1----:R-:W4:Y:S01]  /*10410*/  LDL.LU R9, [R1+0xc4] ;  /* 0x0000c40001097983 */ /* 0x002f220000300800 */
[----:B------:R-:W-:-:S03]  /*10420*/  SEL R10, R29, R10, !P4 ;  /* 0x0000000a1d0a7207 */ /* 0x000fc60006000000 */
[----:B0-----:R-:W4:Y:S04]  /*10430*/  LDL.LU R7, [R1+0x114] ;  /* 0x0001140001077983 */ /* 0x001f280000300800 */
[----:B------:R-:W4:Y:S04]  /*10440*/  LDL.LU R5, [R1+0x128] ;  /* 0x0001280001057983 */ /* 0x000f280000300800 */
[----:B------:R-:W4:Y:S01]  /*10450*/  LDL.LU R2, [R1+0xe8] ;  /* 0x0000e80001027983 */ /* 0x000f220000300800 */
[----:B------:R-:W-:-:S03]  /*10460*/  SEL R13, R29, R13, !P4 ;  /* 0x0000000d1d0d7207 */ /* 0x000fc60006000000 */
[----:B------:R0:W-:Y:S04]  /*10470*/  STL [R1+0x6c], R10 ;  /* 0x00006c0a01007387 */ /* 0x0001e80000100800 */
[----:B0-----:R-:W4:Y:S01]  /*10480*/  LDL.LU R10, [R1+0xdc] ;  /* 0x0000dc00010a7983 */ /* 0x001f220000300800 */
[C---:B--2---:R-:W-:Y:S02]  /*10490*/  SEL R4, R29.reuse, R4, !P4 ;  /* 0x000000041d047207 */ /* 0x044fe40006000000 */
[C---:B---3--:R-:W-:Y:S02]  /*104a0*/  SEL R0, R29.reuse, R0, !P4 ;  /* 0x000000001d007207 */ /* 0x048fe40006000000 */
[----:B------:R-:W-:-:S03]  /*104b0*/  SEL R28, R29, R28, !P4 ;  /* 0x0000001c1d1c7207 */ /* 0x000fc60006000000 */
[----:B------:R0:W-:Y:S01]  /*104c0*/  STL [R1+0x68], R0 ;  /* 0x0000680001007387 */ /* 0x0001e20000100800 */
[----:B------:R-:W-:-:S03]  /*104d0*/  SEL R27, R29, R27, !P4 ;  /* 0x0000001b1d1b7207 */ /* 0x000fc60006000000 */
[----:B0-----:R-:W2:Y:S01]  /*104e0*/  LDL.LU R0, [R1+0xe0] ;  /* 0x0000e00001007983 */ /* 0x001ea20000300800 */
[----:B------:R-:W-:-:S03]  /*104f0*/  SEL R25, R29, R25, !P4 ;  /* 0x000000191d197207 */ /* 0x000fc60006000000 */
[----:B------:R0:W-:Y:S01]  /*10500*/  STL [R1+0x64], R13 ;  /* 0x0000640d01007387 */ /* 0x0001e20000100800 */
[----:B------:R-:W-:-:S03]  /*10510*/  SEL R24, R29, R24, !P4 ;  /* 0x000000181d187207 */ /* 0x000fc60006000000 */
[----:B0-----:R-:W3:Y:S04]  /*10520*/  LDL.LU R13, [R1+0x84] ;  /* 0x00008400010d7983 */ /* 0x001ee80000300800 */
[----:B------:R0:W-:Y:S01]  /*10530*/  STL [R1+0x60], R4 ;  /* 0x0000600401007387 */ /* 0x0001e20000100800 */
[C---:B------:R-:W-:Y:S02]  /*10540*/  SEL R22, R29.reuse, R22, !P4 ;  /* 0x000000161d167207 */ /* 0x040fe40006000000 */
[C---:B------:R-:W-:Y:S01]  /*10550*/  SEL R21, R29.reuse, R21, !P4 ;  /* 0x000000151d157207 */ /* 0x040fe20006000000 */
[----:B0-----:R-:W2:Y:S04]  /*10560*/  LDL.LU R4, [R1+0x7c] ;  /* 0x00007c0001047983 */ /* 0x001ea80000300800 */
[----:B------:R0:W-:Y:S01]  /*10570*/  STL [R1+0x58], R28 ;  /* 0x0000581c01007387 */ /* 0x0001e20000100800 */
[----:B------:R-:W-:-:S03]  /*10580*/  SEL R18, R29, R18, !P4 ;  /* 0x000000121d127207 */ /* 0x000fc60006000000 */
        /* <DEDUP_REMOVED lines=13> */
[----:B------:R0:W-:Y:S04]  /*10660*/  STL [R1+0x44], R21 ;  /* 0x0000441501007387 */ /* 0x0001e80000100800 */
        /* <DEDUP_REMOVED lines=10> */
[----:B0-----:R-:W3:Y:S01]  /*10710*/  LDL.LU R19, [R1+0xf1c] ;  /* 0x000f1c0001137983 */ /* 0x001ee20000300800 */
[----:B----4-:R-:W-:-:S02]  /*10720*/  SEL R16, R29, R16, !P4 ;  /* 0x000000101d107207 */ /* 0x010fc40006000000 */
[C---:B-----5:R-:W-:Y:S02]  /*10730*/  SEL R26, R29.reuse, R26, !P4 ;  /* 0x0000001a1d1a7207 */ /* 0x060fe40006000000 */
[C---:B------:R-:W-:Y:S02]  /*10740*/  SEL R14, R29.reuse, R14, !P4 ;  /* 0x0000000e1d0e7207 */ /* 0x040fe40006000000 */
[C---:B------:R-:W-:Y:S02]  /*10750*/  SEL R9, R29.reuse, R9, !P4 ;  /* 0x000000091d097207 */ /* 0x040fe40006000000 */
[C---:B------:R-:W-:Y:S02]  /*10760*/  SEL R7, R29.reuse, R7, !P4 ;  /* 0x000000071d077207 */ /* 0x040fe40006000000 */
[C---:B------:R-:W-:Y:S02]  /*10770*/  SEL R5, R29.reuse, R5, !P4 ;  /* 0x000000051d057207 */ /* 0x040fe40006000000 */
[----:B--2---:R-:W-:-:S02]  /*10780*/  SEL R20, R29, R20, !P4 ;  /* 0x000000141d147207 */ /* 0x004fc40006000000 */
[----:B---3--:R-:W-:-:S05]  /*10790*/  SEL R19, R29, R19, !P4 ;  /* 0x000000131d137207 */ /* 0x008fca0006000000 */
[----:B------:R0:W-:Y:S04]  /*107a0*/  STL [R1+0x2c], R19 ;  /* 0x00002c1301007387 */ /* 0x0001e80000100800 */
[----:B0-----:R-:W2:Y:S04]  /*107b0*/  LDL.LU R19, [R1+0x118] ;  /* 0x0001180001137983 */ /* 0x001ea80000300800 */
[----:B------:R0:W-:Y:S04]  /*107c0*/  STL [R1+0x28], R20 ;  /* 0x0000281401007387 */ /* 0x0001e80000100800 */
[----:B0-----:R-:W3:Y:S04]  /*107d0*/  LDL.LU R20, [R1+0x138] ;  /* 0x0001380001147983 */ /* 0x001ee80000300800 */
[----:B------:R0:W-:Y:S04]  /*107e0*/  STL [R1+0x24], R16 ;  /* 0x0000241001007387 */ /* 0x0001e80000100800 */
[----:B0-----:R-:W4:Y:S04]  /*107f0*/  LDL.LU R16, [R1+0xf18] ;  /* 0x000f180001107983 */ /* 0x001f280000300800 */
[----:B------:R0:W-:Y:S04]  /*10800*/  STL [R1+0x20], R26 ;  /* 0x0000201a01007387 */ /* 0x0001e80000100800 */
[----:B0-----:R-:W5:Y:S04]  /*10810*/  LDL.LU R26, [R1+0xf14] ;  /* 0x000f1400011a7983 */ /* 0x001f680000300800 */
[----:B------:R0:W-:Y:S04]  /*10820*/  STL [R1+0x14], R14 ;  /* 0x0000140e01007387 */ /* 0x0001e80000100800 */
[----:B0-----:R-:W4:Y:S04]  /*10830*/  LDL.LU R14, [R1+0xf10] ;  /* 0x000f1000010e7983 */ /* 0x001f280000300800 */
[----:B------:R0:W-:Y:S04]  /*10840*/  STL [R1+0x10], R9 ;  /* 0x0000100901007387 */ /* 0x0001e80000100800 */
[----:B0-----:R-:W5:Y:S04]  /*10850*/  LDL.LU R9, [R1+0xf0c] ;  /* 0x000f0c0001097983 */ /* 0x001f680000300800 */
[----:B------:R0:W-:Y:S04]  /*10860*/  STL [R1+0xc], R7 ;  /* 0x00000c0701007387 */ /* 0x0001e80000100800 */
[----:B0-----:R-:W5:Y:S04]  /*10870*/  LDL.LU R7, [R1+0xf08] ;  /* 0x000f080001077983 */ /* 0x001f680000300800 */
[----:B------:R0:W-:Y:S04]  /*10880*/  STL [R1+0x8], R5 ;  /* 0x0000080501007387 */ /* 0x0001e80000100800 */
[----:B0-----:R-:W5:Y:S01]  /*10890*/  LDL.LU R5, [R1+0xf04] ;  /* 0x000f040001057983 */ /* 0x001f620000300800 */
[----:B------:R-:W-:-:S02]  /*108a0*/  SEL R10, R29, R10, !P4 ;  /* 0x0000000a1d0a7207 */ /* 0x000fc40006000000 */
[C---:B------:R-:W-:Y:S02]  /*108b0*/  SEL R0, R29.reuse, R0, !P4 ;  /* 0x000000001d007207 */ /* 0x040fe40006000000 */
[C---:B------:R-:W-:Y:S02]  /*108c0*/  SEL R4, R29.reuse, R4, !P4 ;  /* 0x000000041d047207 */ /* 0x040fe40006000000 */
[C---:B------:R-:W-:Y:S02]  /*108d0*/  SEL R17, R29.reuse, R17, !P4 ;  /* 0x000000111d117207 */ /* 0x040fe40006000000 */
[C---:B--2---:R-:W-:Y:S02]  /*108e0*/  SEL R19, R29.reuse, R19, !P4 ;  /* 0x000000131d137207 */ /* 0x044fe40006000000 */
[----:B---3--:R-:W-:-:S05]  /*108f0*/  SEL R20, R29, R20, !P4 ;  /* 0x000000141d147207 */ /* 0x008fca0006000000 */
[----:B------:R0:W-:Y:S02]  /*10900*/  STL [R1+0x4], R20 ;  /* 0x0000041401007387 */ /* 0x0001e40000100800 */
[C---:B0-----:R-:W-:Y:S02]  /*10910*/  SEL R20, R29.reuse, R2, !P4 ;  /* 0x000000021d147207 */ /* 0x041fe40006000000 */
[----:B------:R-:W-:-:S03]  /*10920*/  SEL R2, R29, R13, !P4 ;  /* 0x0000000d1d027207 */ /* 0x000fc60006000000 */
[----:B------:R-:W-:Y:S04]  /*10930*/  STL [R1+0xe54], R20 ;  /* 0x000e541401007387 */ /* 0x000fe80000100800 */
[----:B------:R-:W-:Y:S01]  /*10940*/  STL [R1], R19 ;  /* 0x0000001301007387 */ /* 0x000fe20000100800 */
[----:B------:R-:W-:-:S03]  /*10950*/  SEL R13, R29, R12, !P4 ;  /* 0x0000000c1d0d7207 */ /* 0x000fc60006000000 */
[----:B------:R-:W-:Y:S04]  /*10960*/  STL [R1+0xe58], R10 ;  /* 0x000e580a01007387 */ /* 0x000fe80000100800 */
[----:B------:R-:W-:Y:S04]  /*10970*/  STL [R1+0xe5c], R0 ;  /* 0x000e5c0001007387 */ /* 0x000fe80000100800 */
[----:B------:R-:W-:Y:S04]  /*10980*/  STL [R1+0xe60], R2 ;  /* 0x000e600201007387 */ /* 0x000fe80000100800 */
[----:B------:R-:W-:Y:S01]  /*10990*/  STL [R1+0xe64], R4 ;  /* 0x000e640401007387 */ /* 0x000fe20000100800 */
[----:B----4-:R-:W-:-:S02]  /*109a0*/  SEL R14, R29, R14, !P4 ;  /* 0x0000000e1d0e7207 */ /* 0x010fc40006000000 */
[C---:B-----5:R-:W-:Y:S02]  /*109b0*/  SEL R12, R29.reuse, R26, !P4 ;  /* 0x0000001a1d0c7207 */ /* 0x060fe40006000000 */
[C---:B------:R-:W-:Y:S02]  /*109c0*/  SEL R9, R29.reuse, R9, !P4 ;  /* 0x000000091d097207 */ /* 0x040fe40006000000 */
[C---:B------:R-:W-:Y:S02]  /*109d0*/  SEL R7, R29.reuse, R7, !P4 ;  /* 0x000000071d077207 */ /* 0x040fe40006000000 */
[----:B------:R-:W-:-:S05]  /*109e0*/  SEL R5, R29, R5, !P4 ;  /* 0x000000051d057207 */ /* 0x000fca0006000000 */
[----:B------:R-:W-:Y:S04]  /*109f0*/  STL [R1+0xe68], R5 ;  /* 0x000e680501007387 */ /* 0x000fe80000100800 */
[----:B------:R-:W-:Y:S04]  /*10a00*/  STL [R1+0xe6c], R7 ;  /* 0x000e6c0701007387 */ /* 0x000fe80000100800 */
[----:B------:R-:W-:Y:S04]  /*10a10*/  STL [R1+0xe70], R9 ;  /* 0x000e700901007387 */ /* 0x000fe80000100800 */
[----:B------:R-:W-:Y:S04]  /*10a20*/  STL [R1+0xe74], R14 ;  /* 0x000e740e01007387 */ /* 0x000fe80000100800 */
[----:B------:R0:W-:Y:S04]  /*10a30*/  STL [R1+0xe78], R13 ;  /* 0x000e780d01007387 */ /* 0x0001e80000100800 */
[----:B------:R-:W2:Y:S04]  /*10a40*/  LDL.LU R26, [R1+0xf00] ;  /* 0x000f0000011a7983 */ /* 0x000ea80000300800 */
[----:B0-----:R-:W3:Y:S04]  /*10a50*/  LDL.LU R13, [R1+0x3f0] ;  /* 0x0003f000010d7983 */ /* 0x001ee80000300800 */
[----:B------:R-:W4:Y:S04]  /*10a60*/  LDL.LU R14, [R1+0x3ec] ;  /* 0x0003ec00010e7983 */ /* 0x000f280000300800 */
[----:B------:R-:W5:Y:S04]  /*10a70*/  LDL.LU R9, [R1+0x3e8] ;  /* 0x0003e80001097983 */ /* 0x000f680000300800 */
[----:B------:R-:W3:Y:S01]  /*10a80*/  LDL.LU R7, [R1+0x3e4] ;  /* 0x0003e40001077983 */ /* 0x000ee20000300800 */
[----:B------:R-:W-:-:S03]  /*10a90*/  SEL R16, R29, R16, !P4 ;  /* 0x000000101d107207 */ /* 0x000fc60006000000 */
[----:B------:R-:W3:Y:S04]  /*10aa0*/  LDL.LU R5, [R1+0x3e0] ;  /* 0x0003e00001057983 */ /* 0x000ee80000300800 */
[----:B------:R-:W3:Y:S04]  /*10ab0*/  LDL.LU R4, [R1+0x3dc] ;  /* 0x0003dc0001047983 */ /* 0x000ee80000300800 */
[----:B------:R-:W3:Y:S04]  /*10ac0*/  LDL.LU R2, [R1+0x3d8] ;  /* 0x0003d80001027983 */ /* 0x000ee80000300800 */
[----:B------:R-:W3:Y:S04]  /*10ad0*/  LDL.LU R0, [R1+0x3d4] ;  /* 0x0003d40001007983 */ /* 0x000ee80000300800 */
[----:B------:R-:W3:Y:S04]  /*10ae0*/  LDL.LU R10, [R1+0x3d0] ;  /* 0x0003d000010a7983 */ /* 0x000ee80000300800 */
[----:B------:R-:W3:Y:S04]  /*10af0*/  LDL.LU R20, [R1+0x3cc] ;  /* 0x0003cc0001147983 */ /* 0x000ee80000300800 */
[----:B------:R0:W-:Y:S04]  /*10b00*/  STL [R1+0xe7c], R12 ;  /* 0x000e7c0c01007387 */ /* 0x0001e80000100800 */
[----:B0-----:R-:W3:Y:S04]  /*10b10*/  LDL.LU R12, [R1+0x3f4] ;  /* 0x0003f400010c7983 */ /* 0x001ee80000300800 */
[----:B------:R0:W-:Y:S04]  /*10b20*/  STL [R1+0xe80], R16 ;  /* 0x000e801001007387 */ /* 0x0001e80000100800 */
[----:B0-----:R-:W4:Y:S04]  /*10b30*/  LDL.LU R16, [R1+0x3f8] ;  /* 0x0003f80001107983 */ /* 0x001f280000300800 */
[----:B------:R0:W-:Y:S04]  /*10b40*/  STL [R1+0xe84], R17 ;  /* 0x000e841101007387 */ /* 0x0001e80000100800 */
[----:B0-----:R-:W5:Y:S01]  /*10b50*/  LDL.LU R17, [R1+0x3fc] ;  /* 0x0003fc0001117983 */ /* 0x001f620000300800 */
[----:B------:R-:W-:-:S02]  /*10b60*/  SEL R18, R29, R18, !P4 ;  /* 0x000000121d127207 */ /* 0x000fc40006000000 */
[----:B------:R-:W-:-:S03]  /*10b70*/  SEL R21, R29, R21, !P4 ;  /* 0x000000151d157207 */ /* 0x000fc60006000000 */
[----:B------:R-:W-:Y:S04]  /*10b80*/  STL [R1+0xe88], R18 ;  /* 0x000e881201007387 */ /* 0x000fe80000100800 */
[----:B------:R0:W-:Y:S04]  /*10b90*/  STL [R1+0xe8c], R21 ;  /* 0x000e8c1501007387 */ /* 0x0001e80000100800 */
[----:B0-----:R-:W0:Y:S01]  /*10ba0*/  S2R R21, SR_TID.X ;  /* 0x0000000000157919 */ /* 0x001e220000002100 */
[----:B------:R-:W-:-:S05]  /*10bb0*/  SEL R22, R29, R22, !P4 ;  /* 0x000000161d167207 */ /* 0x000fca0006000000 */
[----:B------:R0:W-:Y:S01]  /*10bc0*/  STL [R1+0xe90], R22 ;  /* 0x000e901601007387 */ /* 0x0001e20000100800 */
[C---:B------:R-:W-:Y:S01]  /*10bd0*/  SEL R24, R29.reuse, R24, !P4 ;  /* 0x000000181d187207 */ /* 0x040fe20006000000 */
[----:B------:R-:W-:Y:S01]  /*10be0*/  @!P3 IMAD.MOV R8, RZ, RZ, -R8 ;  /* 0x000000ffff08b224 */ /* 0x000fe200078e0a08 */
[----:B------:R-:W-:-:S03]  /*10bf0*/  SEL R25, R29, R25, !P4 ;  /* 0x000000191d197207 */ /* 0x000fc60006000000 */
[----:B------:R1:W-:Y:S01]  /*10c00*/  STL [R1+0xe94], R24 ;  /* 0x000e941801007387 */ /* 0x0003e20000100800 */
[----:B0-----:R-:W-:-:S04]  /*10c10*/  SHF.R.U32.HI R22, RZ, 0x4, R21 ;  /* 0x00000004ff167819 */ /* 0x001fc80000011615 */
[----:B------:R-:W-:-:S04]  /*10c20*/  SGXT.U32 R22, R22, 0x2 ;  /* 0x000000021616781a */ /* 0x000fc80000000000 */
[----:B------:R-:W-:Y:S01]  /*10c30*/  LOP3.LUT R22, R22, 0x1c, RZ, 0xfc, !PT ;  /* 0x0000001c16167812 */ /* 0x000fe200078efcff */
[----:B-1----:R-:W-:Y:S01]  /*10c40*/  IMAD.MOV R24, RZ, RZ, -c[0x0][0x188] ;  /* 0x80006200ff187624 */ /* 0x002fe200078e02ff */
[----:B------:R-:W-:Y:S01]  /*10c50*/  LOP3.LUT R21, R21, 0x1f, RZ, 0xc0, !PT ;  /* 0x0000001f15157812 */ /* 0x000fe200078ec0ff */
[----:B------:R-:W-:Y:S02]  /*10c60*/  @!P5 IMAD.MOV R11, RZ, RZ, -R11 ;  /* 0x000000ffff0bd224 */ /* 0x000fe400078e0a0b */
[----:B------:R-:W-:Y:S01]  /*10c70*/  IMAD R22, R22, c[0x0][0x188], RZ ;  /* 0x0000620016167a24 */ /* 0x000fe200078e02ff */
[C---:B------:R-:W-:Y:S01]  /*10c80*/  SEL R27, R29.reuse, R27, !P4 ;  /* 0x0000001b1d1b7207 */ /* 0x040fe20006000000 */
[----:B------:R-:W-:Y:S01]  /*10c90*/  @!P0 IMAD.MOV R15, RZ, RZ, -R15 ;  /* 0x000000ffff0f8224 */ /* 0x000fe200078e0a0f */
[C---:B------:R-:W-:Y:S01]  /*10ca0*/  SEL R28, R29.reuse, R28, !P4 ;  /* 0x0000001c1d1c7207 */ /* 0x040fe20006000000 */
[----:B------:R-:W-:Y:S01]  /*10cb0*/  IMAD.MOV R18, RZ, RZ, -c[0x0][0x188] ;  /* 0x80006200ff127624 */ /* 0x000fe200078e02ff */
[----:B------:R-:W-:Y:S01]  /*10cc0*/  ISETP.NE.AND P2, PT, RZ, c[0x0][0x178], PT ;  /* 0x00005e00ff007a0c */ /* 0x000fe20003f45270 */
[----:B------:R-:W-:Y:S01]  /*10cd0*/  IMAD R22, R24, 0x4, R22 ;  /* 0x0000000418167824 */ /* 0x000fe200078e0216 */
[----:B------:R-:W-:Y:S01]  /*10ce0*/  SEL R19, R29, R3, !P4 ;  /* 0x000000031d137207 */ /* 0x000fe20006000000 */
[----:B------:R-:W-:Y:S01]  /*10cf0*/  IMAD R21, R21, c[0x0][0x18c], RZ ;  /* 0x0000630015157a24 */ /* 0x000fe200078e02ff */
[C---:B------:R-:W-:Y:S01]  /*10d00*/  SEL R6, R29.reuse, R6, !P4 ;  /* 0x000000061d067207 */ /* 0x040fe20006000000 */
[----:B------:R-:W-:Y:S01]  /*10d10*/  STL [R1+0xe98], R25 ;  /* 0x000e981901007387 */ /* 0x000fe20000100800 */
[C---:B------:R-:W-:Y:S01]  /*10d20*/  SEL R23, R29.reuse, R23, !P4 ;  /* 0x000000171d177207 */ /* 0x040fe20006000000 */
[----:B------:R-:W-:Y:S01]  /*10d30*/  IMAD R3, R18, 0x4, R22 ;  /* 0x0000000412037824 */ /* 0x000fe200078e0216 */
[C---:B------:R-:W-:Y:S01]  /*10d40*/  SEL R8, R29.reuse, R8, !P4 ;  /* 0x000000081d087207 */ /* 0x040fe20006000000 */
[----:B------:R-:W-:Y:S01]  /*10d50*/  STL [R1+0xe9c], R27 ;  /* 0x000e9c1b01007387 */ /* 0x000fe20000100800 */
[----:B------:R-:W-:-:S02]  /*10d60*/  SEL R11, R29, R11, !P4 ;  /* 0x0000000b1d0b7207 */ /* 0x000fc40006000000 */
[----:B------:R-:W-:Y:S01]  /*10d70*/  SEL R29, R29, R15, !P4 ;  /* 0x0000000f1d1d7207 */ /* 0x000fe20006000000 */
[----:B------:R-:W-:Y:S01]  /*10d80*/  STL [R1+0xea0], R28 ;  /* 0x000ea01c01007387 */ /* 0x000fe20000100800 */
[----:B------:R-:W-:-:S03]  /*10d90*/  LEA R15, P0, R21, c[0x0][0x168], 0x1 ;  /* 0x00005a00150f7a11 */ /* 0x000fc600078008ff */
[----:B------:R-:W-:Y:S04]  /*10da0*/  STL [R1+0xea4], R19 ;  /* 0x000ea41301007387 */ /* 0x000fe80000100800 */
[----:B------:R0:W-:Y:S04]  /*10db0*/  STL [R1+0xea8], R6 ;  /* 0x000ea80601007387 */ /* 0x0001e80000100800 */
[----:B------:R-:W-:Y:S04]  /*10dc0*/  STL [R1+0xeac], R23 ;  /* 0x000eac1701007387 */ /* 0x000fe80000100800 */
[----:B------:R-:W-:Y:S01]  /*10dd0*/  STL [R1+0xeb0], R8 ;  /* 0x000eb00801007387 */ /* 0x000fe20000100800 */
[----:B0-----:R-:W-:Y:S01]  /*10de0*/  IMAD R6, R18, 0x4, R3 ;  /* 0x0000000412067824 */ /* 0x001fe200078e0203 */
[----:B------:R-:W-:-:S02]  /*10df0*/  LEA.HI.X.SX32 R3, R21, c[0x0][0x16c], 0x1, P0 ;  /* 0x00005b0015037a11 */ /* 0x000fc400000f0eff */
[----:B------:R-:W-:Y:S04]  /*10e00*/  STL [R1+0xeb4], R11 ;  /* 0x000eb40b01007387 */ /* 0x000fe80000100800 */
[----:B------:R-:W-:Y:S04]  /*10e10*/  STL [R1+0xeb8], R29 ;  /* 0x000eb81d01007387 */ /* 0x000fe80000100800 */
[----:B------:R-:W-:Y:S04]  /*10e20*/  STL [R1+0xebc], R15 ;  /* 0x000ebc0f01007387 */ /* 0x000fe80000100800 */
[----:B------:R-:W-:Y:S04]  /*10e30*/  STL [R1+0x400], R6 ;  /* 0x0004000601007387 */ /* 0x000fe80000100800 */
[----:B------:R0:W-:Y:S02]  /*10e40*/  STL [R1+0xec0], R3 ;  /* 0x000ec00301007387 */ /* 0x0001e40000100800 */
[----:B0-----:R-:W-:-:S02]  /*10e50*/  IMAD R3, R18, 0x4, R6 ;  /* 0x0000000412037824 */ /* 0x001fc400078e0206 */
[----:B--2---:R-:W-:Y:S01]  /*10e60*/  @!P6 IMAD.MOV R26, RZ, RZ, -R26 ;  /* 0x000000ffff1ae224 */ /* 0x004fe200078e0a1a */
[----:B------:R-:W-:-:S05]  /*10e70*/  @!P2 LOP3.LUT R26, RZ, c[0x0][0x178], RZ, 0x33, !PT ;  /* 0x00005e00ff1aaa12 */ /* 0x000fca00078e33ff */
[----:B------:R-:W-:Y:S04]  /*10e80*/  STL [R1+0xec4], R26 ;  /* 0x000ec41a01007387 */ /* 0x000fe80000100800 */
[----:B------:R4:W-:Y:S01]  /*10e90*/  STL [R1+0x408], R3 ;  /* 0x0004080301007387 */ /* 0x0009e20000100800 */
[----:B---3--:R-:W-:Y:S02]  /*10ea0*/  IMAD R8, R12, c[0x0][0x190], RZ ;  /* 0x000064000c087a24 */ /* 0x008fe400078e02ff */
[----:B----4-:R-:W-:Y:S02]  /*10eb0*/  IMAD R3, R16, c[0x0][0x190], RZ ;  /* 0x0000640010037a24 */ /* 0x010fe400078e02ff */
[----:B-----5:R-:W-:-:S05]  /*10ec0*/  IMAD R6, R17, c[0x0][0x190], RZ ;  /* 0x0000640011067a24 */ /* 0x020fca00078e02ff */
[----:B------:R0:W-:Y:S04]  /*10ed0*/  STL [R1+0x18], R6 ;  /* 0x0000180601007387 */ /* 0x0001e80000100800 */
[----:B------:R1:W-:Y:S01]  /*10ee0*/  STL [R1+0x1c], R3 ;  /* 0x00001c0301007387 */ /* 0x0003e20000100800 */
[----:B0-----:R-:W-:-:S03]  /*10ef0*/  IMAD R6, R13, c[0x0][0x190], RZ ;  /* 0x000064000d067a24 */ /* 0x001fc600078e02ff */
[----:B------:R0:W-:Y:S01]  /*10f00*/  STL [R1+0x5c], R8 ;  /* 0x00005c0801007387 */ /* 0x0001e20000100800 */
[----:B-1----:R-:W-:-:S03]  /*10f10*/  IMAD R3, R14, c[0x0][0x190], RZ ;  /* 0x000064000e037a24 */ /* 0x002fc600078e02ff */
[----:B------:R1:W-:Y:S04]  /*10f20*/  STL [R1+0x7c], R6 ;  /* 0x00007c0601007387 */ /* 0x0003e80000100800 */
[----:B------:R2:W-:Y:S01]  /*10f30*/  STL [R1+0x84], R3 ;  /* 0x0000840301007387 */ /* 0x0005e20000100800 */
[----:B0-----:R-:W-:Y:S02]  /*10f40*/  IMAD R8, R9, c[0x0][0x190], RZ ;  /* 0x0000640009087a24 */ /* 0x001fe400078e02ff */
[----:B-1----:R-:W-:-:S03]  /*10f50*/  IMAD R6, R7, c[0x0][0x190], RZ ;  /* 0x0000640007067a24 */ /* 0x002fc600078e02ff */
[----:B------:R-:W-:Y:S01]  /*10f60*/  STL [R1+0xac], R8 ;  /* 0x0000ac0801007387 */ /* 0x000fe20000100800 */
[----:B--2---:R-:W-:-:S03]  /*10f70*/  IMAD R3, R5, c[0x0][0x190], RZ ;  /* 0x0000640005037a24 */ /* 0x004fc600078e02ff */
[----:B------:R-:W-:Y:S01]  /*10f80*/  STL [R1+0xb4], R6 ;  /* 0x0000b40601007387 */ /* 0x000fe20000100800 */
[----:B------:R-:W-:Y:S02]  /*10f90*/  IMAD R5, R4, c[0x0][0x190], RZ ;  /* 0x0000640004057a24 */ /* 0x000fe400078e02ff */
[----:B------:R-:W-:Y:S01]  /*10fa0*/  IMAD R4, R2, c[0x0][0x190], RZ ;  /* 0x0000640002047a24 */ /* 0x000fe200078e02ff */
[----:B------:R0:W-:Y:S04]  /*10fb0*/  STL [R1+0xc4], R3 ;  /* 0x0000c40301007387 */ /* 0x0001e80000100800 */
[----:B------:R-:W-:Y:S01]  /*10fc0*/  STL [R1+0xdc], R5 ;  /* 0x0000dc0501007387 */ /* 0x000fe20000100800 */
[----:B0-----:R-:W-:-:S03]  /*10fd0*/  IMAD R3, R0, c[0x0][0x190], RZ ;  /* 0x0000640000037a24 */ /* 0x001fc600078e02ff */
[----:B------:R-:W-:Y:S04]  /*10fe0*/  STL [R1+0xe0], R4 ;  /* 0x0000e00401007387 */ /* 0x000fe80000100800 */
[----:B------:R-:W-:Y:S04]  /*10ff0*/  STL [R1+0xe8], R3 ;  /* 0x0000e80301007387 */ /* 0x000fe80000100800 */
[----:B------:R-:W2:Y:S01]  /*11000*/  LDL.LU R26, [R1+0x3c0] ;  /* 0x0003c000011a7983 */ /* 0x000ea20000300800 */
[----:B------:R-:W-:Y:S02]  /*11010*/  IMAD R2, R10, c[0x0][0x190], RZ ;  /* 0x000064000a027a24 */ /* 0x000fe400078e02ff */
[----:B------:R-:W-:-:S03]  /*11020*/  IMAD R0, R20, c[0x0][0x190], RZ ;  /* 0x0000640014007a24 */ /* 0x000fc600078e02ff */
[----:B------:R-:W-:Y:S04]  /*11030*/  STL [R1+0x114], R2 ;  /* 0x0001140201007387 */ /* 0x000fe80000100800 */
[----:B--2---:R0:W-:Y:S04]  /*11040*/  STL [R1+0xef8], R26 ;  /* 0x000ef81a01007387 */ /* 0x0041e80000100800 */
[----:B------:R-:W-:Y:S04]  /*11050*/  STL [R1+0x118], R0 ;  /* 0x0001180001007387 */ /* 0x000fe80000100800 */
[----:B0-----:R-:W2:Y:S04]  /*11060*/  LDL.LU R26, [R1+0x3c4] ;  /* 0x0003c400011a7983 */ /* 0x001ea80000300800 */
[----:B--2---:R0:W-:Y:S04]  /*11070*/  STL [R1+0xefc], R26 ;  /* 0x000efc1a01007387 */ /* 0x0041e80000100800 */
[----:B0-----:R-:W2:Y:S04]  /*11080*/  LDL.LU R26, [R1+0x3c8] ;  /* 0x0003c800011a7983 */ /* 0x001ea80000300800 */
[----:B------:R-:W3:Y:S04]  /*11090*/  LDL.LU R3, [R1+0x3bc] ;  /* 0x0003bc0001037983 */ /* 0x000ee80000300800 */
[----:B------:R-:W4:Y:S04]  /*110a0*/  LDL.LU R15, [R1+0x3b8] ;  /* 0x0003b800010f7983 */ /* 0x000f280000300800 */
[----:B------:R-:W5:Y:S04]  /*110b0*/  LDL.LU R29, [R1+0x3b4] ;  /* 0x0003b400011d7983 */ /* 0x000f680000300800 */
        /* <DEDUP_REMOVED lines=25> */
[----:B--2---:R-:W-:-:S05]  /*11250*/  IMAD R26, R26, c[0x0][0x190], RZ ;  /* 0x000064001a1a7a24 */ /* 0x004fca00078e02ff */
[----:B------:R0:W-:Y:S04]  /*11260*/  STL [R1+0x128], R26 ;  /* 0x0001281a01007387 */ /* 0x0001e80000100800 */
[----:B0-----:R-:W2:Y:S02]  /*11270*/  LDL.LU R26, [R1+0xefc] ;  /* 0x000efc00011a7983 */ /* 0x001ea40000300800 */
[----:B--2---:R-:W-:-:S05]  /*11280*/  IMAD R26, R26, c[0x0][0x190], RZ ;  /* 0x000064001a1a7a24 */ /* 0x004fca00078e02ff */
[----:B------:R0:W-:Y:S04]  /*11290*/  STL [R1+0x138], R26 ;  /* 0x0001381a01007387 */ /* 0x0001e80000100800 */
[----:B0-----:R-:W2:Y:S01]  /*112a0*/  LDL.LU R26, [R1+0xef8] ;  /* 0x000ef800011a7983 */ /* 0x001ea20000300800 */
[----:B---3--:R-:W-:Y:S02]  /*112b0*/  IMAD R11, R11, c[0x0][0x190], RZ ;  /* 0x000064000b0b7a24 */ /* 0x008fe400078e02ff */
[----:B------:R-:W-:Y:S02]  /*112c0*/  IMAD R6, R6, c[0x0][0x190], RZ ;  /* 0x0000640006067a24 */ /* 0x000fe400078e02ff */
[----:B--2---:R-:W-:-:S05]  /*112d0*/  IMAD R26, R26, c[0x0][0x190], RZ ;  /* 0x000064001a1a7a24 */ /* 0x004fca00078e02ff */
[----:B------:R0:W-:Y:S02]  /*112e0*/  STL [R1+0x1b4], R26 ;  /* 0x0001b41a01007387 */ /* 0x0001e40000100800 */
[----:B0-----:R-:W-:Y:S02]  /*112f0*/  IMAD R26, R3, c[0x0][0x190], RZ ;  /* 0x00006400031a7a24 */ /* 0x001fe400078e02ff */
[----:B----4-:R-:W-:Y:S02]  /*11300*/  IMAD R3, R15, c[0x0][0x190], RZ ;  /* 0x000064000f037a24 */ /* 0x010fe400078e02ff */
[----:B-----5:R-:W-:Y:S01]  /*11310*/  IMAD R15, R29, c[0x0][0x190], RZ ;  /* 0x000064001d0f7a24 */ /* 0x020fe200078e02ff */
[----:B------:R-:W-:Y:S04]  /*11320*/  STL [R1+0x1bc], R26 ;  /* 0x0001bc1a01007387 */ /* 0x000fe80000100800 */
[----:B------:R0:W-:Y:S04]  /*11330*/  STL [R1+0x1d4], R3 ;  /* 0x0001d40301007387 */ /* 0x0001e80000100800 */
[----:B------:R-:W-:Y:S01]  /*11340*/  STL [R1+0x1ec], R15 ;  /* 0x0001ec0f01007387 */ /* 0x000fe20000100800 */
[----:B0-----:R-:W-:-:S03]  /*11350*/  IMAD R3, R8, c[0x0][0x190], RZ ;  /* 0x0000640008037a24 */ /* 0x001fc600078e02ff */
[----:B------:R-:W-:Y:S01]  /*11360*/  STL [R1+0x1f0], R11 ;  /* 0x0001f00b01007387 */ /* 0x000fe20000100800 */
[----:B------:R-:W-:-:S03]  /*11370*/  IMAD R8, R23, c[0x0][0x190], RZ ;  /* 0x0000640017087a24 */ /* 0x000fc600078e02ff */
[----:B------:R0:W-:Y:S04]  /*11380*/  STL [R1+0x1f4], R3 ;  /* 0x0001f40301007387 */ /* 0x0001e80000100800 */
[----:B------:R1:W-:Y:S01]  /*11390*/  STL [R1+0x22c], R8 ;  /* 0x00022c0801007387 */ /* 0x0003e20000100800 */
[----:B0-----:R-:W-:-:S03]  /*113a0*/  IMAD R3, R19, c[0x0][0x190], RZ ;  /* 0x0000640013037a24 */ /* 0x001fc600078e02ff */
[----:B------:R0:W-:Y:S01]  /*113b0*/  STL [R1+0x24c], R6 ;  /* 0x00024c0601007387 */ /* 0x0001e20000100800 */
[----:B-1----:R-:W-:-:S03]  /*113c0*/  IMAD R8, R28, c[0x0][0x190], RZ ;  /* 0x000064001c087a24 */ /* 0x002fc600078e02ff */
        /* <DEDUP_REMOVED lines=8> */
[----:B------:R0:W-:Y:S01]  /*11450*/  STL [R1+0x390], R8 ;  /* 0x0003900801007387 */ /* 0x0001e20000100800 */
[----:B--2---:R-:W-:-:S03]  /*11460*/  IMAD R3, R21, c[0x0][0x190], RZ ;  /* 0x0000640015037a24 */ /* 0x004fc600078e02ff */
        /* <DEDUP_REMOVED lines=547> */
[----:B------:R-:W3:Y:S01]  /*136a0*/  LDL.LU R20, [R1] ;  /* 0x0000000001147983 */ /* 0x000ee20000300800 */
[----:B--2---:R-:W-:-:S05]  /*136b0*/  IMAD R26, R26, c[0x0][0x190], RZ ;  /* 0x000064001a1a7a24 */ /* 0x004fca00078e02ff */
[----:B------:R0:W-:Y:S04]  /*136c0*/  STL [R1+0x8c], R26 ;  /* 0x00008c1a01007387 */ /* 0x0001e80000100800 */
[----:B0-----:R-:W2:Y:S02]  /*136d0*/  LDL.LU R26, [R1+0xecc] ;  /* 0x000ecc00011a7983 */ /* 0x001ea40000300800 */
[----:B--2---:R-:W-:-:S05]  /*136e0*/  IMAD R26, R26, c[0x0][0x190], RZ ;  /* 0x000064001a1a7a24 */ /* 0x004fca00078e02ff */
[----:B------:R0:W-:Y:S04]  /*136f0*/  STL [R1+0x88], R26 ;  /* 0x0000881a01007387 */ /* 0x0001e80000100800 */
[----:B0-----:R-:W2:Y:S01]  /*13700*/  LDL.LU R26, [R1+0xec8] ;  /* 0x000ec800011a7983 */ /* 0x001ea20000300800 */
[----:B---3--:R-:W-:Y:S02]  /*13710*/  IMAD R3, R3, c[0x0][0x190], RZ ;  /* 0x0000640003037a24 */ /* 0x008fe400078e02ff */
[----:B----4-:R-:W-:Y:S02]  /*13720*/  IMAD R15, R15, c[0x0][0x190], RZ ;  /* 0x000064000f0f7a24 */ /* 0x010fe400078e02ff */
[----:B-----5:R-:W-:Y:S02]  /*13730*/  IMAD R29, R29, c[0x0][0x190], RZ ;  /* 0x000064001d1d7a24 */ /* 0x020fe400078e02ff */
[----:B------:R-:W-:-:S02]  /*13740*/  IMAD R11, R11, c[0x0][0x190], RZ ;  /* 0x000064000b0b7a24 */ /* 0x000fc400078e02ff */
[----:B------:R-:W-:Y:S02]  /*13750*/  IMAD R8, R8, c[0x0][0x190], RZ ;  /* 0x0000640008087a24 */ /* 0x000fe400078e02ff */
[----:B------:R-:W-:Y:S02]  /*13760*/  IMAD R23, R23, c[0x0][0x190], RZ ;  /* 0x0000640017177a24 */ /* 0x000fe400078e02ff */
[----:B------:R-:W-:Y:S02]  /*13770*/  IMAD R6, R6, c[0x0][0x190], RZ ;  /* 0x0000640006067a24 */ /* 0x000fe400078e02ff */
[----:B------:R-:W-:Y:S02]  /*13780*/  IMAD R19, R19, c[0x0][0x190], RZ ;  /* 0x0000640013137a24 */ /* 0x000fe400078e02ff */
[----:B------:R-:W-:Y:S02]  /*13790*/  IMAD R28, R28, c[0x0][0x190], RZ ;  /* 0x000064001c1c7a24 */ /* 0x000fe400078e02ff */
        /* <DEDUP_REMOVED lines=19> */
[----:B--2---:R-:W-:-:S05]  /*138d0*/  IMAD R26, R26, c[0x0][0x190], RZ ;  /* 0x000064001a1a7a24 */ /* 0x004fca00078e02ff */
        /* <DEDUP_REMOVED lines=56> */
[----:B------:R0:W-:Y:S04]  /*13c60*/  STL [R1], R20 ;  /* 0x0000001401007387 */ /* 0x0001e80000100800 */
[----:B0-----:R-:W5:Y:S01]  /*13c70*/  LDL.LU R20, [R1+0xe54] ;  /* 0x000e540001147983 */ /* 0x001f620000300800 */
[----:B--2---:R-:W-:-:S02]  /*13c80*/  IMAD R25, R25, c[0x0][0x190], RZ ;  /* 0x0000640019197a24 */ /* 0x004fc400078e02ff */
[----:B---3--:R-:W-:Y:S02]  /*13c90*/  IMAD R24, R24, c[0x0][0x190], RZ ;  /* 0x0000640018187a24 */ /* 0x008fe400078e02ff */
[----:B----4-:R-:W-:Y:S02]  /*13ca0*/  IMAD R22, R22, c[0x0][0x190], RZ ;  /* 0x0000640016167a24 */ /* 0x010fe400078e02ff */
[----:B-----5:R-:W-:Y:S02]  /*13cb0*/  IMAD R21, R21, c[0x0][0x190], RZ ;  /* 0x0000640015157a24 */ /* 0x020fe400078e02ff */
        /* <DEDUP_REMOVED lines=12> */
[----:B------:R-:W-:-:S05]  /*13d80*/  IMAD R20, R20, c[0x0][0x190], RZ ;  /* 0x0000640014147a24 */ /* 0x000fca00078e02ff */
[----:B------:R-:W-:Y:S04]  /*13d90*/  STL [R1+0xe1c], R20 ;  /* 0x000e1c1401007387 */ /* 0x000fe80000100800 */
[----:B------:R-:W-:Y:S04]  /*13da0*/  STL [R1+0xe18], R10 ;  /* 0x000e180a01007387 */ /* 0x000fe80000100800 */
[----:B------:R0:W-:Y:S04]  /*13db0*/  STL [R1+0xe14], R0 ;  /* 0x000e140001007387 */ /* 0x0001e80000100800 */
[----:B0-----:R-:W2:Y:S04]  /*13dc0*/  LDL.LU R0, [R1+0x18] ;  /* 0x0000180001007983 */ /* 0x001ea80000300800 */
[----:B------:R-:W-:Y:S04]  /*13dd0*/  STL [R1+0x398], R2 ;  /* 0x0003980201007387 */ /* 0x000fe80000100800 */
        /* <DEDUP_REMOVED lines=25> */
[----:B0-----:R-:W4:Y:S01]  /*13f70*/  LDL.LU R25, [R1+0x7c] ;  /* 0x00007c0001197983 */ /* 0x001f220000300800 */
[----:B------:R-:W-:-:S02]  /*13f80*/  IMAD R27, R27, c[0x0][0x190], RZ ;  /* 0x000064001b1b7a24 */ /* 0x000fc400078e02ff */
[----:B------:R-:W-:Y:S02]  /*13f90*/  IMAD R28, R28, c[0x0][0x190], RZ ;  /* 0x000064001c1c7a24 */ /* 0x000fe400078e02ff */
[----:B------:R-:W-:Y:S02]  /*13fa0*/  IMAD R19, R19, c[0x0][0x190], RZ ;  /* 0x0000640013137a24 */ /* 0x000fe400078e02ff */
[----:B------:R-:W-:Y:S01]  /*13fb0*/  IMAD R6, R6, c[0x0][0x190], RZ ;  /* 0x0000640006067a24 */ /* 0x000fe200078e02ff */
[----:B------:R-:W-:Y:S01]  /*13fc0*/  STL [R1+0xe40], R27 ;  /* 0x000e401b01007387 */ /* 0x000fe20000100800 */
[----:B------:R-:W-:-:S03]  /*13fd0*/  IMAD R23, R23, c[0x0][0x190], RZ ;  /* 0x0000640017177a24 */ /* 0x000fc600078e02ff */
[----:B------:R-:W-:Y:S04]  /*13fe0*/  STL [R1+0xe44], R28 ;  /* 0x000e441c01007387 */ /* 0x000fe80000100800 */
[----:B------:R-:W-:Y:S04]  /*13ff0*/  STL [R1+0xe48], R19 ;  /* 0x000e481301007387 */ /* 0x000fe80000100800 */
[----:B------:R2:W-:Y:S04]  /*14000*/  STL [R1+0xe4c], R6 ;  /* 0x000e4c0601007387 */ /* 0x0005e80000100800 */
[----:B------:R-:W-:Y:S04]  /*14010*/  STL [R1+0xe50], R23 ;  /* 0x000e501701007387 */ /* 0x000fe80000100800 */
[----:B------:R-:W4:Y:S01]  /*14020*/  LDL.LU R10, [R1+0x138] ;  /* 0x00013800010a7983 */ /* 0x000f220000300800 */
[----:B--2---:R-:W-:-:S05]  /*14030*/  LEA R6, P3, R0, R15, 0x1 ;  /* 0x0000000f00067211 */ /* 0x004fca00078608ff */
[----:B------:R5:W-:Y:S01]  /*14040*/  STL [R1+0x588], R6 ;  /* 0x0005880601007387 */ /* 0x000be20000100800 */
[----:B---3--:R-:W-:-:S05]  /*14050*/  LEA R19, P2, R4, R15, 0x1 ;  /* 0x0000000f04137211 */ /* 0x008fca00078408ff */
[----:B------:R-:W-:Y:S04]  /*14060*/  STL [R1+0x5f0], R19 ;  /* 0x0005f01301007387 */ /* 0x000fe80000100800 */
[----:B------:R-:W2:Y:S01]  /*14070*/  LDL.LU R20, [R1+0x1b4] ;  /* 0x0001b40001147983 */ /* 0x000ea20000300800 */
[----:B-----5:R-:W-:-:S05]  /*14080*/  LEA R6, P1, R7, R15, 0x1 ;  /* 0x0000000f07067211 */ /* 0x020fca00078208ff */
[----:B------:R4:W-:Y:S02]  /*14090*/  STL [R1+0x5f8], R6 ;  /* 0x0005f80601007387 */ /* 0x0009e40000100800 */
[-C--:B----4-:R-:W-:Y:S02]  /*140a0*/  LEA R6, P4, R24, R15.reuse, 0x1 ;  /* 0x0000000f18067211 */ /* 0x090fe400078808ff */
[----:B------:R-:W-:-:S05]  /*140b0*/  LEA R19, P0, R25, R15, 0x1 ;  /* 0x0000000f19137211 */ /* 0x000fca00078008ff */
[----:B------:R0:W-:Y:S04]  /*140c0*/  STL [R1+0x600], R19 ;  /* 0x0006001301007387 */ /* 0x0001e80000100800 */
[----:B------:R-:W3:Y:S01]  /*140d0*/  LDL.LU R27, [R1+0x1bc] ;  /* 0x0001bc00011b7983 */ /* 0x000ee20000300800 */
[----:B0-----:R-:W-:-:S03]  /*140e0*/  LEA R19, P6, R22, R15, 0x1 ;  /* 0x0000000f16137211 */ /* 0x001fc600078c08ff */
[----:B------:R0:W-:Y:S04]  /*140f0*/  STL [R1+0x608], R6 ;  /* 0x0006080601007387 */ /* 0x0001e80000100800 */
[----:B------:R1:W-:Y:S01]  /*14100*/  STL [R1+0x610], R19 ;  /* 0x0006101301007387 */ /* 0x0003e20000100800 */
[----:B0-----:R-:W-:Y:S02]  /*14110*/  LEA R6, P5, R21, R15, 0x1 ;  /* 0x0000000f15067211 */ /* 0x001fe400078a08ff */
[-C--:B-1----:R-:W-:Y:S02]  /*14120*/  LEA.HI.X.SX32 R19, R0, R3.reuse, 0x1, P3 ;  /* 0x0000000300137211 */ /* 0x082fe400018f0eff */
[----:B------:R-:W4:Y:S04]  /*14130*/  LDL.LU R0, [R1+0x1d4] ;  /* 0x0001d40001007983 */ /* 0x000f280000300800 */
[----:B------:R-:W-:Y:S04]  /*14140*/  STL [R1+0x618], R6 ;  /* 0x0006180601007387 */ /* 0x000fe80000100800 */
[----:B------:R0:W-:Y:S02]  /*14150*/  STL [R1+0x584], R19 ;  /* 0x0005841301007387 */ /* 0x0001e40000100800 */
[----:B0-----:R-:W-:-:S02]  /*14160*/  LEA.HI.X.SX32 R19, R4, R3, 0x1, P2 ;  /* 0x0000000304137211 */ /* 0x001fc400010f0eff */
[----:B------:R-:W5:Y:S01]  /*14170*/  LDL.LU R4, [R1+0x1ec] ;  /* 0x0001ec0001047983 */ /* 0x000f620000300800 */
[----:B------:R-:W-:-:S05]  /*14180*/  LEA R6, P3, R18, R15, 0x1 ;  /* 0x0000000f12067211 */ /* 0x000fca00078608ff */
[----:B------:R0:W-:Y:S04]  /*14190*/  STL [R1+0x620], R6 ;  /* 0x0006200601007387 */ /* 0x0001e80000100800 */
[----:B------:R1:W-:Y:S01]  /*141a0*/  STL [R1+0x5ec], R19 ;  /* 0x0005ec1301007387 */ /* 0x0003e20000100800 */
[----:B0-----:R-:W-:Y:S02]  /*141b0*/  LEA R6, P2, R17, R15, 0x1 ;  /* 0x0000000f11067211 */ /* 0x001fe400078408ff */
[-C--:B-1----:R-:W-:Y:S02]  /*141c0*/  LEA.HI.X.SX32 R19, R7, R3.reuse, 0x1, P1 ;  /* 0x0000000307137211 */ /* 0x082fe400008f0eff */
[----:B------:R-:W5:Y:S04]  /*141d0*/  LDL.LU R7, [R1+0x1f0] ;  /* 0x0001f00001077983 */ /* 0x000f680000300800 */
        /* <DEDUP_REMOVED lines=8> */
[----:B-1----:R-:W-:Y:S02]  /*14260*/  LEA.HI.X.SX32 R19, R24, R3, 0x1, P4 ;  /* 0x0000000318137211 */ /* 0x002fe400020f0eff */
[----:B------:R-:W5:Y:S04]  /*14270*/  LDL.LU R24, [R1+0x22c] ;  /* 0x00022c0001187983 */ /* 0x000f680000300800 */
[----:B------:R0:W-:Y:S04]  /*14280*/  STL [R1+0x638], R6 ;  /* 0x0006380601007387 */ /* 0x0001e80000100800 */
[----:B------:R1:W-:Y:S01]  /*14290*/  STL [R1+0x604], R19 ;  /* 0x0006041301007387 */ /* 0x0003e20000100800 */
[----:B0-----:R-:W-:-:S02]  /*142a0*/  LEA R6, P4, R14, R15, 0x1 ;  /* 0x0000000f0e067211 */ /* 0x001fc400078808ff */
[----:B-1----:R-:W-:Y:S02]  /*142b0*/  LEA.HI.X.SX32 R19, R22, R3, 0x1, P6 ;  /* 0x0000000316137211 */ /* 0x002fe400030f0eff */
[----:B------:R-:W5:Y:S04]  /*142c0*/  LDL.LU R22, [R1+0x24c] ;  /* 0x00024c0001167983 */ /* 0x000f680000300800 */
[----:B------:R0:W-:Y:S04]  /*142d0*/  STL [R1+0x640], R6 ;  /* 0x0006400601007387 */ /* 0x0001e80000100800 */
[----:B------:R1:W-:Y:S01]  /*142e0*/  STL [R1+0x60c], R19 ;  /* 0x00060c1301007387 */ /* 0x0003e20000100800 */
[----:B0-----:R-:W-:-:S02]  /*142f0*/  LEA R6, P6, R9, R15, 0x1 ;  /* 0x0000000f09067211 */ /* 0x001fc400078c08ff */
        /* <DEDUP_REMOVED lines=14> */
[----:B--2---:R-:W-:-:S02]  /*143e0*/  LEA R6, P2, R20, R15, 0x1 ;  /* 0x0000000f14067211 */ /* 0x004fc400078408ff */
[-C--:B0-----:R-:W-:Y:S02]  /*143f0*/  LEA.HI.X.SX32 R19, R16, R3.reuse, 0x1, P1 ;  /* 0x0000000310137211 */ /* 0x081fe400008f0eff */
[----:B------:R-:W2:Y:S04]  /*14400*/  LDL.LU R16, [R1+0x394] ;  /* 0x0003940001107983 */ /* 0x000ea80000300800 */
[----:B------:R-:W-:Y:S04]  /*14410*/  STL [R1+0x660], R6 ;  /* 0x0006600601007387 */ /* 0x000fe80000100800 */
[----:B------:R0:W-:Y:S02]  /*14420*/  STL [R1+0x62c], R19 ;  /* 0x00062c1301007387 */ /* 0x0001e40000100800 */
[----:B0-----:R-:W-:-:S02]  /*14430*/  LEA.HI.X.SX32 R19, R12, R3, 0x1, P0 ;  /* 0x000000030c137211 */ /* 0x001fc400000f0eff */
[----:B------:R-:W2:Y:S01]  /*14440*/  LDL.LU R12, [R1+0x390] ;  /* 0x00039000010c7983 */ /* 0x000ea20000300800 */
[----:B---3--:R-:W-:-:S05]  /*14450*/  LEA R6, P1, R27, R15, 0x1 ;  /* 0x0000000f1b067211 */ /* 0x008fca00078208ff */
[----:B------:R-:W-:Y:S04]  /*14460*/  STL [R1+0x668], R6 ;  /* 0x0006680601007387 */ /* 0x000fe80000100800 */
[----:B------:R0:W-:Y:S02]  /*14470*/  STL [R1+0x634], R19 ;  /* 0x0006341301007387 */ /* 0x0001e40000100800 */
[----:B0-----:R-:W-:Y:S02]  /*14480*/  LEA.HI.X.SX32 R19, R14, R3, 0x1, P4 ;  /* 0x000000030e137211 */ /* 0x001fe400020f0eff */
[----:B------:R-:W3:Y:S01]  /*14490*/  LDL.LU R14, [R1+0x38c] ;  /* 0x00038c00010e7983 */ /* 0x000ee20000300800 */
[----:B----4-:R-:W-:-:S05]  /*144a0*/  LEA R6, P0, R0, R15, 0x1 ;  /* 0x0000000f00067211 */ /* 0x010fca00078008ff */
[----:B------:R-:W-:Y:S04]  /*144b0*/  STL [R1+0x670], R6 ;  /* 0x0006700601007387 */ /* 0x000fe80000100800 */
[----:B------:R0:W-:Y:S02]  /*144c0*/  STL [R1+0x63c], R19 ;  /* 0x00063c1301007387 */ /* 0x0001e40000100800 */
[----:B0-----:R-:W-:Y:S02]  /*144d0*/  LEA.HI.X.SX32 R19, R9, R3, 0x1, P6 ;  /* 0x0000000309137211 */ /* 0x001fe400030f0eff */
[----:B------:R-:W4:Y:S01]  /*144e0*/  LDL.LU R9, [R1+0x388] ;  /* 0x0003880001097983 */ /* 0x000f220000300800 */
[----:B-----5:R-:W-:-:S05]  /*144f0*/  LEA R6, P4, R4, R15, 0x1 ;  /* 0x0000000f04067211 */ /* 0x020fca00078808ff */
[----:B------:R-:W-:Y:S04]  /*14500*/  STL [R1+0x678], R6 ;  /* 0x0006780601007387 */ /* 0x000fe80000100800 */
[----:B------:R0:W-:Y:S02]  /*14510*/  STL [R1+0x644], R19 ;  /* 0x0006441301007387 */ /* 0x0001e40000100800 */
[----:B0-----:R-:W-:Y:S02]  /*14520*/  LEA.HI.X.SX32 R19, R5, R3, 0x1, P5 ;  /* 0x0000000305137211 */ /* 0x001fe400028f0eff */
        /* <DEDUP_REMOVED lines=27> */
[----:B------:R-:W-:Y:S04]  /*146e0*/  STL [R1+0x6a8], R6 ;  /* 0x0006a80601007387 */ /* 0x000fe80000100800 */
[----:B------:R0:W-:Y:S02]  /*146f0*/  STL [R1+0x674], R19 ;  /* 0x0006741301007387 */ /* 0x0001e40000100800 */
[----:B0-----:R-:W-:Y:S02]  /*14700*/  LEA.HI.X.SX32 R19, R7, R3, 0x1, P6 ;  /* 0x0000000307137211 */ /* 0x001fe400030f0eff */
[----:B------:R-:W5:Y:S01]  /*14710*/  LDL.LU R7, [R1+0x36c] ;  /* 0x00036c0001077983 */ /* 0x000f620000300800 */
[----:B------:R-:W-:-:S05]  /*14720*/  LEA R6, P4, R17, R15, 0x1 ;  /* 0x0000000f11067211 */ /* 0x000fca00078808ff */
[----:B------:R2:W-:Y:S04]  /*14730*/  STL [R1+0x6b0], R6 ;  /* 0x0006b00601007387 */ /* 0x0005e80000100800 */
[----:B------:R0:W-:Y:S01]  /*14740*/  STL [R1+0x67c], R19 ;  /* 0x00067c1301007387 */ /* 0x0001e20000100800 */
[----:B--2---:R-:W-:Y:S02]  /*14750*/  LEA R6, P6, R16, R15, 0x1 ;  /* 0x0000000f10067211 */ /* 0x004fe400078c08ff */
[----:B0-----:R-:W-:Y:S02]  /*14760*/  LEA.HI.X.SX32 R19, R25, R3, 0x1, P5 ;  /* 0x0000000319137211 */ /* 0x001fe400028f0eff */
[----:B------:R-:W2:Y:S04]  /*14770*/  LDL.LU R25, [R1+0x368] ;  /* 0x0003680001197983 */ /* 0x000ea80000300800 */
[----:B------:R0:W-:Y:S04]  /*14780*/  STL [R1+0x6b8], R6 ;  /* 0x0006b80601007387 */ /* 0x0001e80000100800 */
[----:B------:R1:W-:Y:S01]  /*14790*/  STL [R1+0x684], R19 ;  /* 0x0006841301007387 */ /* 0x0003e20000100800 */
[----:B0-----:R-:W-:-:S02]  /*147a0*/  LEA R6, P5, R12, R15, 0x1 ;  /* 0x0000000f0c067211 */ /* 0x001fc400078a08ff */
[-C--:B-1----:R-:W-:Y:S02]  /*147b0*/  LEA.HI.X.SX32 R19, R24, R3.reuse, 0x1, P3 ;  /* 0x0000000318137211 */ /* 0x082fe400018f0eff */
        /* <DEDUP_REMOVED lines=21> */
[----:B------:R-:W-:Y:S04]  /*14910*/  STL [R1+0x6e0], R6 ;  /* 0x0006e00601007387 */ /* 0x000fe80000100800 */
[----:B------:R0:W-:Y:S02]  /*14920*/  STL [R1+0x6ac], R19 ;  /* 0x0006ac1301007387 */ /* 0x0001e40000100800 */
[----:B0-----:R-:W-:Y:S02]  /*14930*/  LEA.HI.X.SX32 R19, R16, R3, 0x1, P6 ;  /* 0x0000000310137211 */ /* 0x001fe400030f0eff */
[----:B------:R-:W-:Y:S01]  /*14940*/  LEA R6, P4, R20, R15, 0x1 ;  /* 0x0000000f14067211 */ /* 0x000fe200078808ff */
        /* <DEDUP_REMOVED lines=25> */
[----:B--2---:R-:W-:-:S05]  /*14ae0*/  LEA R6, P1, R25, R15, 0x1 ;  /* 0x0000000f19067211 */ /* 0x004fca00078208ff */
[----:B------:R0:W-:Y:S04]  /*14af0*/  STL [R1+0x710], R6 ;  /* 0x0007100601007387 */ /* 0x0001e80000100800 */
[----:B------:R1:W-:Y:S01]  /*14b00*/  STL [R1+0x6dc], R19 ;  /* 0x0006dc1301007387 */ /* 0x0003e20000100800 */
[----:B0-----:R-:W-:Y:S02]  /*14b10*/  LEA R6, P0, R24, R15, 0x1 ;  /* 0x0000000f18067211 */ /* 0x001fe400078008ff */
[----:B-1----:R-:W-:Y:S02]  /*14b20*/  LEA.HI.X.SX32 R19, R20, R3, 0x1, P4 ;  /* 0x0000000314137211 */ /* 0x002fe400020f0eff */
        /* <DEDUP_REMOVED lines=176> */
[----:B------:R-:W-:Y:S04]  /*15630*/  STL [R1+0x830], R6 ;  /* 0x0008300601007387 */ /* 0x000fe80000100800 */
[----:B------:R0:W-:Y:S02]  /*15640*/  STL [R1+0x7fc], R19 ;  /* 0x0007fc1301007387 */ /* 0x0001e40000100800 */
[----:B0-----:R-:W-:Y:S02]  /*15650*/  LEA.HI.X.SX32 R19, R0, R3, 0x1, P6 ;  /* 0x0000000300137211 */ /* 0x001fe400030f0eff */
[----:B------:R-:W-:Y:S01]  /*15660*/  LEA R6, P4, R21, R15, 0x1 ;  /* 0x0000000f15067211 */ /* 0x000fe200078808ff */
[----:B------:R-:W2:Y:S04]  /*15670*/  LDL.LU R0, [R1+0x2a8] ;  /* 0x0002a80001007983 */ /* 0x000ea80000300800 */
[----:B------:R-:W-:Y:S04]  /*15680*/  STL [R1+0x838], R6 ;  /* 0x0008380601007387 */ /* 0x000fe80000100800 */
[----:B------:R0:W-:Y:S02]  /*15690*/  STL [R1+0x804], R19 ;  /* 0x0008041301007387 */ /* 0x0001e40000100800 */
[----:B0-----:R-:W-:-:S02]  /*156a0*/  LEA.HI.X.SX32 R19, R4, R3, 0x1, P5 ;  /* 0x0000000304137211 */ /* 0x001fc400028f0eff */
[----:B------:R-:W2:Y:S01]  /*156b0*/  LDL.LU R4, [R1+0x2a4] ;  /* 0x0002a40001047983 */ /* 0x000ea20000300800 */
[----:B------:R-:W-:-:S05]  /*156c0*/  LEA R6, P6, R18, R15, 0x1 ;  /* 0x0000000f12067211 */ /* 0x000fca00078c08ff */
[----:B------:R-:W-:Y:S04]  /*156d0*/  STL [R1+0x840], R6 ;  /* 0x0008400601007387 */ /* 0x000fe80000100800 */
[----:B------:R0:W-:Y:S02]  /*156e0*/  STL [R1+0x80c], R19 ;  /* 0x00080c1301007387 */ /* 0x0001e40000100800 */
[----:B0-----:R-:W-:Y:S02]  /*156f0*/  LEA.HI.X.SX32 R19, R7, R3, 0x1, P3 ;  /* 0x0000000307137211 */ /* 0x001fe400018f0eff */
        /* <DEDUP_REMOVED lines=408> */
[----:B------:R0:W-:Y:S04]  /*17080*/  STL [R1+0xa9c], R19 ;  /* 0x000a9c1301007387 */ /* 0x0001e80000100800 */
[----:B------:R-:W2:Y:S01]  /*17090*/  LDL.LU R28, [R1+0x124] ;  /* 0x00012400011c7983 */ /* 0x000ea20000300800 */
[----:B0-----:R-:W-:Y:S02]  /*170a0*/  LEA.HI.X.SX32 R19, R27, R3, 0x1, P6 ;  /* 0x000000031b137211 */ /* 0x001fe400030f0eff */
[----:B------:R-:W-:-:S05]  /*170b0*/  LEA R6, P4, R22, R15, 0x1 ;  /* 0x0000000f16067211 */ /* 0x000fca00078808ff */
[----:B------:R-:W-:Y:S04]  /*170c0*/  STL [R1+0xad8], R6 ;  /* 0x000ad80601007387 */ /* 0x000fe80000100800 */
[----:B------:R0:W-:Y:S02]  /*170d0*/  STL [R1+0xaa4], R19 ;  /* 0x000aa41301007387 */ /* 0x0001e40000100800 */
[----:B0-----:R-:W-:Y:S02]  /*170e0*/  LEA.HI.X.SX32 R19, R0, R3, 0x1, P5 ;  /* 0x0000000300137211 */ /* 0x001fe400028f0eff */
        /* <DEDUP_REMOVED lines=13> */
[----:B------:R0:W-:Y:S04]  /*171c0*/  STL [R1+0xabc], R19 ;  /* 0x000abc1301007387 */ /* 0x0001e80000100800 */
[----:B------:R-:W4:Y:S01]  /*171d0*/  LDL.LU R27, [R1+0x10c] ;  /* 0x00010c00011b7983 */ /* 0x000f220000300800 */
[----:B0-----:R-:W-:Y:S02]  /*171e0*/  LEA.HI.X.SX32 R19, R25, R3, 0x1, P1 ;  /* 0x0000000319137211 */ /* 0x001fe400008f0eff */
[----:B-----5:R-:W-:-:S05]  /*171f0*/  LEA R6, P2, R16, R15, 0x1 ;  /* 0x0000000f10067211 */ /* 0x020fca00078408ff */
[----:B------:R-:W-:Y:S04]  /*17200*/  STL [R1+0xaf8], R6 ;  /* 0x000af80601007387 */ /* 0x000fe80000100800 */
[----:B------:R0:W-:Y:S04]  /*17210*/  STL [R1+0xac4], R19 ;  /* 0x000ac41301007387 */ /* 0x0001e80000100800 */
[----:B------:R-:W5:Y:S01]  /*17220*/  LDL.LU R25, [R1+0x108] ;  /* 0x0001080001197983 */ /* 0x000f620000300800 */
[----:B0-----:R-:W-:Y:S02]  /*17230*/  LEA.HI.X.SX32 R19, R24, R3, 0x1, P0 ;  /* 0x0000000318137211 */ /* 0x001fe400000f0eff */
[----:B------:R-:W-:-:S05]  /*17240*/  LEA R6, P1, R12, R15, 0x1 ;  /* 0x0000000f0c067211 */ /* 0x000fca00078208ff */
        /* <DEDUP_REMOVED lines=10> */
[----:B------:R0:W-:Y:S04]  /*172f0*/  STL [R1+0xb10], R6 ;  /* 0x000b100601007387 */ /* 0x0001e80000100800 */
[----:B------:R-:W-:Y:S01]  /*17300*/  STL [R1+0xadc], R19 ;  /* 0x000adc1301007387 */ /* 0x000fe20000100800 */
[----:B------:R-:W-:-:S03]  /*17310*/  LEA.HI.X.SX32 R18, R18, R3, 0x1, P5 ;  /* 0x0000000312127211 */ /* 0x000fc600028f0eff */
[----:B------:R-:W5:Y:S01]  /*17320*/  LDL.LU R21, [R1+0xfc] ;  /* 0x0000fc0001157983 */ /* 0x000f620000300800 */
[----:B------:R-:W-:Y:S02]  /*17330*/  LEA.HI.X.SX32 R17, R17, R3, 0x1, P3 ;  /* 0x0000000311117211 */ /* 0x000fe400018f0eff */
[----:B0-----:R-:W-:-:S05]  /*17340*/  LEA R6, P6, R5, R15, 0x1 ;  /* 0x0000000f05067211 */ /* 0x001fca00078c08ff */
[----:B------:R-:W-:Y:S04]  /*17350*/  STL [R1+0xb18], R6 ;  /* 0x000b180601007387 */ /* 0x000fe80000100800 */
[----:B------:R0:W-:Y:S04]  /*17360*/  STL [R1+0xae4], R18 ;  /* 0x000ae41201007387 */ /* 0x0001e80000100800 */
[----:B0-----:R-:W5:Y:S01]  /*17370*/  LDL.LU R18, [R1+0xf8] ;  /* 0x0000f80001127983 */ /* 0x001f620000300800 */
[----:B------:R-:W-:-:S05]  /*17380*/  LEA R6, P5, R10, R15, 0x1 ;  /* 0x0000000f0a067211 */ /* 0x000fca00078a08ff */
[----:B------:R-:W-:Y:S04]  /*17390*/  STL [R1+0xb20], R6 ;  /* 0x000b200601007387 */ /* 0x000fe80000100800 */
[----:B------:R0:W-:Y:S01]  /*173a0*/  STL [R1+0xaec], R17 ;  /* 0x000aec1101007387 */ /* 0x0001e20000100800 */
[----:B------:R-:W-:-:S03]  /*173b0*/  LEA.HI.X.SX32 R16, R16, R3, 0x1, P2 ;  /* 0x0000000310107211 */ /* 0x000fc600010f0eff */
[----:B0-----:R-:W5:Y:S01]  /*173c0*/  LDL.LU R17, [R1+0xf4] ;  /* 0x0000f40001117983 */ /* 0x001f620000300800 */
[----:B------:R-:W-:-:S05]  /*173d0*/  LEA R6, P3, R20, R15, 0x1 ;  /* 0x0000000f14067211 */ /* 0x000fca00078608ff */
[----:B------:R-:W-:Y:S04]  /*173e0*/  STL [R1+0xb28], R6 ;  /* 0x000b280601007387 */ /* 0x000fe80000100800 */
[----:B------:R0:W-:Y:S04]  /*173f0*/  STL [R1+0xaf4], R16 ;  /* 0x000af41001007387 */ /* 0x0001e80000100800 */
[----:B0-----:R-:W5:Y:S01]  /*17400*/  LDL.LU R16, [R1+0xf0] ;  /* 0x0000f00001107983 */ /* 0x001f620000300800 */
[----:B--2---:R-:W-:Y:S02]  /*17410*/  LEA R6, P2, R28, R15, 0x1 ;  /* 0x0000000f1c067211 */ /* 0x004fe400078408ff */
[----:B------:R-:W-:-:S03]  /*17420*/  LEA.HI.X.SX32 R12, R12, R3, 0x1, P1 ;  /* 0x000000030c0c7211 */ /* 0x000fc600008f0eff */
[----:B------:R-:W-:Y:S01]  /*17430*/  STL [R1+0xb30], R6 ;  /* 0x000b300601007387 */ /* 0x000fe20000100800 */
[----:B------:R-:W-:-:S03]  /*17440*/  LEA.HI.X.SX32 R14, R14, R3, 0x1, P0 ;  /* 0x000000030e0e7211 */ /* 0x000fc600000f0eff */
[----:B------:R0:W-:Y:S01]  /*17450*/  STL [R1+0xafc], R12 ;  /* 0x000afc0c01007387 */ /* 0x0001e20000100800 */
[----:B------:R-:W-:-:S03]  /*17460*/  LEA.HI.X.SX32 R9, R9, R3, 0x1, P4 ;  /* 0x0000000309097211 */ /* 0x000fc600020f0eff */
[----:B0-----:R-:W2:Y:S01]  /*17470*/  LDL.LU R12, [R1+0xec] ;  /* 0x0000ec00010c7983 */ /* 0x001ea20000300800 */
[----:B------:R-:W-:-:S05]  /*17480*/  LEA R6, P1, R0, R15, 0x1 ;  /* 0x0000000f00067211 */ /* 0x000fca00078208ff */
[----:B------:R-:W-:Y:S04]  /*17490*/  STL [R1+0xb38], R6 ;  /* 0x000b380601007387 */ /* 0x000fe80000100800 */
[----:B------:R0:W-:Y:S04]  /*174a0*/  STL [R1+0xb04], R14 ;  /* 0x000b040e01007387 */ /* 0x0001e80000100800 */
[----:B0-----:R-:W2:Y:S01]  /*174b0*/  LDL.LU R14, [R1+0xe4] ;  /* 0x0000e400010e7983 */ /* 0x001ea20000300800 */
[----:B------:R-:W-:-:S05]  /*174c0*/  LEA R6, P0, R4, R15, 0x1 ;  /* 0x0000000f04067211 */ /* 0x000fca00078008ff */
[----:B------:R-:W-:Y:S04]  /*174d0*/  STL [R1+0xb40], R6 ;  /* 0x000b400601007387 */ /* 0x000fe80000100800 */
[----:B------:R0:W-:Y:S04]  /*174e0*/  STL [R1+0xb0c], R9 ;  /* 0x000b0c0901007387 */ /* 0x0001e80000100800 */
[----:B0-----:R-:W2:Y:S01]  /*174f0*/  LDL.LU R9, [R1+0xd8] ;  /* 0x0000d80001097983 */ /* 0x001ea20000300800 */
[-C--:B------:R-:W-:Y:S02]  /*17500*/  LEA.HI.X.SX32 R19, R5, R3.reuse, 0x1, P6 ;  /* 0x0000000305137211 */ /* 0x080fe400030f0eff */
[----:B------:R-:W-:-:S02]  /*17510*/  LEA.HI.X.SX32 R23, R28, R3, 0x1, P2 ;  /* 0x000000031c177211 */ /* 0x000fc400010f0eff */
[----:B---3--:R-:W-:-:S05]  /*17520*/  LEA R6, P4, R7, R15, 0x1 ;  /* 0x0000000f07067211 */ /* 0x008fca00078808ff */
[----:B------:R4:W-:Y:S04]  /*17530*/  STL [R1+0xb48], R6 ;  /* 0x000b480601007387 */ /* 0x0009e80000100800 */
[----:B------:R-:W3:Y:S01]  /*17540*/  LDL.LU R5, [R1+0xd4] ;  /* 0x0000d40001057983 */ /* 0x000ee20000300800 */
[----:B----4-:R-:W-:-:S03]  /*17550*/  LEA R6, P6, R27, R15, 0x1 ;  /* 0x0000000f1b067211 */ /* 0x010fc600078c08ff */
[----:B------:R0:W-:Y:S04]  /*17560*/  STL [R1+0xb14], R19 ;  /* 0x000b141301007387 */ /* 0x0001e80000100800 */
[----:B------:R5:W-:Y:S01]  /*17570*/  STL [R1+0xb50], R6 ;  /* 0x000b500601007387 */ /* 0x000be20000100800 */
[----:B0-----:R-:W-:-:S03]  /*17580*/  LEA.HI.X.SX32 R19, R10, R3, 0x1, P5 ;  /* 0x000000030a137211 */ /* 0x001fc600028f0eff */
[----:B------:R-:W4:Y:S04]  /*17590*/  LDL.LU R10, [R1+0xd0] ;  /* 0x0000d000010a7983 */ /* 0x000f280000300800 */
[----:B------:R0:W-:Y:S01]  /*175a0*/  STL [R1+0xb1c], R19 ;  /* 0x000b1c1301007387 */ /* 0x0001e20000100800 */
[----:B-----5:R-:W-:Y:S02]  /*175b0*/  LEA R6, P5, R25, R15, 0x1 ;  /* 0x0000000f19067211 */ /* 0x020fe400078a08ff */
[----:B0-----:R-:W-:-:S03]  /*175c0*/  LEA.HI.X.SX32 R19, R20, R3, 0x1, P3 ;  /* 0x0000000314137211 */ /* 0x001fc600018f0eff */
[----:B------:R0:W-:Y:S04]  /*175d0*/  STL [R1+0xb58], R6 ;  /* 0x000b580601007387 */ /* 0x0001e80000100800 */
[----:B------:R-:W5:Y:S04]  /*175e0*/  LDL.LU R20, [R1+0xcc] ;  /* 0x0000cc0001147983 */ /* 0x000f680000300800 */
[----:B------:R-:W-:Y:S01]  /*175f0*/  STL [R1+0xb24], R19 ;  /* 0x000b241301007387 */ /* 0x000fe20000100800 */
[----:B0-----:R-:W-:-:S05]  /*17600*/  LEA R6, P3, R24, R15, 0x1 ;  /* 0x0000000f18067211 */ /* 0x001fca00078608ff */
[----:B------:R0:W-:Y:S04]  /*17610*/  STL [R1+0xb60], R6 ;  /* 0x000b600601007387 */ /* 0x0001e80000100800 */
[----:B------:R-:W-:Y:S01]  /*17620*/  STL [R1+0xb2c], R23 ;  /* 0x000b2c1701007387 */ /* 0x000fe20000100800 */
[----:B0-----:R-:W-:-:S03]  /*17630*/  LEA.HI.X.SX32 R6, R0, R3, 0x1, P1 ;  /* 0x0000000300067211 */ /* 0x001fc600008f0eff */
        /* <DEDUP_REMOVED lines=26> */
[----:B--2---:R-:W-:-:S05]  /*177e0*/  LEA R19, P5, R12, R15, 0x1 ;  /* 0x0000000f0c137211 */ /* 0x004fca00078a08ff */
[----:B------:R-:W-:Y:S04]  /*177f0*/  STL [R1+0xb90], R19 ;  /* 0x000b901301007387 */ /* 0x000fe80000100800 */
[----:B------:R0:W-:Y:S01]  /*17800*/  STL [R1+0xb5c], R6 ;  /* 0x000b5c0601007387 */ /* 0x0001e20000100800 */
[----:B------:R-:W-:Y:S02]  /*17810*/  LEA R23, P3, R14, R15, 0x1 ;  /* 0x0000000f0e177211 */ /* 0x000fe400078608ff */
[----:B0-----:R-:W-:-:S03]  /*17820*/  LEA.HI.X.SX32 R6, R22, R3, 0x1, P2 ;  /* 0x0000000316067211 */ /* 0x001fc600010f0eff */
[----:B------:R-:W-:Y:S04]  /*17830*/  STL [R1+0xb98], R23 ;  /* 0x000b981701007387 */ /* 0x000fe80000100800 */
[----:B------:R-:W2:Y:S04]  /*17840*/  LDL.LU R24, [R1+0xa4] ;  /* 0x0000a40001187983 */ /* 0x000ea80000300800 */
[----:B------:R0:W-:Y:S01]  /*17850*/  STL [R1+0xb64], R6 ;  /* 0x000b640601007387 */ /* 0x0001e20000100800 */
[----:B------:R-:W-:-:S05]  /*17860*/  LEA R19, P2, R9, R15, 0x1 ;  /* 0x0000000f09137211 */ /* 0x000fca00078408ff */
[----:B------:R-:W-:Y:S04]  /*17870*/  STL [R1+0xba0], R19 ;  /* 0x000ba01301007387 */ /* 0x000fe80000100800 */
[----:B------:R-:W2:Y:S01]  /*17880*/  LDL.LU R22, [R1+0xa0] ;  /* 0x0000a00001167983 */ /* 0x000ea20000300800 */
[----:B0-----:R-:W-:-:S05]  /*17890*/  LEA.HI.X.SX32 R6, R21, R3, 0x1, P1 ;  /* 0x0000000315067211 */ /* 0x001fca00008f0eff */
[----:B------:R0:W-:Y:S02]  /*178a0*/  STL [R1+0xb6c], R6 ;  /* 0x000b6c0601007387 */ /* 0x0001e40000100800 */
[----:B0-----:R-:W-:Y:S02]  /*178b0*/  LEA.HI.X.SX32 R6, R18, R3, 0x1, P0 ;  /* 0x0000000312067211 */ /* 0x001fe400000f0eff */
[----:B---3--:R-:W-:-:S05]  /*178c0*/  LEA R19, P1, R5, R15, 0x1 ;  /* 0x0000000f05137211 */ /* 0x008fca00078208ff */
[----:B------:R-:W-:Y:S04]  /*178d0*/  STL [R1+0xba8], R19 ;  /* 0x000ba81301007387 */ /* 0x000fe80000100800 */
[----:B------:R-:W3:Y:S04]  /*178e0*/  LDL.LU R21, [R1+0x9c] ;  /* 0x00009c0001157983 */ /* 0x000ee80000300800 */
[----:B------:R0:W-:Y:S01]  /*178f0*/  STL [R1+0xb74], R6 ;  /* 0x000b740601007387 */ /* 0x0001e20000100800 */
[----:B----4-:R-:W-:-:S05]  /*17900*/  LEA R18, P0, R10, R15, 0x1 ;  /* 0x0000000f0a127211 */ /* 0x010fca00078008ff */
[----:B------:R1:W-:Y:S01]  /*17910*/  STL [R1+0xbb0], R18 ;  /* 0x000bb01201007387 */ /* 0x0003e20000100800 */
[----:B0-----:R-:W-:-:S03]  /*17920*/  LEA.HI.X.SX32 R6, R17, R3, 0x1, P4 ;  /* 0x0000000311067211 */ /* 0x001fc600020f0eff */
[----:B-1----:R-:W4:Y:S01]  /*17930*/  LDL.LU R18, [R1+0x98] ;  /* 0x0000980001127983 */ /* 0x002f220000300800 */
[----:B-----5:R-:W-:-:S03]  /*17940*/  LEA R17, P4, R20, R15, 0x1 ;  /* 0x0000000f14117211 */ /* 0x020fc600078808ff */
[----:B------:R-:W-:Y:S04]  /*17950*/  STL [R1+0xb7c], R6 ;  /* 0x000b7c0601007387 */ /* 0x000fe80000100800 */
[----:B------:R0:W-:Y:S04]  /*17960*/  STL [R1+0xbb8], R17 ;  /* 0x000bb81101007387 */ /* 0x0001e80000100800 */
[----:B0-----:R-:W5:Y:S01]  /*17970*/  LDL.LU R17, [R1+0x94] ;  /* 0x0000940001117983 */ /* 0x001f620000300800 */
[----:B------:R-:W-:-:S05]  /*17980*/  LEA.HI.X.SX32 R6, R16, R3, 0x1, P6 ;  /* 0x0000000310067211 */ /* 0x000fca00030f0eff */
        /* <DEDUP_REMOVED lines=15> */
[----:B------:R1:W-:Y:S04]  /*17a80*/  STL [R1+0xb9c], R6 ;  /* 0x000b9c0601007387 */ /* 0x0003e80000100800 */
[----:B------:R-:W5:Y:S01]  /*17a90*/  LDL.LU R9, [R1+0x80] ;  /* 0x0000800001097983 */ /* 0x000f620000300800 */
[----:B0-----:R-:W-:Y:S02]  /*17aa0*/  LEA R19, P2, R28, R15, 0x1 ;  /* 0x0000000f1c137211 */ /* 0x001fe400078408ff */
[----:B-1----:R-:W-:-:S03]  /*17ab0*/  LEA.HI.X.SX32 R6, R5, R3, 0x1, P1 ;  /* 0x0000000305067211 */ /* 0x002fc600008f0eff */
[----:B------:R0:W-:Y:S04]  /*17ac0*/  STL [R1+0xbd8], R19 ;  /* 0x000bd81301007387 */ /* 0x0001e80000100800 */
[----:B------:R-:W5:Y:S04]  /*17ad0*/  LDL.LU R5, [R1+0x78] ;  /* 0x0000780001057983 */ /* 0x000f680000300800 */
[----:B------:R1:W-:Y:S01]  /*17ae0*/  STL [R1+0xba4], R6 ;  /* 0x000ba40601007387 */ /* 0x0003e20000100800 */
[----:B0-----:R-:W-:Y:S02]  /*17af0*/  LEA R19, P1, R27, R15, 0x1 ;  /* 0x0000000f1b137211 */ /* 0x001fe400078208ff */
[----:B-1----:R-:W-:-:S03]  /*17b00*/  LEA.HI.X.SX32 R6, R10, R3, 0x1, P0 ;  /* 0x000000030a067211 */ /* 0x002fc600000f0eff */
[----:B------:R0:W-:Y:S04]  /*17b10*/  STL [R1+0xbe0], R19 ;  /* 0x000be01301007387 */ /* 0x0001e80000100800 */
[----:B------:R-:W5:Y:S04]  /*17b20*/  LDL.LU R10, [R1+0x74] ;  /* 0x00007400010a7983 */ /* 0x000f680000300800 */
[----:B------:R1:W-:Y:S01]  /*17b30*/  STL [R1+0xbac], R6 ;  /* 0x000bac0601007387 */ /* 0x0003e20000100800 */
[----:B0-----:R-:W-:Y:S02]  /*17b40*/  LEA R19, P0, R25, R15, 0x1 ;  /* 0x0000000f19137211 */ /* 0x001fe400078008ff */
[----:B-1----:R-:W-:-:S03]  /*17b50*/  LEA.HI.X.SX32 R6, R20, R3, 0x1, P4 ;  /* 0x0000000314067211 */ /* 0x002fc600020f0eff */
[----:B------:R-:W-:Y:S04]  /*17b60*/  STL [R1+0xbe8], R19 ;  /* 0x000be81301007387 */ /* 0x000fe80000100800 */
[----:B------:R-:W5:Y:S04]  /*17b70*/  LDL.LU R20, [R1+0x70] ;  /* 0x0000700001147983 */ /* 0x000f680000300800 */
[----:B------:R0:W-:Y:S02]  /*17b80*/  STL [R1+0xbb4], R6 ;  /* 0x000bb40601007387 */ /* 0x0001e40000100800 */
[----:B0-----:R-:W-:-:S02]  /*17b90*/  LEA.HI.X.SX32 R6, R0, R3, 0x1, P6 ;  /* 0x0000000300067211 */ /* 0x001fc400030f0eff */
[----:B------:R-:W5:Y:S01]  /*17ba0*/  LDL.LU R0, [R1+0x6c] ;  /* 0x00006c0001007983 */ /* 0x000f620000300800 */
[----:B--2---:R-:W-:-:S05]  /*17bb0*/  LEA R19, P4, R24, R15, 0x1 ;  /* 0x0000000f18137211 */ /* 0x004fca00078808ff */
[----:B------:R-:W-:Y:S04]  /*17bc0*/  STL [R1+0xbf0], R19 ;  /* 0x000bf01301007387 */ /* 0x000fe80000100800 */
[----:B------:R0:W-:Y:S02]  /*17bd0*/  STL [R1+0xbbc], R6 ;  /* 0x000bbc0601007387 */ /* 0x0001e40000100800 */
[----:B0-----:R-:W-:Y:S02]  /*17be0*/  LEA.HI.X.SX32 R6, R4, R3, 0x1, P5 ;  /* 0x0000000304067211 */ /* 0x001fe400028f0eff */
[----:B------:R-:W2:Y:S01]  /*17bf0*/  LDL.LU R4, [R1+0x68] ;  /* 0x0000680001047983 */ /* 0x000ea20000300800 */
[----:B------:R-:W-:-:S05]  /*17c00*/  LEA R19, P6, R22, R15, 0x1 ;  /* 0x0000000f16137211 */ /* 0x000fca00078c08ff */
[----:B------:R-:W-:Y:S04]  /*17c10*/  STL [R1+0xbf8], R19 ;  /* 0x000bf81301007387 */ /* 0x000fe80000100800 */
[----:B------:R0:W-:Y:S02]  /*17c20*/  STL [R1+0xbc4], R6 ;  /* 0x000bc40601007387 */ /* 0x0001e40000100800 */
[-C--:B0-----:R-:W-:Y:S02]  /*17c30*/  LEA.HI.X.SX32 R6, R7, R3.reuse, 0x1, P3 ;  /* 0x0000000307067211 */ /* 0x081fe400018f0eff */
[----:B------:R-:W2:Y:S01]  /*17c40*/  LDL.LU R7, [R1+0x64] ;  /* 0x0000640001077983 */ /* 0x000ea20000300800 */
[----:B------:R-:W-:Y:S01]  /*17c50*/  IMAD R2, R26, c[0x0][0x184], RZ ;  /* 0x000061001a027a24 */ /* 0x000fe200078e02ff */
[----:B------:R-:W-:-:S02]  /*17c60*/  LEA.HI.X.SX32 R26, R27, R3, 0x1, P1 ;  /* 0x000000031b1a7211 */ /* 0x000fc400008f0eff */
[----:B------:R-:W-:Y:S02]  /*17c70*/  LEA.HI.X.SX32 R25, R25, R3, 0x1, P0 ;  /* 0x0000000319197211 */ /* 0x000fe400000f0eff */
[----:B---3--:R-:W-:-:S05]  /*17c80*/  LEA R19, P5, R21, R15, 0x1 ;  /* 0x0000000f15137211 */ /* 0x008fca00078a08ff */
[----:B------:R0:W-:Y:S04]  /*17c90*/  STL [R1+0xc00], R19 ;  /* 0x000c001301007387 */ /* 0x0001e80000100800 */
[----:B------:R-:W-:Y:S01]  /*17ca0*/  STL [R1+0xbcc], R6 ;  /* 0x000bcc0601007387 */ /* 0x000fe20000100800 */
[----:B0-----:R-:W-:Y:S02]  /*17cb0*/  LEA.HI.X.SX32 R19, R28, R3, 0x1, P2 ;  /* 0x000000031c137211 */ /* 0x001fe400010f0eff */
[----:B----4-:R-:W-:-:S05]  /*17cc0*/  LEA R23, P3, R18, R15, 0x1 ;  /* 0x0000000f12177211 */ /* 0x010fca00078608ff */
[----:B------:R0:W-:Y:S04]  /*17cd0*/  STL [R1+0xc08], R23 ;  /* 0x000c081701007387 */ /* 0x0001e80000100800 */
[----:B0-----:R-:W3:Y:S01]  /*17ce0*/  LDL.LU R23, [R1+0x60] ;  /* 0x0000600001177983 */ /* 0x001ee20000300800 */
[----:B-----5:R-:W-:-:S03]  /*17cf0*/  LEA R6, P2, R17, R15, 0x1 ;  /* 0x0000000f11067211 */ /* 0x020fc600078408ff */
[----:B------:R-:W-:Y:S04]  /*17d00*/  STL [R1+0xbd4], R19 ;  /* 0x000bd41301007387 */ /* 0x000fe80000100800 */
[----:B------:R0:W-:Y:S04]  /*17d10*/  STL [R1+0xc10], R6 ;  /* 0x000c100601007387 */ /* 0x0001e80000100800 */
[----:B0-----:R-:W4:Y:S01]  /*17d20*/  LDL.LU R6, [R1+0x58] ;  /* 0x0000580001067983 */ /* 0x001f220000300800 */
[----:B------:R-:W-:-:S03]  /*17d30*/  LEA R19, P1, R16, R15, 0x1 ;  /* 0x0000000f10137211 */ /* 0x000fc600078208ff */
[----:B------:R0:W-:Y:S04]  /*17d40*/  STL [R1+0xbdc], R26 ;  /* 0x000bdc1a01007387 */ /* 0x0001e80000100800 */
[----:B------:R1:W-:Y:S04]  /*17d50*/  STL [R1+0xc18], R19 ;  /* 0x000c181301007387 */ /* 0x0003e80000100800 */
[----:B------:R-:W-:Y:S04]  /*17d60*/  STL [R1+0xbe4], R25 ;  /* 0x000be41901007387 */ /* 0x000fe80000100800 */
[----:B0-----:R-:W5:Y:S01]  /*17d70*/  LDL.LU R26, [R1+0x54] ;  /* 0x00005400011a7983 */ /* 0x001f620000300800 */
[----:B------:R-:W-:-:S02]  /*17d80*/  LEA.HI.X.SX32 R24, R24, R3, 0x1, P4 ;  /* 0x0000000318187211 */ /* 0x000fc400020f0eff */
[----:B-1----:R-:W-:-:S05]  /*17d90*/  LEA R19, P0, R12, R15, 0x1 ;  /* 0x0000000f0c137211 */ /* 0x002fca00078008ff */
[----:B------:R0:W-:Y:S04]  /*17da0*/  STL [R1+0xc20], R19 ;  /* 0x000c201301007387 */ /* 0x0001e80000100800 */
[----:B------:R-:W-:Y:S01]  /*17db0*/  STL [R1+0xbec], R24 ;  /* 0x000bec1801007387 */ /* 0x000fe20000100800 */
[----:B------:R-:W-:Y:S02]  /*17dc0*/  LEA.HI.X.SX32 R22, R22, R3, 0x1, P6 ;  /* 0x0000000316167211 */ /* 0x000fe400030f0eff */
[----:B0-----:R-:W-:-:S05]  /*17dd0*/  LEA R19, P4, R14, R15, 0x1 ;  /* 0x0000000f0e137211 */ /* 0x001fca00078808ff */
[----:B------:R0:W-:Y:S04]  /*17de0*/  STL [R1+0xc28], R19 ;  /* 0x000c281301007387 */ /* 0x0001e80000100800 */
[----:B0-----:R-:W5:Y:S04]  /*17df0*/  LDL.LU R19, [R1+0x50] ;  /* 0x0000500001137983 */ /* 0x001f680000300800 */
[----:B------:R0:W-:Y:S01]  /*17e00*/  STL [R1+0xbf4], R22 ;  /* 0x000bf41601007387 */ /* 0x0001e20000100800 */
[----:B------:R-:W-:Y:S02]  /*17e10*/  LEA R24, P6, R9, R15, 0x1 ;  /* 0x0000000f09187211 */ /* 0x000fe400078c08ff */
[----:B0-----:R-:W-:-:S03]  /*17e20*/  LEA.HI.X.SX32 R22, R21, R3, 0x1, P5 ;  /* 0x0000000315167211 */ /* 0x001fc600028f0eff */
[----:B------:R-:W-:Y:S04]  /*17e30*/  STL [R1+0xc30], R24 ;  /* 0x000c301801007387 */ /* 0x000fe80000100800 */
[----:B------:R-:W-:Y:S04]  /*17e40*/  STL [R1+0xbfc], R22 ;  /* 0x000bfc1601007387 */ /* 0x000fe80000100800 */
[----:B------:R-:W5:Y:S01]  /*17e50*/  LDL.LU R28, [R1+0x4c] ;  /* 0x00004c00011c7983 */ /* 0x000f620000300800 */
[----:B------:R-:W-:Y:S02]  /*17e60*/  LEA R21, P5, R5, R15, 0x1 ;  /* 0x0000000f05157211 */ /* 0x000fe400078a08ff */
[----:B------:R-:W-:-:S03]  /*17e70*/  LEA.HI.X.SX32 R18, R18, R3, 0x1, P3 ;  /* 0x0000000312127211 */ /* 0x000fc600018f0eff */
[----:B------:R0:W-:Y:S01]  /*17e80*/  STL [R1+0xc38], R21 ;  /* 0x000c381501007387 */ /* 0x0001e20000100800 */
[----:B------:R-:W-:-:S03]  /*17e90*/  LEA.HI.X.SX32 R17, R17, R3, 0x1, P2 ;  /* 0x0000000311117211 */ /* 0x000fc600010f0eff */
[----:B------:R1:W-:Y:S01]  /*17ea0*/  STL [R1+0xc04], R18 ;  /* 0x000c041201007387 */ /* 0x0003e20000100800 */
[----:B0-----:R-:W-:-:S05]  /*17eb0*/  LEA R21, P3, R10, R15, 0x1 ;  /* 0x0000000f0a157211 */ /* 0x001fca00078608ff */
[----:B------:R-:W-:Y:S04]  /*17ec0*/  STL [R1+0xc40], R21 ;  /* 0x000c401501007387 */ /* 0x000fe80000100800 */
[----:B------:R-:W5:Y:S04]  /*17ed0*/  LDL.LU R27, [R1+0x48] ;  /* 0x00004800011b7983 */ /* 0x000f680000300800 */
[----:B------:R0:W-:Y:S01]  /*17ee0*/  STL [R1+0xc0c], R17 ;  /* 0x000c0c1101007387 */ /* 0x0001e20000100800 */
[----:B-1----:R-:W-:Y:S02]  /*17ef0*/  LEA R18, P2, R20, R15, 0x1 ;  /* 0x0000000f14127211 */ /* 0x002fe400078408ff */
[----:B0-----:R-:W-:-:S03]  /*17f00*/  LEA.HI.X.SX32 R17, R16, R3, 0x1, P1 ;  /* 0x0000000310117211 */ /* 0x001fc600008f0eff */
[----:B------:R-:W-:Y:S04]  /*17f10*/  STL [R1+0xc48], R18 ;  /* 0x000c481201007387 */ /* 0x000fe80000100800 */
[----:B------:R-:W-:Y:S04]  /*17f20*/  STL [R1+0xc14], R17 ;  /* 0x000c141101007387 */ /* 0x000fe80000100800 */
[----:B------:R-:W5:Y:S01]  /*17f30*/  LDL.LU R25, [R1+0x44] ;  /* 0x0000440001197983 */ /* 0x000f620000300800 */
[----:B------:R-:W-:Y:S02]  /*17f40*/  LEA.HI.X.SX32 R12, R12, R3, 0x1, P0 ;  /* 0x000000030c0c7211 */ /* 0x000fe400000f0eff */
[----:B------:R-:W-:-:S05]  /*17f50*/  LEA R16, P1, R0, R15, 0x1 ;  /* 0x0000000f00107211 */ /* 0x000fca00078208ff */
[----:B------:R-:W-:Y:S04]  /*17f60*/  STL [R1+0xc50], R16 ;  /* 0x000c501001007387 */ /* 0x000fe80000100800 */
[----:B------:R0:W-:Y:S04]  /*17f70*/  STL [R1+0xc1c], R12 ;  /* 0x000c1c0c01007387 */ /* 0x0001e80000100800 */
[----:B------:R-:W5:Y:S01]  /*17f80*/  LDL.LU R24, [R1+0x40] ;  /* 0x0000400001187983 */ /* 0x000f620000300800 */
[----:B0-----:R-:W-:Y:S02]  /*17f90*/  LEA.HI.X.SX32 R12, R14, R3, 0x1, P4 ;  /* 0x000000030e0c7211 */ /* 0x001fe400020f0eff */
[----:B--2---:R-:W-:-:S05]  /*17fa0*/  LEA R16, P0, R4, R15, 0x1 ;  /* 0x0000000f04107211 */ /* 0x004fca00078008ff */
[----:B------:R-:W-:Y:S04]  /*17fb0*/  STL [R1+0xc58], R16 ;  /* 0x000c581001007387 */ /* 0x000fe80000100800 */
[----:B------:R0:W-:Y:S04]  /*17fc0*/  STL [R1+0xc24], R12 ;  /* 0x000c240c01007387 */ /* 0x0001e80000100800 */
[----:B------:R-:W2:Y:S01]  /*17fd0*/  LDL.LU R22, [R1+0x3c] ;  /* 0x00003c0001167983 */ /* 0x000ea20000300800 */
[----:B------:R-:W-:Y:S02]  /*17fe0*/  LEA R14, P4, R7, R15, 0x1 ;  /* 0x0000000f070e7211 */ /* 0x000fe400078808ff */
[----:B0-----:R-:W-:-:S03]  /*17ff0*/  LEA.HI.X.SX32 R12, R9, R3, 0x1, P6 ;  /* 0x00000003090c7211 */ /* 0x001fc600030f0eff */
[----:B------:R-:W-:Y:S04]  /*18000*/  STL [R1+0xc60], R14 ;  /* 0x000c600e01007387 */ /* 0x000fe80000100800 */
[----:B------:R-:W2:Y:S01]  /*18010*/  LDL.LU R21, [R1+0x38] ;  /* 0x0000380001157983 */ /* 0x000ea20000300800 */
[----:B------:R-:W-:-:S03]  /*18020*/  LEA.HI.X.SX32 R5, R5, R3, 0x1, P5 ;  /* 0x0000000305057211 */ /* 0x000fc600028f0eff */
[----:B------:R-:W-:Y:S04]  /*18030*/  STL [R1+0xc2c], R12 ;  /* 0x000c2c0c01007387 */ /* 0x000fe80000100800 */
[----:B------:R-:W2:Y:S01]  /*18040*/  LDL.LU R18, [R1+0x34] ;  /* 0x0000340001127983 */ /* 0x000ea20000300800 */
[----:B---3--:R-:W-:-:S05]  /*18050*/  LEA R9, P6, R23, R15, 0x1 ;  /* 0x0000000f17097211 */ /* 0x008fca00078c08ff */
[----:B------:R4:W-:Y:S04]  /*18060*/  STL [R1+0xc68], R9 ;  /* 0x000c680901007387 */ /* 0x0009e80000100800 */
[----:B------:R0:W-:Y:S04]  /*18070*/  STL [R1+0xc34], R5 ;  /* 0x000c340501007387 */ /* 0x0001e80000100800 */
[----:B------:R-:W3:Y:S01]  /*18080*/  LDL.LU R17, [R1+0x30] ;  /* 0x0000300001117983 */ /* 0x000ee20000300800 */
[----:B----4-:R-:W-:Y:S02]  /*18090*/  LEA R9, P5, R6, R15, 0x1 ;  /* 0x0000000f06097211 */ /* 0x010fe400078a08ff */
[----:B0-----:R-:W-:-:S03]  /*180a0*/  LEA.HI.X.SX32 R5, R10, R3, 0x1, P3 ;  /* 0x000000030a057211 */ /* 0x001fc600018f0eff */
[----:B------:R5:W-:Y:S04]  /*180b0*/  STL [R1+0xc70], R9 ;  /* 0x000c700901007387 */ /* 0x000be80000100800 */
[----:B------:R-:W4:Y:S04]  /*180c0*/  LDL.LU R16, [R1+0x2c] ;  /* 0x00002c0001107983 */ /* 0x000f280000300800 */
[----:B------:R0:W-:Y:S04]  /*180d0*/  STL [R1+0xc3c], R5 ;  /* 0x000c3c0501007387 */ /* 0x0001e80000100800 */
[----:B------:R-:W4:Y:S01]  /*180e0*/  LDL.LU R12, [R1+0x28] ;  /* 0x00002800010c7983 */ /* 0x000f220000300800 */
[----:B-----5:R-:W-:-:S02]  /*180f0*/  LEA R9, P3, R26, R15, 0x1 ;  /* 0x0000000f1a097211 */ /* 0x020fc400078608ff */
[----:B0-----:R-:W-:-:S03]  /*18100*/  LEA.HI.X.SX32 R5, R20, R3, 0x1, P2 ;  /* 0x0000000314057211 */ /* 0x001fc600010f0eff */
[----:B------:R-:W-:Y:S04]  /*18110*/  STL [R1+0xc78], R9 ;  /* 0x000c780901007387 */ /* 0x000fe80000100800 */
[----:B------:R-:W5:Y:S04]  /*18120*/  LDL.LU R20, [R1+0x24] ;  /* 0x0000240001147983 */ /* 0x000f680000300800 */
[----:B------:R0:W-:Y:S04]  /*18130*/  STL [R1+0xc44], R5 ;  /* 0x000c440501007387 */ /* 0x0001e80000100800 */
[----:B------:R-:W5:Y:S01]  /*18140*/  LDL.LU R10, [R1+0x20] ;  /* 0x00002000010a7983 */ /* 0x000f620000300800 */
[----:B0-----:R-:W-:-:S02]  /*18150*/  LEA.HI.X.SX32 R5, R0, R3, 0x1, P1 ;  /* 0x0000000300057211 */ /* 0x001fc400008f0eff */
[----:B------:R-:W-:-:S05]  /*18160*/  LEA R9, P2, R19, R15, 0x1 ;  /* 0x0000000f13097211 */ /* 0x000fca00078408ff */
[----:B------:R0:W-:Y:S04]  /*18170*/  STL [R1+0xc80], R9 ;  /* 0x000c800901007387 */ /* 0x0001e80000100800 */
[----:B------:R-:W5:Y:S04]  /*18180*/  LDL.LU R0, [R1+0x14] ;  /* 0x0000140001007983 */ /* 0x000f680000300800 */
[----:B------:R1:W-:Y:S04]  /*18190*/  STL [R1+0xc4c], R5 ;  /* 0x000c4c0501007387 */ /* 0x0003e80000100800 */
[----:B------:R-:W5:Y:S01]  /*181a0*/  LDL.LU R14, [R1+0x10] ;  /* 0x00001000010e7983 */ /* 0x000f620000300800 */
[----:B0-----:R-:W-:-:S02]  /*181b0*/  LEA R9, P1, R28, R15, 0x1 ;  /* 0x0000000f1c097211 */ /* 0x001fc400078208ff */
[----:B-1----:R-:W-:-:S03]  /*181c0*/  LEA.HI.X.SX32 R5, R4, R3, 0x1, P0 ;  /* 0x0000000304057211 */ /* 0x002fc600000f0eff */
[----:B------:R-:W-:Y:S04]  /*181d0*/  STL [R1+0xc88], R9 ;  /* 0x000c880901007387 */ /* 0x000fe80000100800 */
[----:B------:R-:W5:Y:S04]  /*181e0*/  LDL.LU R4, [R1+0xc] ;  /* 0x00000c0001047983 */ /* 0x000f680000300800 */
[----:B------:R0:W-:Y:S04]  /*181f0*/  STL [R1+0xc54], R5 ;  /* 0x000c540501007387 */ /* 0x0001e80000100800 */
[----:B0-----:R-:W5:Y:S01]  /*18200*/  LDL.LU R5, [R1+0x8] ;  /* 0x0000080001057983 */ /* 0x001f620000300800 */
[----:B------:R-:W-:-:S05]  /*18210*/  LEA R9, P0, R27, R15, 0x1 ;  /* 0x0000000f1b097211 */ /* 0x000fca00078008ff */
[----:B------:R0:W-:Y:S02]  /*18220*/  STL [R1+0xc90], R9 ;  /* 0x000c900901007387 */ /* 0x0001e40000100800 */
[----:B0-----:R-:W-:Y:S02]  /*18230*/  LEA.HI.X.SX32 R9, R7, R3, 0x1, P4 ;  /* 0x0000000307097211 */ /* 0x001fe400020f0eff */
[----:B------:R-:W5:Y:S04]  /*18240*/  LDL.LU R7, [R1+0x4] ;  /* 0x0000040001077983 */ /* 0x000f680000300800 */
[----:B------:R0:W-:Y:S02]  /*18250*/  STL [R1+0xc5c], R9 ;  /* 0x000c5c0901007387 */ /* 0x0001e40000100800 */
[----:B0-----:R-:W-:-:S05]  /*18260*/  LEA R9, P4, R25, R15, 0x1 ;  /* 0x0000000f19097211 */ /* 0x001fca00078808ff */
[----:B------:R0:W-:Y:S04]  /*18270*/  STL [R1+0xc98], R9 ;  /* 0x000c980901007387 */ /* 0x0001e80000100800 */
[----:B0-----:R-:W5:Y:S01]  /*18280*/  LDL.LU R9, [R1] ;  /* 0x0000000001097983 */ /* 0x001f620000300800 */
[-C--:B------:R-:W-:Y:S02]  /*18290*/  LEA.HI.X.SX32 R23, R23, R3.reuse, 0x1, P6 ;  /* 0x0000000317177211 */ /* 0x080fe400030f0eff */
[----:B------:R-:W-:-:S03]  /*182a0*/  LEA.HI.X.SX32 R6, R6, R3, 0x1, P5 ;  /* 0x0000000306067211 */ /* 0x000fc600028f0eff */
[----:B------:R0:W-:Y:S02]  /*182b0*/  STL [R1+0xc64], R23 ;  /* 0x000c641701007387 */ /* 0x0001e40000100800 */
[----:B0-----:R-:W-:-:S05]  /*182c0*/  LEA R23, P6, R24, R15, 0x1 ;  /* 0x0000000f18177211 */ /* 0x001fca00078c08ff */
[----:B------:R0:W-:Y:S01]  /*182d0*/  STL [R1+0xca0], R23 ;  /* 0x000ca01701007387 */ /* 0x0001e20000100800 */
[----:B------:R-:W-:-:S03]  /*182e0*/  LEA.HI.X.SX32 R26, R26, R3, 0x1, P3 ;  /* 0x000000031a1a7211 */ /* 0x000fc600018f0eff */
[----:B0-----:R-:W5:Y:S04]  /*182f0*/  LDL.LU R23, [R1+0xe50] ;  /* 0x000e500001177983 */ /* 0x001f680000300800 */
[----:B------:R2:W-:Y:S02]  /*18300*/  STL [R1+0xc6c], R6 ;  /* 0x000c6c0601007387 */ /* 0x0005e40000100800 */
[----:B--2---:R-:W-:-:S05]  /*18310*/  LEA R6, P5, R22, R15, 0x1 ;  /* 0x0000000f16067211 */ /* 0x004fca00078a08ff */
[----:B------:R0:W-:Y:S01]  /*18320*/  STL [R1+0xca8], R6 ;  /* 0x000ca80601007387 */ /* 0x0001e20000100800 */
[----:B------:R-:W-:-:S03]  /*18330*/  LEA.HI.X.SX32 R19, R19, R3, 0x1, P2 ;  /* 0x0000000313137211 */ /* 0x000fc600010f0eff */
[----:B0-----:R-:W2:Y:S04]  /*18340*/  LDL.LU R6, [R1+0xe4c] ;  /* 0x000e4c0001067983 */ /* 0x001ea80000300800 */
[----:B------:R0:W-:Y:S02]  /*18350*/  STL [R1+0xc74], R26 ;  /* 0x000c741a01007387 */ /* 0x0001e40000100800 */
[----:B0-----:R-:W-:-:S05]  /*18360*/  LEA R26, P3, R21, R15, 0x1 ;  /* 0x0000000f151a7211 */ /* 0x001fca00078608ff */
        /* <DEDUP_REMOVED lines=9> */
[----:B---3--:R-:W-:-:S05]  /*18400*/  LEA R28, P1, R17, R15, 0x1 ;  /* 0x0000000f111c7211 */ /* 0x008fca00078208ff */
[----:B------:R0:W-:Y:S01]  /*18410*/  STL [R1+0xcc0], R28 ;  /* 0x000cc01c01007387 */ /* 0x0001e20000100800 */
[----:B------:R-:W-:-:S03]  /*18420*/  LEA.HI.X.SX32 R25, R25, R3, 0x1, P4 ;  /* 0x0000000319197211 */ /* 0x000fc600020f0eff */
[----:B0-----:R-:W2:Y:S04]  /*18430*/  LDL.LU R28, [R1+0xe44] ;  /* 0x000e4400011c7983 */ /* 0x001ea80000300800 */
[----:B------:R4:W-:Y:S02]  /*18440*/  STL [R1+0xc8c], R27 ;  /* 0x000c8c1b01007387 */ /* 0x0009e40000100800 */
[----:B----4-:R-:W-:-:S05]  /*18450*/  LEA R27, P0, R16, R15, 0x1 ;  /* 0x0000000f101b7211 */ /* 0x010fca00078008ff */
[----:B------:R0:W-:Y:S01]  /*18460*/  STL [R1+0xcc8], R27 ;  /* 0x000cc81b01007387 */ /* 0x0001e20000100800 */
[----:B------:R-:W-:-:S03]  /*18470*/  LEA.HI.X.SX32 R24, R24, R3, 0x1, P6 ;  /* 0x0000000318187211 */ /* 0x000fc600030f0eff */
[----:B0-----:R-:W4:Y:S04]  /*18480*/  LDL.LU R27, [R1+0xe40] ;  /* 0x000e4000011b7983 */ /* 0x001f280000300800 */
[----:B------:R0:W-:Y:S02]  /*18490*/  STL [R1+0xc94], R25 ;  /* 0x000c941901007387 */ /* 0x0001e40000100800 */
[----:B0-----:R-:W-:-:S05]  /*184a0*/  LEA R25, P4, R12, R15, 0x1 ;  /* 0x0000000f0c197211 */ /* 0x001fca00078808ff */
[----:B------:R0:W-:Y:S01]  /*184b0*/  STL [R1+0xcd0], R25 ;  /* 0x000cd01901007387 */ /* 0x0001e20000100800 */
[----:B------:R-:W-:-:S03]  /*184c0*/  LEA.HI.X.SX32 R22, R22, R3, 0x1, P5 ;  /* 0x0000000316167211 */ /* 0x000fc600028f0eff */
[----:B0-----:R-:W2:Y:S04]  /*184d0*/  LDL.LU R25, [R1+0xe3c] ;  /* 0x000e3c0001197983 */ /* 0x001ea80000300800 */
[----:B------:R5:W-:Y:S02]  /*184e0*/  STL [R1+0xc9c], R24 ;  /* 0x000c9c1801007387 */ /* 0x000be40000100800 */
[----:B-----5:R-:W-:-:S05]  /*184f0*/  LEA R24, P6, R20, R15, 0x1 ;  /* 0x0000000f14187211 */ /* 0x020fca00078c08ff */
[----:B------:R0:W-:Y:S01]  /*18500*/  STL [R1+0xcd8], R24 ;  /* 0x000cd81801007387 */ /* 0x0001e20000100800 */
[----:B------:R-:W-:-:S03]  /*18510*/  LEA.HI.X.SX32 R21, R21, R3, 0x1, P3 ;  /* 0x0000000315157211 */ /* 0x000fc600018f0eff */
[----:B0-----:R-:W5:Y:S04]  /*18520*/  LDL.LU R24, [R1+0xe38] ;  /* 0x000e380001187983 */ /* 0x001f680000300800 */
        /* <DEDUP_REMOVED lines=27> */
[----:B------:R0:W-:Y:S04]  /*186e0*/  STL [R1+0xd08], R12 ;  /* 0x000d080c01007387 */ /* 0x0001e80000100800 */
[----:B0-----:R-:W2:Y:S04]  /*186f0*/  LDL.LU R12, [R1+0xe20] ;  /* 0x000e2000010c7983 */ /* 0x001ea80000300800 */
[----:B------:R0:W-:Y:S02]  /*18700*/  STL [R1+0xcd4], R20 ;  /* 0x000cd41401007387 */ /* 0x0001e40000100800 */
[----:B0-----:R-:W-:-:S05]  /*18710*/  LEA R20, P6, R9, R15, 0x1 ;  /* 0x0000000f09147211 */ /* 0x001fca00078c08ff */
[----:B------:R0:W-:Y:S04]  /*18720*/  STL [R1+0xd10], R20 ;  /* 0x000d101401007387 */ /* 0x0001e80000100800 */
[----:B0-----:R-:W2:Y:S01]  /*18730*/  LDL.LU R20, [R1+0xe1c] ;  /* 0x000e1c0001147983 */ /* 0x001ea20000300800 */
[----:B------:R-:W-:-:S05]  /*18740*/  LEA.HI.X.SX32 R10, R10, R3, 0x1, P5 ;  /* 0x000000030a0a7211 */ /* 0x000fca00028f0eff */
[----:B------:R2:W-:Y:S02]  /*18750*/  STL [R1+0xcdc], R10 ;  /* 0x000cdc0a01007387 */ /* 0x0005e40000100800 */
[----:B--2---:R-:W-:-:S05]  /*18760*/  LEA R10, P5, R20, R15, 0x1 ;  /* 0x0000000f140a7211 */ /* 0x004fca00078a08ff */
[----:B------:R0:W-:Y:S04]  /*18770*/  STL [R1+0xd18], R10 ;  /* 0x000d180a01007387 */ /* 0x0001e80000100800 */
[----:B0-----:R-:W2:Y:S01]  /*18780*/  LDL.LU R10, [R1+0xe18] ;  /* 0x000e1800010a7983 */ /* 0x001ea20000300800 */
[----:B------:R-:W-:-:S05]  /*18790*/  LEA.HI.X.SX32 R0, R0, R3, 0x1, P3 ;  /* 0x0000000300007211 */ /* 0x000fca00018f0eff */
[----:B------:R2:W-:Y:S02]  /*187a0*/  STL [R1+0xce4], R0 ;  /* 0x000ce40001007387 */ /* 0x0005e40000100800 */
[----:B--2---:R-:W-:-:S05]  /*187b0*/  LEA R0, P3, R10, R15, 0x1 ;  /* 0x0000000f0a007211 */ /* 0x004fca00078608ff */
[----:B------:R0:W-:Y:S04]  /*187c0*/  STL [R1+0xd20], R0 ;  /* 0x000d200001007387 */ /* 0x0001e80000100800 */
[----:B0-----:R-:W2:Y:S01]  /*187d0*/  LDL.LU R0, [R1+0xe14] ;  /* 0x000e140001007983 */ /* 0x001ea20000300800 */
[-C--:B------:R-:W-:Y:S02]  /*187e0*/  LEA.HI.X.SX32 R14, R14, R3.reuse, 0x1, P2 ;  /* 0x000000030e0e7211 */ /* 0x080fe400010f0eff */
[----:B------:R-:W-:-:S03]  /*187f0*/  LEA.HI.X.SX32 R4, R4, R3, 0x1, P1 ;  /* 0x0000000304047211 */ /* 0x000fc600008f0eff */
[----:B------:R2:W-:Y:S02]  /*18800*/  STL [R1+0xcec], R14 ;  /* 0x000cec0e01007387 */ /* 0x0005e40000100800 */
[----:B--2---:R-:W-:-:S05]  /*18810*/  LEA R14, P2, R0, R15, 0x1 ;  /* 0x0000000f000e7211 */ /* 0x004fca00078408ff */
        /* <DEDUP_REMOVED lines=22> */
[----:B------:R2:W-:Y:S01]  /*18980*/  STL [R1+0xd14], R20 ;  /* 0x000d141401007387 */ /* 0x0005e20000100800 */
[-C--:B------:R-:W-:Y:S01]  /*18990*/  LEA.HI.X.SX32 R10, R10, R3.reuse, 0x1, P3 ;  /* 0x000000030a0a7211 */ /* 0x080fe200018f0eff */
[----:B------:R-:W-:Y:S01]  /*189a0*/  IMAD R13, R13, c[0x0][0x190], RZ ;  /* 0x000064000d0d7a24 */ /* 0x000fe200078e02ff */
[-C--:B------:R-:W-:Y:S02]  /*189b0*/  LEA.HI.X.SX32 R4, R4, R3.reuse, 0x1, P0 ;  /* 0x0000000304047211 */ /* 0x080fe400000f0eff */
[----:B------:R-:W-:Y:S02]  /*189c0*/  LEA.HI.X.SX32 R5, R5, R3, 0x1, P4 ;  /* 0x0000000305057211 */ /* 0x000fe400020f0eff */
[----:B--2---:R-:W-:-:S05]  /*189d0*/  LEA R20, P5, R9, R15, 0x1 ;  /* 0x0000000f09147211 */ /* 0x004fca00078a08ff */
[----:B------:R0:W-:Y:S04]  /*189e0*/  STL [R1+0xd50], R20 ;  /* 0x000d501401007387 */ /* 0x0001e80000100800 */
[----:B------:R1:W-:Y:S01]  /*189f0*/  STL [R1+0xd1c], R10 ;  /* 0x000d1c0a01007387 */ /* 0x0003e20000100800 */
[----:B0-----:R-:W-:Y:S02]  /*18a00*/  LEA R20, P3, R14, R15, 0x1 ;  /* 0x0000000f0e147211 */ /* 0x001fe400078608ff */
[----:B-1----:R-:W-:-:S03]  /*18a10*/  LEA.HI.X.SX32 R10, R0, R3, 0x1, P2 ;  /* 0x00000003000a7211 */ /* 0x002fc600010f0eff */
[----:B------:R0:W-:Y:S01]  /*18a20*/  STL [R1+0xd58], R20 ;  /* 0x000d581401007387 */ /* 0x0001e20000100800 */
[----:B------:R-:W-:-:S03]  /*18a30*/  LEA.HI.X.SX32 R0, R26, R3, 0x1, P1 ;  /* 0x000000031a007211 */ /* 0x000fc600008f0eff */
[----:B------:R1:W-:Y:S01]  /*18a40*/  STL [R1+0xd24], R10 ;  /* 0x000d240a01007387 */ /* 0x0003e20000100800 */
[-C--:B0-----:R-:W-:Y:S02]  /*18a50*/  LEA R20, P2, R12, R15.reuse, 0x1 ;  /* 0x0000000f0c147211 */ /* 0x081fe400078408ff */
[----:B-1----:R-:W-:-:S03]  /*18a60*/  LEA R10, P1, R13, R15, 0x1 ;  /* 0x0000000f0d0a7211 */ /* 0x002fc600078208ff */
[----:B------:R-:W-:Y:S04]  /*18a70*/  STL [R1+0xdc0], R20 ;  /* 0x000dc01401007387 */ /* 0x000fe80000100800 */
[----:B------:R0:W-:Y:S04]  /*18a80*/  STL [R1+0xd2c], R0 ;  /* 0x000d2c0001007387 */ /* 0x0001e80000100800 */
[----:B------:R-:W-:Y:S01]  /*18a90*/  STL [R1+0xd60], R10 ;  /* 0x000d600a01007387 */ /* 0x000fe20000100800 */
[----:B0-----:R-:W-:-:S03]  /*18aa0*/  LEA R0, P0, R16, R15, 0x1 ;  /* 0x0000000f10007211 */ /* 0x001fc600078008ff */
[----:B------:R0:W-:Y:S04]  /*18ab0*/  STL [R1+0xd34], R4 ;  /* 0x000d340401007387 */ /* 0x0001e80000100800 */
[----:B------:R1:W-:Y:S04]  /*18ac0*/  STL [R1+0xd68], R0 ;  /* 0x000d680001007387 */ /* 0x0003e80000100800 */
[----:B------:R2:W-:Y:S01]  /*18ad0*/  STL [R1+0xd3c], R5 ;  /* 0x000d3c0501007387 */ /* 0x0005e20000100800 */
[----:B0-----:R-:W-:Y:S02]  /*18ae0*/  LEA R4, P4, R17, R15, 0x1 ;  /* 0x0000000f11047211 */ /* 0x001fe400078808ff */
[----:B-1----:R-:W-:-:S03]  /*18af0*/  LEA.HI.X.SX32 R0, R7, R3, 0x1, P6 ;  /* 0x0000000307007211 */ /* 0x002fc600030f0eff */
[----:B------:R0:W-:Y:S01]  /*18b00*/  STL [R1+0xd70], R4 ;  /* 0x000d700401007387 */ /* 0x0001e20000100800 */
[----:B--2---:R-:W-:-:S03]  /*18b10*/  LEA R5, P6, R18, R15, 0x1 ;  /* 0x0000000f12057211 */ /* 0x004fc600078c08ff */
[----:B------:R1:W-:Y:S04]  /*18b20*/  STL [R1+0xd44], R0 ;  /* 0x000d440001007387 */ /* 0x0003e80000100800 */
[----:B------:R2:W-:Y:S01]  /*18b30*/  STL [R1+0xd78], R5 ;  /* 0x000d780501007387 */ /* 0x0005e20000100800 */
[----:B0-----:R-:W-:-:S03]  /*18b40*/  LEA.HI.X.SX32 R4, R9, R3, 0x1, P5 ;  /* 0x0000000309047211 */ /* 0x001fc600028f0eff */
[----:B------:R-:W3:Y:S01]  /*18b50*/  LDL.LU R26, [R1+0x408] ;  /* 0x00040800011a7983 */ /* 0x000ee20000300800 */
[----:B-1----:R-:W-:Y:S02]  /*18b60*/  LEA R0, P5, R21, R15, 0x1 ;  /* 0x0000000f15007211 */ /* 0x002fe400078a08ff */
[----:B--2---:R-:W-:Y:S01]  /*18b70*/  LEA.HI.X.SX32 R5, R14, R3, 0x1, P3 ;  /* 0x000000030e057211 */ /* 0x004fe200018f0eff */
[----:B------:R0:W-:Y:S04]  /*18b80*/  STL [R1+0xd4c], R4 ;  /* 0x000d4c0401007387 */ /* 0x0001e80000100800 */
[----:B------:R1:W-:Y:S04]  /*18b90*/  STL [R1+0xd80], R0 ;  /* 0x000d800001007387 */ /* 0x0003e80000100800 */
[----:B------:R5:W-:Y:S01]  /*18ba0*/  STL [R1+0xd54], R5 ;  /* 0x000d540501007387 */ /* 0x000be20000100800 */
[----:B0-----:R-:W-:-:S02]  /*18bb0*/  LEA R4, P3, R22, R15, 0x1 ;  /* 0x0000000f16047211 */ /* 0x001fc400078608ff */
[----:B-1----:R-:W-:-:S03]  /*18bc0*/  LEA.HI.X.SX32 R0, R12, R3, 0x1, P2 ;  /* 0x000000030c007211 */ /* 0x002fc600010f0eff */
[----:B------:R0:W-:Y:S01]  /*18bd0*/  STL [R1+0xd88], R4 ;  /* 0x000d880401007387 */ /* 0x0001e20000100800 */
[----:B-----5:R-:W-:-:S03]  /*18be0*/  LEA R5, P2, R24, R15, 0x1 ;  /* 0x0000000f18057211 */ /* 0x020fc600078408ff */
[----:B------:R1:W-:Y:S04]  /*18bf0*/  STL [R1+0xdbc], R0 ;  /* 0x000dbc0001007387 */ /* 0x0003e80000100800 */
[----:B------:R2:W-:Y:S01]  /*18c00*/  STL [R1+0xd90], R5 ;  /* 0x000d900501007387 */ /* 0x0005e20000100800 */
[----:B0-----:R-:W-:Y:S02]  /*18c10*/  LEA.HI.X.SX32 R4, R13, R3, 0x1, P1 ;  /* 0x000000030d047211 */ /* 0x001fe400008f0eff */
[----:B-1----:R-:W-:-:S03]  /*18c20*/  LEA R0, P1, R25, R15, 0x1 ;  /* 0x0000000f19007211 */ /* 0x002fc600078208ff */
[----:B------:R4:W-:Y:S01]  /*18c30*/  STL [R1+0xd5c], R4 ;  /* 0x000d5c0401007387 */ /* 0x0009e20000100800 */
[----:B--2---:R-:W-:-:S03]  /*18c40*/  LEA.HI.X.SX32 R5, R16, R3, 0x1, P0 ;  /* 0x0000000310057211 */ /* 0x004fc600000f0eff */
[----:B------:R0:W-:Y:S04]  /*18c50*/  STL [R1+0xd98], R0 ;  /* 0x000d980001007387 */ /* 0x0001e80000100800 */
[----:B------:R1:W-:Y:S04]  /*18c60*/  STL [R1+0xd64], R5 ;  /* 0x000d640501007387 */ /* 0x0003e80000100800 */
[----:B------:R-:W2:Y:S01]  /*18c70*/  LDL.LU R20, [R1+0x400] ;  /* 0x0004000001147983 */ /* 0x000ea20000300800 */
[----:B----4-:R-:W-:Y:S02]  /*18c80*/  LEA R4, P0, R27, R15, 0x1 ;  /* 0x0000000f1b047211 */ /* 0x010fe400078008ff */
[----:B0-----:R-:W-:-:S03]  /*18c90*/  LEA.HI.X.SX32 R0, R17, R3, 0x1, P4 ;  /* 0x0000000311007211 */ /* 0x001fc600020f0eff */
[----:B------:R0:W-:Y:S01]  /*18ca0*/  STL [R1+0xda0], R4 ;  /* 0x000da00401007387 */ /* 0x0001e20000100800 */
[----:B-1----:R-:W-:-:S03]  /*18cb0*/  LEA R5, P4, R28, R15, 0x1 ;  /* 0x0000000f1c057211 */ /* 0x002fc600078808ff */
[----:B------:R1:W-:Y:S04]  /*18cc0*/  STL [R1+0xd6c], R0 ;  /* 0x000d6c0001007387 */ /* 0x0003e80000100800 */
[----:B------:R-:W4:Y:S01]  /*18cd0*/  S2R R10, SR_TID.X ;  /* 0x00000000000a7919 */ /* 0x000f220000002100 */
[----:B0-----:R-:W-:Y:S02]  /*18ce0*/  LEA.HI.X.SX32 R4, R18, R3, 0x1, P6 ;  /* 0x0000000312047211 */ /* 0x001fe400030f0eff */
[----:B-1----:R-:W-:Y:S01]  /*18cf0*/  LEA R0, P6, R19, R15, 0x1 ;  /* 0x0000000f13007211 */ /* 0x002fe200078c08ff */
[----:B------:R0:W-:Y:S01]  /*18d00*/  STL [R1+0xda4], R5 ;  /* 0x000da40501007387 */ /* 0x0001e20000100800 */
[----:B------:R-:W-:-:S03]  /*18d10*/  IMAD R8, R8, c[0x0][0x190], RZ ;  /* 0x0000640008087a24 */ /* 0x000fc600078e02ff */
[----:B------:R1:W-:Y:S04]  /*18d20*/  STL [R1+0xd74], R4 ;  /* 0x000d740401007387 */ /* 0x0003e80000100800 */
[----:B------:R5:W-:Y:S01]  /*18d30*/  STL [R1+0xda8], R0 ;  /* 0x000da80001007387 */ /* 0x000be20000100800 */
[----:B0-----:R-:W-:Y:S02]  /*18d40*/  LEA.HI.X.SX32 R5, R21, R3, 0x1, P5 ;  /* 0x0000000315057211 */ /* 0x001fe400028f0eff */
[----:B-1----:R-:W-:-:S03]  /*18d50*/  LEA R4, P5, R6, R15, 0x1 ;  /* 0x0000000f06047211 */ /* 0x002fc600078a08ff */
[----:B------:R0:W-:Y:S01]  /*18d60*/  STL [R1+0xd7c], R5 ;  /* 0x000d7c0501007387 */ /* 0x0001e20000100800 */
[----:B-----5:R-:W-:-:S03]  /*18d70*/  LEA.HI.X.SX32 R0, R22, R3, 0x1, P3 ;  /* 0x0000000316007211 */ /* 0x020fc600018f0eff */
[----:B------:R1:W-:Y:S01]  /*18d80*/  STL [R1+0xdac], R4 ;  /* 0x000dac0401007387 */ /* 0x0003e20000100800 */
[----:B------:R-:W-:-:S03]  /*18d90*/  IMAD R11, R11, c[0x0][0x190], RZ ;  /* 0x000064000b0b7a24 */ /* 0x000fc600078e02ff */
[----:B------:R5:W-:Y:S01]  /*18da0*/  STL [R1+0xd84], R0 ;  /* 0x000d840001007387 */ /* 0x000be20000100800 */
[----:B0-----:R-:W-:Y:S02]  /*18db0*/  LEA R5, P3, R23, R15, 0x1 ;  /* 0x0000000f17057211 */ /* 0x001fe400078608ff */
[----:B-1----:R-:W-:-:S03]  /*18dc0*/  LEA.HI.X.SX32 R4, R24, R3, 0x1, P2 ;  /* 0x0000000318047211 */ /* 0x002fc600010f0eff */
[----:B------:R0:W-:Y:S01]  /*18dd0*/  STL [R1+0xdb0], R5 ;  /* 0x000db00501007387 */ /* 0x0001e20000100800 */
[----:B-----5:R-:W-:-:S03]  /*18de0*/  LEA R0, P2, R8, R15, 0x1 ;  /* 0x0000000f08007211 */ /* 0x020fc600078408ff */
[----:B------:R1:W-:Y:S01]  /*18df0*/  STL [R1+0xd8c], R4 ;  /* 0x000d8c0401007387 */ /* 0x0003e20000100800 */
[----:B------:R-:W-:-:S03]  /*18e00*/  IMAD R29, R29, c[0x0][0x190], RZ ;  /* 0x000064001d1d7a24 */ /* 0x000fc600078e02ff */
[----:B------:R5:W-:Y:S01]  /*18e10*/  STL [R1+0xdb4], R0 ;  /* 0x000db40001007387 */ /* 0x000be20000100800 */
[----:B0-----:R-:W-:Y:S02]  /*18e20*/  LEA.HI.X.SX32 R5, R25, R3, 0x1, P1 ;  /* 0x0000000319057211 */ /* 0x001fe400008f0eff */
[----:B-1----:R-:W-:-:S03]  /*18e30*/  LEA R4, P1, R11, R15, 0x1 ;  /* 0x0000000f0b047211 */ /* 0x002fc600078208ff */
[----:B------:R0:W-:Y:S01]  /*18e40*/  STL [R1+0xd94], R5 ;  /* 0x000d940501007387 */ /* 0x0001e20000100800 */
[----:B-----5:R-:W-:-:S03]  /*18e50*/  LEA.HI.X.SX32 R0, R27, R3, 0x1, P0 ;  /* 0x000000031b007211 */ /* 0x020fc600000f0eff */
[----:B------:R1:W-:Y:S01]  /*18e60*/  STL [R1+0xdb8], R4 ;  /* 0x000db80401007387 */ /* 0x0003e20000100800 */
[----:B----4-:R-:W-:-:S03]  /*18e70*/  SHF.R.U32.HI R9, RZ, 0x4, R10 ;  /* 0x00000004ff097819 */ /* 0x010fc6000001160a */
[----:B------:R4:W-:Y:S01]  /*18e80*/  STL [R1+0xd9c], R0 ;  /* 0x000d9c0001007387 */ /* 0x0009e20000100800 */
[----:B0-----:R-:W-:Y:S02]  /*18e90*/  LEA R5, P0, R29, R15, 0x1 ;  /* 0x0000000f1d057211 */ /* 0x001fe400078008ff */
[----:B-1----:R-:W-:-:S03]  /*18ea0*/  LEA.HI.X.SX32 R4, R28, R3, 0x1, P4 ;  /* 0x000000031c047211 */ /* 0x002fc600020f0eff */
[----:B------:R0:W-:Y:S01]  /*18eb0*/  STL [R1+0x5a8], R5 ;  /* 0x0005a80501007387 */ /* 0x0001e20000100800 */
[----:B----4-:R-:W-:-:S03]  /*18ec0*/  LEA.HI.X.SX32 R0, R19, R3, 0x1, P6 ;  /* 0x0000000313007211 */ /* 0x010fc600030f0eff */
[----:B------:R1:W-:Y:S01]  /*18ed0*/  STL [R1+0x58c], R4 ;  /* 0x00058c0401007387 */ /* 0x0003e20000100800 */
[----:B------:R-:W-:-:S03]  /*18ee0*/  SGXT.U32 R9, R9, 0x2 ;  /* 0x000000020909781a */ /* 0x000fc60000000000 */
[----:B------:R4:W-:Y:S01]  /*18ef0*/  STL [R1+0x590], R0 ;  /* 0x0005900001007387 */ /* 0x0009e20000100800 */
[-C--:B0-----:R-:W-:Y:S02]  /*18f00*/  LEA.HI.X.SX32 R5, R6, R3.reuse, 0x1, P5 ;  /* 0x0000000306057211 */ /* 0x081fe400028f0eff */
[----:B-1----:R-:W-:-:S03]  /*18f10*/  LEA.HI.X.SX32 R4, R23, R3, 0x1, P3 ;  /* 0x0000000317047211 */ /* 0x002fc600018f0eff */
[----:B------:R0:W-:Y:S01]  /*18f20*/  STL [R1+0x594], R5 ;  /* 0x0005940501007387 */ /* 0x0001e20000100800 */
[----:B----4-:R-:W-:-:S03]  /*18f30*/  LEA.HI.X.SX32 R0, R8, R3, 0x1, P2 ;  /* 0x0000000308007211 */ /* 0x010fc600010f0eff */
[----:B------:R1:W-:Y:S01]  /*18f40*/  STL [R1+0x598], R4 ;  /* 0x0005980401007387 */ /* 0x0003e20000100800 */
[C---:B------:R-:W-:Y:S02]  /*18f50*/  LOP3.LUT R10, R9.reuse, 0x1c, RZ, 0xfc, !PT ;  /* 0x0000001c090a7812 */ /* 0x040fe400078efcff */
[C---:B------:R-:W-:Y:S01]  /*18f60*/  LOP3.LUT R7, R9.reuse, 0x1c, RZ, 0xfc, !PT ;  /* 0x0000001c09077812 */ /* 0x040fe200078efcff */
[----:B------:R4:W-:Y:S01]  /*18f70*/  STL [R1+0x59c], R0 ;  /* 0x00059c0001007387 */ /* 0x0009e20000100800 */
[C---:B0-----:R-:W-:Y:S01]  /*18f80*/  IMAD R5, R9.reuse, c[0x0][0x188], RZ ;  /* 0x0000620009057a24 */ /* 0x041fe200078e02ff */
[----:B------:R-:W-:Y:S02]  /*18f90*/  LOP3.LUT R9, R9, 0x1c, RZ, 0xfc, !PT ;  /* 0x0000001c09097812 */ /* 0x000fe400078efcff */
[-C--:B-1----:R-:W-:Y:S01]  /*18fa0*/  LEA.HI.X.SX32 R4, R11, R3.reuse, 0x1, P1 ;  /* 0x000000030b047211 */ /* 0x082fe200008f0eff */
[----:B------:R-:W-:Y:S01]  /*18fb0*/  IMAD.MOV R14, RZ, RZ, -c[0x0][0x188] ;  /* 0x80006200ff0e7624 */ /* 0x000fe200078e02ff */
[----:B----4-:R-:W-:Y:S01]  /*18fc0*/  LEA.HI.X.SX32 R0, R29, R3, 0x1, P0 ;  /* 0x000000031d007211 */ /* 0x010fe200000f0eff */
[----:B------:R-:W-:-:S02]  /*18fd0*/  IMAD R10, R10, c[0x0][0x188], RZ ;  /* 0x000062000a0a7a24 */ /* 0x000fc400078e02ff */
[----:B------:R-:W-:Y:S01]  /*18fe0*/  IMAD R7, R7, c[0x0][0x188], RZ ;  /* 0x0000620007077a24 */ /* 0x000fe200078e02ff */
[----:B------:R-:W-:Y:S01]  /*18ff0*/  STL [R1+0x5a0], R4 ;  /* 0x0005a00401007387 */ /* 0x000fe20000100800 */
[----:B------:R-:W-:Y:S02]  /*19000*/  IMAD R9, R9, c[0x0][0x188], RZ ;  /* 0x0000620009097a24 */ /* 0x000fe400078e02ff */
[C---:B------:R-:W-:Y:S01]  /*19010*/  IMAD R10, R14.reuse, 0x4, R10 ;  /* 0x000000040e0a7824 */ /* 0x040fe200078e020a */
[----:B------:R0:W-:Y:S01]  /*19020*/  STL [R1+0x5a4], R0 ;  /* 0x0005a40001007387 */ /* 0x0001e20000100800 */
[C---:B------:R-:W-:Y:S02]  /*19030*/  IMAD R7, R14.reuse, 0x4, R7 ;  /* 0x000000040e077824 */ /* 0x040fe400078e0207 */
[----:B------:R-:W-:Y:S01]  /*19040*/  IMAD R10, R14, 0x4, R10 ;  /* 0x000000040e0a7824 */ /* 0x000fe200078e020a */
[----:B0-----:R-:W-:-:S04]  /*19050*/  LEA R0, P0, R2, c[0x0][0x160], 0x1 ;  /* 0x0000580002007a11 */ /* 0x001fc800078008ff */
[-C--:B------:R-:W-:Y:S02]  /*19060*/  LEA R8, P4, R9, R0.reuse, 0x1 ;  /* 0x0000000009087211 */ /* 0x080fe400078808ff */
[-C--:B------:R-:W-:Y:S02]  /*19070*/  LEA R6, P5, R7, R0.reuse, 0x1 ;  /* 0x0000000007067211 */ /* 0x080fe400078a08ff */
[----:B------:R-:W-:Y:S01]  /*19080*/  LEA R11, P3, R10, R0, 0x1 ;  /* 0x000000000a0b7211 */ /* 0x000fe200078608ff */
[----:B------:R-:W-:Y:S01]  /*19090*/  STL [R1+0x5b0], R8 ;  /* 0x0005b00801007387 */ /* 0x000fe20000100800 */
[----:B------:R-:W-:-:S03]  /*190a0*/  LEA.HI.X.SX32 R2, R2, c[0x0][0x164], 0x1, P0 ;  /* 0x0000590002027a11 */ /* 0x000fc600000f0eff */
[----:B------:R0:W-:Y:S04]  /*190b0*/  STL [R1+0x5b8], R6 ;  /* 0x0005b80601007387 */ /* 0x0001e80000100800 */
[----:B------:R1:W-:Y:S01]  /*190c0*/  STL [R1+0x5c0], R11 ;  /* 0x0005c00b01007387 */ /* 0x0003e20000100800 */
[----:B------:R-:W-:Y:S01]  /*190d0*/  LEA.HI.X.SX32 R7, R7, R2, 0x1, P5 ;  /* 0x0000000207077211 */ /* 0x000fe200028f0eff */
[----:B---3--:R-:W-:Y:S01]  /*190e0*/  IMAD R3, R14, 0x4, R26 ;  /* 0x000000040e037824 */ /* 0x008fe200078e021a */
[----:B0-----:R-:W-:-:S03]  /*190f0*/  LEA R6, P1, R26, R0, 0x1 ;  /* 0x000000001a067211 */ /* 0x001fc600078208ff */
[----:B------:R-:W-:Y:S01]  /*19100*/  IMAD R4, R14, 0x4, R3 ;  /* 0x000000040e047824 */ /* 0x000fe200078e0203 */
[-C--:B-1----:R-:W-:Y:S02]  /*19110*/  LEA R11, P0, R3, R0.reuse, 0x1 ;  /* 0x00000000030b7211 */ /* 0x082fe400078008ff */
[----:B--2---:R-:W-:-:S05]  /*19120*/  LEA R8, P2, R20, R0, 0x1 ;  /* 0x0000000014087211 */ /* 0x004fca00078408ff */
[----:B------:R0:W-:Y:S04]  /*19130*/  STL [R1+0x5c8], R8 ;  /* 0x0005c80801007387 */ /* 0x0001e80000100800 */
[----:B------:R1:W-:Y:S01]  /*19140*/  STL [R1+0x5d0], R6 ;  /* 0x0005d00601007387 */ /* 0x0003e20000100800 */
[----:B0-----:R-:W-:-:S03]  /*19150*/  LEA.HI.X.SX32 R8, R9, R2, 0x1, P4 ;  /* 0x0000000209087211 */ /* 0x001fc600020f0eff */
[----:B------:R-:W-:Y:S01]  /*19160*/  STL [R1+0x5d8], R11 ;  /* 0x0005d80b01007387 */ /* 0x000fe20000100800 */
[-C--:B-1----:R-:W-:Y:S02]  /*19170*/  LEA R6, P4, R4, R0.reuse, 0x1 ;  /* 0x0000000004067211 */ /* 0x082fe400078808ff */
[----:B------:R-:W-:Y:S01]  /*19180*/  LEA R0, P5, R5, R0, 0x1 ;  /* 0x0000000005007211 */ /* 0x000fe200078a08ff */
[----:B------:R-:W-:Y:S04]  /*19190*/  STL [R1+0x5ac], R8 ;  /* 0x0005ac0801007387 */ /* 0x000fe80000100800 */
[----:B------:R0:W-:Y:S04]  /*191a0*/  STL [R1+0x5e0], R6 ;  /* 0x0005e00601007387 */ /* 0x0001e80000100800 */
[----:B------:R1:W-:Y:S04]  /*191b0*/  STL [R1+0x5b4], R7 ;  /* 0x0005b40701007387 */ /* 0x0003e80000100800 */
[----:B------:R2:W-:Y:S01]  /*191c0*/  STL [R1+0x5e8], R0 ;  /* 0x0005e80001007387 */ /* 0x0005e20000100800 */
[----:B0-----:R-:W-:-:S02]  /*191d0*/  LEA.HI.X.SX32 R6, R10, R2, 0x1, P3 ;  /* 0x000000020a067211 */ /* 0x001fc400018f0eff */
[----:B-1----:R-:W-:-:S03]  /*191e0*/  LEA.HI.X.SX32 R7, R20, R2, 0x1, P2 ;  /* 0x0000000214077211 */ /* 0x002fc600010f0eff */
[----:B------:R0:W-:Y:S01]  /*191f0*/  STL [R1+0x5bc], R6 ;  /* 0x0005bc0601007387 */ /* 0x0001e20000100800 */
[----:B--2---:R-:W-:-:S03]  /*19200*/  LEA.HI.X.SX32 R0, R26, R2, 0x1, P1 ;  /* 0x000000021a007211 */ /* 0x004fc600008f0eff */
[----:B------:R-:W-:Y:S04]  /*19210*/  STL [R1+0x5c4], R7 ;  /* 0x0005c40701007387 */ /* 0x000fe80000100800 */
[----:B------:R1:W-:Y:S01]  /*19220*/  STL [R1+0x5cc], R0 ;  /* 0x0005cc0001007387 */ /* 0x0003e20000100800 */
[-C--:B0-----:R-:W-:Y:S02]  /*19230*/  LEA.HI.X.SX32 R6, R3, R2.reuse, 0x1, P0 ;  /* 0x0000000203067211 */ /* 0x081fe400000f0eff */
[----:B------:R-:W-:-:S03]  /*19240*/  LEA.HI.X.SX32 R3, R4, R2, 0x1, P4 ;  /* 0x0000000204037211 */ /* 0x000fc600020f0eff */
[----:B------:R0:W-:Y:S01]  /*19250*/  STL [R1+0x5d4], R6 ;  /* 0x0005d40601007387 */ /* 0x0001e20000100800 */
[----:B-1----:R-:W-:-:S03]  /*19260*/  LEA.HI.X.SX32 R0, R5, R2, 0x1, P5 ;  /* 0x0000000205007211 */ /* 0x002fc600028f0eff */
[----:B------:R0:W-:Y:S04]  /*19270*/  STL [R1+0x5dc], R3 ;  /* 0x0005dc0301007387 */ /* 0x0001e80000100800 */
[----:B------:R0:W-:Y:S04]  /*19280*/  STL [R1+0x5e4], R0 ;  /* 0x0005e40001007387 */ /* 0x0001e80000100800 */
        /* <DEDUP_REMOVED lines=90> */
[----:B------:R0:W-:Y:S01]  /*19830*/  STL [R1+0x448], RZ ;  /* 0x000448ff01007387 */ /* 0x0001e20000100800 */
[----:B------:R-:W-:-:S02]  /*19840*/  USHF.L.U32 UR5, UR7, 0x5, URZ ;  /* 0x0000000507057899 */ /* 0x000fc4000800063f */
[----:B------:R-:W-:Y:S02]  /*19850*/  USHF.L.U32 UR6, UR6, 0x5, URZ ;  /* 0x0000000506067899 */ /* 0x000fe4000800063f */
[----:B------:R-:W-:Y:S02]  /*19860*/  USHF.L.U32 UR9, UR4, 0x4, URZ ;  /* 0x0000000404097899 */ /* 0x000fe4000800063f */
[----:B------:R-:W-:Y:S02]  /*19870*/  USHF.R.S32.HI UR7, URZ, 0x1f, UR6 ;  /* 0x0000001f3f077899 */ /* 0x000fe40008011406 */
[----:B------:R-:W-:Y:S02]  /*19880*/  UMOV UR4, URZ ;  /* 0x0000003f00047c82 */ /* 0x000fe40008000000 */
[----:B------:R-:W-:Y:S02]  /*19890*/  USHF.R.S32.HI UR8, URZ, 0x1f, UR5 ;  /* 0x0000001f3f087899 */ /* 0x000fe40008011405 */
[----:B------:R-:W-:-:S02]  /*198a0*/  USHF.L.U32 UR14, UR6, 0x1, URZ ;  /* 0x00000001060e7899 */ /* 0x000fc4000800063f */
[----:B0-----:R-:W0:Y:S04]  /*198b0*/  S2R R26, SR_TID.X ;  /* 0x00000000001a7919 */ /* 0x001e280000002100 */
[----:B------:R-:W2:Y:S01]  /*198c0*/  LDL.LU R10, [R1+0x418] ;  /* 0x00041800010a7983 */ /* 0x000ea20000300800 */
[----:B0-----:R-:W-:-:S03]  /*198d0*/  IMAD.SHL.U32 R20, R26, 0x2, RZ ;  /* 0x000000021a147824 */ /* 0x001fc600078e00ff */
[----:B------:R-:W3:Y:S01]  /*198e0*/  LDL.LU R26, [R1+0x41c] ;  /* 0x00041c00011a7983 */ /* 0x000ee20000300800 */
[----:B------:R-:W-:Y:S01]  /*198f0*/  USHF.L.U32 UR11, UR5, 0x1, URZ ;  /* 0x00000001050b7899 */ /* 0x000fe2000800063f */
[----:B------:R-:W-:Y:S01]  /*19900*/  LOP3.LUT R2, R20, 0x7e, RZ, 0xc0, !PT ;  /* 0x0000007e14027812 */ /* 0x000fe200078ec0ff */
[----:B------:R-:W-:Y:S02]  /*19910*/  USHF.L.U64.HI UR8, UR5, 0x1, UR8 ;  /* 0x0000000105087899 */ /* 0x000fe40008010208 */
[----:B------:R-:W-:Y:S01]  /*19920*/  USHF.L.U64.HI UR7, UR6, 0x1, UR7 ;  /* 0x0000000106077899 */ /* 0x000fe20008010207 */
[C---:B------:R-:W-:Y:S01]  /*19930*/  LOP3.LUT R5, R2.reuse, 0x10, RZ, 0x3c, !PT ;  /* 0x0000001002057812 */ /* 0x040fe200078e3cff */
[----:B------:R-:W-:Y:S01]  /*19940*/  UMOV UR5, UR9 ;  /* 0x0000000900057c82 */ /* 0x000fe20008000000 */
[----:B------:R-:W-:Y:S02]  /*19950*/  LOP3.LUT R4, R2, 0x20, RZ, 0x3c, !PT ;  /* 0x0000002002047812 */ /* 0x000fe400078e3cff */
[----:B--2---:R-:W-:-:S02]  /*19960*/  LOP3.LUT R0, R10, 0x30, R20, 0x78, !PT ;  /* 0x000000300a007812 */ /* 0x004fc400078e7814 */
[----:B---3--:R-:W-:-:S05]  /*19970*/  SHF.R.S32.HI R3, RZ, 0x5, R26 ;  /* 0x00000005ff037819 */ /* 0x008fca000001141a */
[----:B------:R0:W-:Y:S04]  /*19980*/  STL [R1+0xdd8], R3 ;  /* 0x000dd80301007387 */ /* 0x0001e80000100800 */
[----:B------:R1:W-:Y:S04]  /*19990*/  STL [R1+0x44c], RZ ;  /* 0x00044cff01007387 */ /* 0x0003e80000100800 */
[----:B------:R1:W-:Y:S01]  /*199a0*/  STL [R1+0x430], RZ ;  /* 0x000430ff01007387 */ /* 0x0003e20000100800 */
[----:B0-----:R-:W-:-:S03]  /*199b0*/  LOP3.LUT R3, R2, 0x30, RZ, 0x3c, !PT ;  /* 0x0000003002037812 */ /* 0x001fc600078e3cff */
        /* <DEDUP_REMOVED lines=34> */
[----:B------:R1:W-:Y:S02]  /*19be0*/  STL [R1+0x3bc], RZ ;  /* 0x0003bcff01007387 */ /* 0x0003e40000100800 */
.L_x_3:
[----:B------:R-:W-:Y:S04]  /*19bf0*/  STL [R1+0x164c], R22 ;  /* 0x00164c1601007387 */ /* 0x000fe80000100800 */
[----:B------:R-:W-:Y:S04]  /*19c00*/  STL [R1+0x1648], R19 ;  /* 0x0016481301007387 */ /* 0x000fe80000100800 */
[----:B-----5:R-:W2:Y:S04]  /*19c10*/  LDL R5, [R1+0x5e4] ;  /* 0x0005e40001057983 */ /* 0x020ea80000100800 */
[----:B------:R-:W2:Y:S04]  /*19c20*/  LDL R4, [R1+0x5e8] ;  /* 0x0005e80001047983 */ /* 0x000ea80000100800 */
[----:B------:R-:W-:Y:S04]  /*19c30*/  STL [R1+0x1644], R23 ;  /* 0x0016441701007387 */ /* 0x000fe80000100800 */
[----:B------:R-:W-:Y:S04]  /*19c40*/  STL [R1+0x1640], R24 ;  /* 0x0016401801007387 */ /* 0x000fe80000100800 */
[----:B------:R-:W-:Y:S04]  /*19c50*/  STL [R1+0x163c], R25 ;  /* 0x00163c1901007387 */ /* 0x000fe80000100800 */
[----:B------:R0:W-:Y:S04]  /*19c60*/  STL [R1+0x1638], R26 ;  /* 0x0016381a01007387 */ /* 0x0001e80000100800 */
[----:B0-----:R-:W3:Y:S01]  /*19c70*/  LDL R26, [R1+0x5d8] ;  /* 0x0005d800011a7983 */ /* 0x001ee20000100800 */
[----:B------:R-:W-:-:S02]  /*19c80*/  UMOV UR6, 0xffffffe0 ;  /* 0xffffffe000067882 */ /* 0x000fc40000000000 */
[----:B------:R-:W-:Y:S01]  /*19c90*/  ULDC UR10, c[0x0][0x180] ;  /* 0x00006000000a7ab9 */ /* 0x000fe20000000800 */
[----:B------:R-:W-:Y:S01]  /*19ca0*/  STL [R1+0x15e4], R9 ;  /* 0x0015e40901007387 */ /* 0x000fe20000100800 */
[----:B------:R-:W-:-:S03]  /*19cb0*/  UIMAD UR6, UR4, UR6, UR10 ;  /* 0x00000006040672a4 */ /* 0x000fc6000f8e020a */
[----:B------:R-:W-:Y:S04]  /*19cc0*/  STL [R1+0x15e8], R9 ;  /* 0x0015e80901007387 */ /* 0x000fe80000100800 */
        /* <DEDUP_REMOVED lines=11> */
[----:B------:R0:W-:Y:S04]  /*19d80*/  STL [R1+0x1634], R9 ;  /* 0x0016340901007387 */ /* 0x0001e80000100800 */
[----:B------:R-:W-:Y:S04]  /*19d90*/  STL [R1+0x15e0], R7 ;  /* 0x0015e00701007387 */ /* 0x000fe80000100800 */
[----:B------:R-:W4:Y:S04]  /*19da0*/  S2R R24, SR_TID.X ;  /* 0x0000000000187919 */ /* 0x000f280000002100 */
[----:B------:R-:W-:Y:S04]  /*19db0*/  STL [R1+0x1600], R7 ;  /* 0x0016000701007387 */ /* 0x000fe80000100800 */
[----:B------:R-:W-:Y:S04]  /*19dc0*/  STL [R1+0x1608], R7 ;  /* 0x0016080701007387 */ /* 0x000fe80000100800 */
[----:B------:R-:W-:Y:S04]  /*19dd0*/  STL [R1+0x1610], R7 ;  /* 0x0016100701007387 */ /* 0x000fe80000100800 */
[----:B------:R-:W-:Y:S04]  /*19de0*/  STL [R1+0x1618], R7 ;  /* 0x0016180701007387 */ /* 0x000fe80000100800 */
[----:B------:R-:W-:Y:S04]  /*19df0*/  STL [R1+0x1620], R7 ;  /* 0x0016200701007387 */ /* 0x000fe80000100800 */
[----:B------:R-:W-:Y:S01]  /*19e00*/  STL [R1+0x1628], R7 ;  /* 0x0016280701007387 */ /* 0x000fe20000100800 */
[----:B----4-:R-:W-:-:S03]  /*19e10*/  SHF.R.U32.HI R25, RZ, 0x4, R24 ;  /* 0x00000004ff197819 */ /* 0x010fc60000011618 */
[----:B------:R-:W4:Y:S01]  /*19e20*/  S2R R22, SR_TID.X ;  /* 0x0000000000167919 */ /* 0x000f220000002100 */
[----:B------:R-:W-:-:S03]  /*19e30*/  SGXT.U32 R25, R25, 0x2 ;  /* 0x000000021919781a */ /* 0x000fc60000000000 */
[----:B------:R-:W-:Y:S01]  /*19e40*/  STL [R1+0x1630], R7 ;  /* 0x0016300701007387 */ /* 0x000fe20000100800 */
[----:B------:R-:W-:-:S03]  /*19e50*/  ISETP.GE.AND P1, PT, R25, UR6, PT ;  /* 0x0000000619007c0c */ /* 0x000fc6000bf26270 */
[----:B------:R-:W1:Y:S04]  /*19e60*/  S2R R19, SR_TID.X ;  /* 0x0000000000137919 */ /* 0x000e680000002100 */
[----:B------:R-:W-:Y:S04]  /*19e70*/  STL [R1+0x15dc], R11 ;  /* 0x0015dc0b01007387 */ /* 0x000fe80000100800 */
[----:B------:R-:W-:Y:S04]  /*19e80*/  STL [R1+0x15d8], R8 ;  /* 0x0015d80801007387 */ /* 0x000fe80000100800 */
[----:B------:R-:W-:Y:S04]  /*19e90*/  STL [R1+0x15d4], R6 ;  /* 0x0015d40601007387 */ /* 0x000fe80000100800 */
[----:B------:R-:W-:Y:S01]  /*19ea0*/  STL [R1+0x15d0], R10 ;  /* 0x0015d00a01007387 */ /* 0x000fe20000100800 */
[----:B----4-:R-:W-:-:S03]  /*19eb0*/  SHF.R.U32.HI R23, RZ, 0x4, R22 ;  /* 0x00000004ff177819 */ /* 0x010fc60000011616 */
[----:B------:R-:W-:Y:S01]  /*19ec0*/  STL [R1+0x15cc], R15 ;  /* 0x0015cc0f01007387 */ /* 0x000fe20000100800 */
[----:B------:R-:W-:-:S03]  /*19ed0*/  SGXT.U32 R23, R23, 0x2 ;  /* 0x000000021717781a */ /* 0x000fc60000000000 */
[----:B------:R-:W-:Y:S01]  /*19ee0*/  STL [R1+0x15c8], R14 ;  /* 0x0015c80e01007387 */ /* 0x000fe20000100800 */
[----:B-1----:R-:W-:Y:S02]  /*19ef0*/  SHF.R.U32.HI R19, RZ, 0x4, R19 ;  /* 0x00000004ff137819 */ /* 0x002fe40000011613 */
[----:B------:R-:W-:Y:S01]  /*19f00*/  LOP3.LUT R22, R23, 0x4, RZ, 0xfc, !PT ;  /* 0x0000000417167812 */ /* 0x000fe200078efcff */
[----:B------:R-:W-:Y:S01]  /*19f10*/  STL [R1+0x15c4], R29 ;  /* 0x0015c41d01007387 */ /* 0x000fe20000100800 */
[----:B------:R-:W-:Y:S02]  /*19f20*/  SGXT.U32 R19, R19, 0x2 ;  /* 0x000000021313781a */ /* 0x000fe40000000000 */
[----:B------:R-:W-:Y:S01]  /*19f30*/  PRMT R16, RZ, 0x7610, R16 ;  /* 0x00007610ff107816 */ /* 0x000fe20000000010 */
[----:B------:R-:W-:Y:S01]  /*19f40*/  STL [R1+0x15c0], R28 ;  /* 0x0015c01c01007387 */ /* 0x000fe20000100800 */
[----:B------:R-:W-:Y:S02]  /*19f50*/  ISETP.GE.AND P2, PT, R22, UR6, PT ;  /* 0x0000000616007c0c */ /* 0x000fe4000bf46270 */
[----:B------:R-:W-:Y:S01]  /*19f60*/  LOP3.LUT R23, R23, 0x8, RZ, 0xfc, !PT ;  /* 0x0000000817177812 */ /* 0x000fe200078efcff */
        /* <DEDUP_REMOVED lines=19> */
[----:B------:R-:W-:Y:S01]  /*1a0a0*/  STL [R1+0x1438], R0 ;  /* 0x0014380001007387 */ /* 0x000fe20000100800 */
[----:B------:R-:W-:-:S03]  /*1a0b0*/  LOP3.LUT R19, R19, 0xc, RZ, 0xfc, !PT ;  /* 0x0000000c13137812 */ /* 0x000fc600078efcff */
[----:B------:R-:W-:Y:S04]  /*1a0c0*/  STL [R1+0x1440], R0 ;  /* 0x0014400001007387 */ /* 0x000fe80000100800 */
[----:B------:R-:W-:Y:S04]  /*1a0d0*/  STL [R1+0x1448], R0 ;  /* 0x0014480001007387 */ /* 0x000fe80000100800 */
[----:B------:R-:W-:Y:S04]  /*1a0e0*/  STL [R1+0x1450], R0 ;  /* 0x0014500001007387 */ /* 0x000fe80000100800 */
[----:B------:R-:W-:Y:S04]  /*1a0f0*/  STL [R1+0x1458], R0 ;  /* 0x0014580001007387 */ /* 0x000fe80000100800 */
[----:B------:R-:W-:Y:S01]  /*1a100*/  STL [R1+0x1460], R0 ;  /* 0x0014600001007387 */ /* 0x000fe20000100800 */
[----:B------:R-:W-:-:S03]  /*1a110*/  ISETP.GE.AND P0, PT, R19, UR6, PT ;  /* 0x0000000613007c0c */ /* 0x000fc6000bf06270 */
[----:B------:R-:W-:Y:S04]  /*1a120*/  STL [R1+0x1468], R0 ;  /* 0x0014680001007387 */ /* 0x000fe80000100800 */
[----:B------:R-:W-:Y:S04]  /*1a130*/  STL [R1+0x1470], R0 ;  /* 0x0014700001007387 */ /* 0x000fe80000100800 */
[----:B------:R-:W-:Y:S04]  /*1a140*/  STL [R1+0x1580], R0 ;  /* 0x0015800001007387 */ /* 0x000fe80000100800 */
[----:B------:R-:W4:Y:S01]  /*1a150*/  LDL.LU R22, [R1+0x164c] ;  /* 0x00164c0001167983 */ /* 0x000f220000300800 */
[----:B------:R-:W-:-:S02]  /*1a160*/  ISETP.GE.AND P3, PT, R23, UR6, PT ;  /* 0x0000000617007c0c */ /* 0x000fc4000bf66270 */
[----:B------:R-:W-:Y:S01]  /*1a170*/  PRMT R20, RZ, 0x7610, R20 ;  /* 0x00007610ff147816 */ /* 0x000fe20000000014 */
[----:B------:R-:W3:Y:S04]  /*1a180*/  LDL.LU R19, [R1+0x1648] ;  /* 0x0016480001137983 */ /* 0x000ee80000300800 */
[----:B------:R-:W1:Y:S04]  /*1a190*/  S2R R23, SR_TID.X ;  /* 0x0000000000177919 */ /* 0x000e680000002100 */
[----:B--2---:R2:W3:Y:S01]  /*1a1a0*/  @!P1 LDG.E.U16 R16, [R4.64] ;  /* 0x0000000c04109981 */ /* 0x0044e2000c1e1500 */
[----:B-1----:R-:W-:-:S03]  /*1a1b0*/  SHF.R.U32.HI R23, RZ, 0x4, R23 ;  /* 0x00000004ff177819 */ /* 0x002fc60000011617 */
[----:B--2---:R-:W2:Y:S01]  /*1a1c0*/  LDL R4, [R1+0x5dc] ;  /* 0x0005dc0001047983 */ /* 0x004ea20000100800 */
[----:B------:R-:W-:-:S03]  /*1a1d0*/  SGXT.U32 R23, R23, 0x2 ;  /* 0x000000021717781a */ /* 0x000fc60000000000 */
[----:B------:R-:W2:Y:S01]  /*1a1e0*/  LDL R5, [R1+0x5e0] ;  /* 0x0005e00001057983 */ /* 0x000ea20000100800 */
[----:B------:R-:W-:-:S04]  /*1a1f0*/  LOP3.LUT R23, R23, 0x10, RZ, 0xfc, !PT ;  /* 0x0000001017177812 */ /* 0x000fc800078efcff */
[----:B------:R-:W-:Y:S02]  /*1a200*/  ISETP.GE.AND P1, PT, R23, UR6, PT ;  /* 0x0000000617007c0c */ /* 0x000fe4000bf26270 */
[----:B------:R-:W3:Y:S01]  /*1a210*/  LDL.LU R23, [R1+0x1644] ;  /* 0x0016440001177983 */ /* 0x000ee20000300800 */
[----:B--2---:R-:W-:-:S04]  /*1a220*/  @!P2 LOP3.LUT R5, R5, R4, RZ, 0x3c, !PT ;  /* 0x000000040505a212 */ /* 0x004fc800078e3cff */
[----:B------:R-:W-:-:S04]  /*1a230*/  @!P2 LOP3.LUT R4, R5, R4, RZ, 0x3c, !PT ;  /* 0x000000040504a212 */ /* 0x000fc800078e3cff */
[----:B------:R-:W-:-:S05]  /*1a240*/  @!P2 LOP3.LUT R5, R5, R4, RZ, 0x3c, !PT ;  /* 0x000000040505a212 */ /* 0x000fca00078e3cff */
[----:B------:R1:W2:Y:S04]  /*1a250*/  @!P2 LDG.E.U16 R20, [R4.64] ;  /* 0x0000000c0414a981 */ /* 0x0002a8000c1e1500 */
[----:B-1----:R-:W4:Y:S01]  /*1a260*/  LDL R5, [R1+0x5d4] ;  /* 0x0005d40001057983 */ /* 0x002f220000100800 */
[----:B------:R-:W-:Y:S01]  /*1a270*/  PRMT R3, RZ, 0x7610, R3 ;  /* 0x00007610ff037816 */ /* 0x000fe20000000003 */
[----:B---3--:R-:W-:Y:S02]  /*1a280*/  @!P3 IMAD.MOV.U32 R4, RZ, RZ, R26 ;  /* 0x000000ffff04b224 */ /* 0x008fe400078e001a */
[----:B--2---:R-:W-:Y:S04]  /*1a290*/  STL [R1+0x15a0], R20 ;  /* 0x0015a01401007387 */ /* 0x004fe80000100800 */
[----:B----4-:R1:W2:Y:S04]  /*1a2a0*/  @!P3 LDG.E.U16 R3, [R4.64] ;  /* 0x0000000c0403b981 */ /* 0x0102a8000c1e1500 */
[----:B-1----:R-:W3:Y:S04]  /*1a2b0*/  LDL R4, [R1+0x5cc] ;  /* 0x0005cc0001047983 */ /* 0x002ee80000100800 */
[----:B------:R-:W3:Y:S01]  /*1a2c0*/  LDL R5, [R1+0x5d0] ;  /* 0x0005d00001057983 */ /* 0x000ee20000100800 */
[----:B------:R-:W-:-:S04]  /*1a2d0*/  SHF.R.U32.HI R24, RZ, 0x4, R24 ;  /* 0x00000004ff187819 */ /* 0x000fc80000011618 */
[----:B------:R-:W-:Y:S02]  /*1a2e0*/  SGXT.U32 R24, R24, 0x2 ;  /* 0x000000021818781a */ /* 0x000fe40000000000 */
[C---:B------:R-:W-:Y:S02]  /*1a2f0*/  LOP3.LUT R26, R25.reuse, 0x18, RZ, 0xfc, !PT ;  /* 0x00000018191a7812 */ /* 0x040fe400078efcff */
[----:B------:R-:W-:Y:S02]  /*1a300*/  LOP3.LUT R24, R24, 0x14, RZ, 0xfc, !PT ;  /* 0x0000001418187812 */ /* 0x000fe400078efcff */
[----:B------:R-:W-:Y:S02]  /*1a310*/  PRMT R21, RZ, 0x7610, R21 ;  /* 0x00007610ff157816 */ /* 0x000fe40000000015 */
[----:B------:R-:W-:Y:S02]  /*1a320*/  LOP3.LUT R25, R25, 0x1c, RZ, 0xfc, !PT ;  /* 0x0000001c19197812 */ /* 0x000fe400078efcff */
[----:B------:R-:W-:-:S02]  /*1a330*/  ISETP.GE.AND P2, PT, R24, UR6, PT ;  /* 0x0000000618007c0c */ /* 0x000fc4000bf46270 */
[----:B------:R-:W4:Y:S01]  /*1a340*/  LDL.LU R24, [R1+0x1640] ;  /* 0x0016400001187983 */ /* 0x000f220000300800 */
[----:B------:R-:W-:-:S03]  /*1a350*/  ISETP.GE.AND P4, PT, R25, UR6, PT ;  /* 0x0000000619007c0c */ /* 0x000fc6000bf86270 */
[----:B------:R-:W2:Y:S01]  /*1a360*/  LDL.LU R25, [R1+0x163c] ;  /* 0x00163c0001197983 */ /* 0x000ea20000300800 */
[----:B---3--:R-:W-:-:S04]  /*1a370*/  @!P0 LOP3.LUT R5, R5, R4, RZ, 0x3c, !PT ;  /* 0x0000000405058212 */ /* 0x008fc800078e3cff */
[----:B------:R-:W-:-:S04]  /*1a380*/  @!P0 LOP3.LUT R4, R5, R4, RZ, 0x3c, !PT ;  /* 0x0000000405048212 */ /* 0x000fc800078e3cff */
[----:B------:R-:W-:-:S05]  /*1a390*/  @!P0 LOP3.LUT R5, R5, R4, RZ, 0x3c, !PT ;  /* 0x0000000405058212 */ /* 0x000fca00078e3cff */
[----:B------:R1:W3:Y:S04]  /*1a3a0*/  @!P0 LDG.E.U16 R21, [R4.64] ;  /* 0x0000000c04158981 */ /* 0x0002e8000c1e1500 */
[----:B-1----:R-:W2:Y:S04]  /*1a3b0*/  LDL R4, [R1+0x5c4] ;  /* 0x0005c40001047983 */ /* 0x002ea80000100800 */
[----:B------:R-:W2:Y:S01]  /*1a3c0*/  LDL R5, [R1+0x5c8] ;  /* 0x0005c80001057983 */ /* 0x000ea20000100800 */
[----:B------:R-:W-:-:S03]  /*1a3d0*/  ISETP.GE.AND P3, PT, R26, UR6, PT ;  /* 0x000000061a007c0c */ /* 0x000fc6000bf66270 */
[----:B------:R-:W1:Y:S01]  /*1a3e0*/  S2R R26, SR_TID.X ;  /* 0x00000000001a7919 */ /* 0x000e620000002100 */
[----:B------:R-:W-:Y:S02]  /*1a3f0*/  PRMT R18, RZ, 0x7610, R18 ;  /* 0x00007610ff127816 */ /* 0x000fe40000000012 */
[----:B-1----:R-:W-:-:S04]  /*1a400*/  LOP3.LUT R26, R26, 0x1f, RZ, 0xc0, !PT ;  /* 0x0000001f1a1a7812 */ /* 0x002fc800078ec0ff */
[----:B------:R-:W-:Y:S02]  /*1a410*/  ISETP.GE.AND P0, PT, R26, UR6, PT ;  /* 0x000000061a007c0c */ /* 0x000fe4000bf06270 */
[----:B------:R-:W3:Y:S01]  /*1a420*/  LDL.LU R26, [R1+0x1638] ;  /* 0x00163800011a7983 */ /* 0x000ee20000300800 */
[----:B--2---:R-:W-:-:S04]  /*1a430*/  @!P1 LOP3.LUT R5, R5, R4, RZ, 0x3c, !PT ;  /* 0x0000000405059212 */ /* 0x004fc800078e3cff */
[----:B------:R-:W-:-:S04]  /*1a440*/  @!P1 LOP3.LUT R4, R5, R4, RZ, 0x3c, !PT ;  /* 0x0000000405049212 */ /* 0x000fc800078e3cff */
[----:B------:R-:W-:-:S05]  /*1a450*/  @!P1 LOP3.LUT R5, R5, R4, RZ, 0x3c, !PT ;  /* 0x0000000405059212 */ /* 0x000fca00078e3cff */
[----:B------:R1:W2:Y:S04]  /*1a460*/  @!P1 LDG.E.U16 R18, [R4.64] ;  /* 0x0000000c04129981 */ /* 0x0002a8000c1e1500 */
[----:B-1----:R-:W2:Y:S04]  /*1a470*/  LDL R4, [R1+0x5bc] ;  /* 0x0005bc0001047983 */ /* 0x002ea80000100800 */
[----:B------:R-:W2:Y:S01]  /*1a480*/  LDL R5, [R1+0x5c0] ;  /* 0x0005c00001057983 */ /* 0x000ea20000100800 */
[----:B------:R-:W-:Y:S02]  /*1a490*/  PRMT R22, RZ, 0x7610, R22 ;  /* 0x00007610ff167816 */ /* 0x000fe40000000016 */
        /* <DEDUP_REMOVED lines=18> */
[----:B-1----:R-:W3:Y:S04]  /*1a5c0*/  LDL R4, [R1+0xdbc] ;  /* 0x000dbc0001047983 */ /* 0x002ee80000100800 */
[----:B------:R-:W3:Y:S01]  /*1a5d0*/  LDL R5, [R1+0xdc0] ;  /* 0x000dc00001057983 */ /* 0x000ee20000100800 */
[----:B----4-:R-:W-:-:S03]  /*1a5e0*/  PRMT R24, RZ, 0x7610, R24 ;  /* 0x00007610ff187816 */ /* 0x010fc60000000018 */
[----:B------:R-:W-:Y:S06]  /*1a5f0*/  BAR.SYNC.DEFER_BLOCKING 0x0 ;  /* 0x0000000000007b1d */ /* 0x000fec0000010000 */
[----:B--2---:R-:W-:Y:S01]  /*1a600*/  STL [R1+0x159c], R23 ;  /* 0x00159c1701007387 */ /* 0x004fe20000100800 */
[----:B---3--:R-:W-:-:S04]  /*1a610*/  @!P0 LOP3.LUT R5, R5, R4, RZ, 0x3c, !PT ;  /* 0x0000000405058212 */ /* 0x008fc800078e3cff */
[----:B------:R-:W-:-:S04]  /*1a620*/  @!P0 LOP3.LUT R4, R5, R4, RZ, 0x3c, !PT ;  /* 0x0000000405048212 */ /* 0x000fc800078e3cff */
[----:B------:R-:W-:-:S05]  /*1a630*/  @!P0 LOP3.LUT R5, R5, R4, RZ, 0x3c, !PT ;  /* 0x0000000405058212 */ /* 0x000fca00078e3cff */
[----:B------:R1:W2:Y:S04]  /*1a640*/  @!P0 LDG.E.U16 R24, [R4.64] ;  /* 0x0000000c04188981 */ /* 0x0002a8000c1e1500 */
[----:B-1----:R-:W3:Y:S04]  /*1a650*/  LDL R4, [R1+0x598] ;  /* 0x0005980001047983 */ /* 0x002ee80000100800 */
[----:B------:R-:W3:Y:S01]  /*1a660*/  LDL R5, [R1+0xdb0] ;  /* 0x000db00001057983 */ /* 0x000ee20000100800 */
[----:B------:R-:W-:Y:S02]  /*1a670*/  PRMT R25, RZ, 0x7610, R25 ;  /* 0x00007610ff197816 */ /* 0x000fe40000000019 */
[----:B---3--:R-:W-:-:S04]  /*1a680*/  @!P0 LOP3.LUT R5, R5, R4, RZ, 0x3c, !PT ;  /* 0x0000000405058212 */ /* 0x008fc800078e3cff */
[----:B------:R-:W-:-:S04]  /*1a690*/  @!P0 LOP3.LUT R4, R5, R4, RZ, 0x3c, !PT ;  /* 0x0000000405048212 */ /* 0x000fc800078e3cff */
[----:B------:R-:W-:-:S05]  /*1a6a0*/  @!P0 LOP3.LUT R5, R5, R4, RZ, 0x3c, !PT ;  /* 0x0000000405058212 */ /* 0x000fca00078e3cff */
[----:B------:R1:W3:Y:S04]  /*1a6b0*/  @!P0 LDG.E.U16 R25, [R4.64] ;  /* 0x0000000c04198981 */ /* 0x0002e8000c1e1500 */
[----:B-1----:R-:W4:Y:S04]  /*1a6c0*/  LDL R4, [R1+0xd9c] ;  /* 0x000d9c0001047983 */ /* 0x002f280000100800 */
[----:B------:R-:W4:Y:S01]  /*1a6d0*/  LDL R5, [R1+0xda0] ;  /* 0x000da00001057983 */ /* 0x000f220000100800 */
[----:B------:R-:W-:Y:S02]  /*1a6e0*/  PRMT R26, RZ, 0x7610, R26 ;  /* 0x00007610ff1a7816 */ /* 0x000fe4000000001a */
[----:B----4-:R-:W-:-:S04]  /*1a6f0*/  @!P0 LOP3.LUT R5, R5, R4, RZ, 0x3c, !PT ;  /* 0x0000000405058212 */ /* 0x010fc800078e3cff */
[----:B------:R-:W-:-:S04]  /*1a700*/  @!P0 LOP3.LUT R4, R5, R4, RZ, 0x3c, !PT ;  /* 0x0000000405048212 */ /* 0x000fc800078e3cff */
[----:B------:R-:W-:-:S05]  /*1a710*/  @!P0 LOP3.LUT R5, R5, R4, RZ, 0x3c, !PT ;  /* 0x0000000405058212 */ /* 0x000fca00078e3cff */
[----:B------:R1:W4:Y:S04]  /*1a720*/  @!P0 LDG.E.U16 R26, [R4.64] ;  /* 0x0000000c041a8981 */ /* 0x000328000c1e1500 */
[----:B-1----:R-:W2:Y:S04]  /*1a730*/  LDL R4, [R1+0xd7c] ;  /* 0x000d7c0001047983 */ /* 0x002ea80000100800 */
[----:B------:R-:W2:Y:S01]  /*1a740*/  LDL R5, [R1+0xd80] ;  /* 0x000d800001057983 */ /* 0x000ea20000100800 */
[----:B0-----:R-:W-:Y:S02]  /*1a750*/  PRMT R9, RZ, 0x7610, R9 ;  /* 0x00007610ff097816 */ /* 0x001fe40000000009 */
[----:B--2---:R-:W-:-:S04]  /*1a760*/  @!P0 LOP3.LUT R5, R5, R4, RZ, 0x3c, !PT ;  /* 0x0000000405058212 */ /* 0x004fc800078e3cff */
[----:B------:R-:W-:-:S04]  /*1a770*/  @!P0 LOP3.LUT R4, R5, R4, RZ, 0x3c, !PT ;  /* 0x0000000405048212 */ /* 0x000fc800078e3cff */
[----:B------:R-:W-:-:S05]  /*1a780*/  @!P0 LOP3.LUT R5, R5, R4, RZ, 0x3c, !PT ;  /* 0x0000000405058212 */ /* 0x000fca00078e3cff */
[----:B------:R-:W2:Y:S04]  /*1a790*/  @!P0 LDG.E.U16 R9, [R4.64] ;  /* 0x0000000c04098981 */ /* 0x000ea8000c1e1500 */
[----:B--2---:R0:W-:Y:S04]  /*1a7a0*/  STL [R1+0xa8], R9 ;  /* 0x0000a80901007387 */ /* 0x0041e80000100800 */
[----:B0-----:R-:W2:Y:S04]  /*1a7b0*/  LDL.LU R9, [R1+0x1634] ;  /* 0x0016340001097983 */ /* 0x001ea80000300800 */
[----:B------:R-:W2:Y:S04]  /*1a7c0*/  LDL R4, [R1+0xd5c] ;  /* 0x000d5c0001047983 */ /* 0x000ea80000100800 */
[----:B------:R-:W2:Y:S01]  /*1a7d0*/  LDL R5, [R1+0xd60] ;  /* 0x000d600001057983 */ /* 0x000ea20000100800 */
[----:B------:R-:W-:-:S02]  /*1a7e0*/  PRMT R7, RZ, 0x7610, R7 ;  /* 0x00007610ff077816 */ /* 0x000fc40000000007 */
        /* <DEDUP_REMOVED lines=129> */
[----:B------:R0:W2:Y:S04]  /*1b000*/  @!P0 LDG.E.U16 R0, [R4.64] ;  /* 0x0000000c04008981 */ /* 0x0000a8000c1e1500 */
[----:B0-----:R-:W2:Y:S04]  /*1b010*/  LDL R4, [R1+0xb7c] ;  /* 0x000b7c0001047983 */ /* 0x001ea80000100800 */
[----:B------:R-:W2:Y:S01]  /*1b020*/  LDL R5, [R1+0xb80] ;  /* 0x000b800001057983 */ /* 0x000ea20000100800 */
[----:B------:R-:W-:Y:S02]  /*1b030*/  PRMT R9, RZ, 0x7610, R9 ;  /* 0x00007610ff097816 */ /* 0x000fe40000000009 */
[----:B--2---:R-:W-:-:S04]  /*1b040*/  @!P0 LOP3.LUT R5, R5, R4, RZ, 0x3c, !PT ;  /* 0x0000000405058212 */ /* 0x004fc800078e3cff */
[----:B------:R-:W-:-:S04]  /*1b050*/  @!P0 LOP3.LUT R4, R5, R4, RZ, 0x3c, !PT ;  /* 0x0000000405048212 */ /* 0x000fc800078e3cff */
[----:B------:R-:W-:-:S05]  /*1b060*/  @!P0 LOP3.LUT R5, R5, R4, RZ, 0x3c, !PT ;  /* 0x0000000405058212 */ /* 0x000fca00078e3cff */
[----:B------:R-:W2:Y:S04]  /*1b070*/  @!P0 LDG.E.U16 R9, [R4.64] ;  /* 0x0000000c04098981 */ /* 0x000ea8000c1e1500 */
[----:B------:R-:W-:Y:S04]  /*1b080*/  STL [R1+0x1584], R0 ;  /* 0x0015840001007387 */ /* 0x000fe80000100800 */
[----:B------:R-:W-:Y:S04]  /*1b090*/  STL [R1+0x1594], R0 ;  /* 0x0015940001007387 */ /* 0x000fe80000100800 */
[----:B--2---:R0:W-:Y:S04]  /*1b0a0*/  STL [R1+0x68], R9 ;  /* 0x0000680901007387 */ /* 0x0041e80000100800 */
[----:B0-----:R-:W2:Y:S04]  /*1b0b0*/  LDL.LU R9, [R1+0x15f8] ;  /* 0x0015f80001097983 */ /* 0x001ea80000300800 */
[----:B------:R-:W3:Y:S04]  /*1b0c0*/  LDL R4, [R1+0xb5c] ;  /* 0x000b5c0001047983 */ /* 0x000ee80000100800 */
[----:B------:R-:W3:Y:S01]  /*1b0d0*/  LDL R5, [R1+0xb60] ;  /* 0x000b600001057983 */ /* 0x000ee20000100800 */
[----:B--2---:R-:W-:-:S02]  /*1b0e0*/  PRMT R9, RZ, 0x7610, R9 ;  /* 0x00007610ff097816 */ /* 0x004fc40000000009 */
[----:B---3--:R-:W-:-:S04]  /*1b0f0*/  @!P0 LOP3.LUT R5, R5, R4, RZ, 0x3c, !PT ;  /* 0x0000000405058212 */ /* 0x008fc800078e3cff */
[----:B------:R-:W-:-:S04]  /*1b100*/  @!P0 LOP3.LUT R4, R5, R4, RZ, 0x3c, !PT ;  /* 0x0000000405048212 */ /* 0x000fc800078e3cff */
[----:B------:R-:W-:-:S05]  /*1b110*/  @!P0 LOP3.LUT R5, R5, R4, RZ, 0x3c, !PT ;  /* 0x0000000405058212 */ /* 0x000fca00078e3cff */
[----:B------:R-:W2:Y:S04]  /*1b120*/  @!P0 LDG.E.U16 R9, [R4.64] ;  /* 0x0000000c04098981 */ /* 0x000ea8000c1e1500 */
        /* <DEDUP_REMOVED lines=40> */
[----:B------:R-:W-:-:S02]  /*1b3b0*/  PRMT R7, RZ, 0x7610, R7 ;  /* 0x00007610ff077816 */ /* 0x000fc40000000007 */
[----:B---3--:R-:W-:-:S04]  /*1b3c0*/  @!P0 LOP3.LUT R5, R5, R4, RZ, 0x3c, !PT ;  /* 0x0000000405058212 */ /* 0x008fc800078e3cff */
[----:B------:R-:W-:-:S04]  /*1b3d0*/  @!P0 LOP3.LUT R4, R5, R4, RZ, 0x3c, !PT ;  /* 0x0000000405048212 */ /* 0x000fc800078e3cff */
[----:B------:R-:W-:-:S05]  /*1b3e0*/  @!P0 LOP3.LUT R5, R5, R4, RZ, 0x3c, !PT ;  /* 0x0000000405058212 */ /* 0x000fca00078e3cff */
[----:B------:R-:W3:Y:S04]  /*1b3f0*/  @!P0 LDG.E.U16 R7, [R4.64] ;  /* 0x0000000c04078981 */ /* 0x000ee8000c1e1500 */
[----:B---3--:R0:W-:Y:S04]  /*1b400*/  STL [R1+0x50], R7 ;  /* 0x0000500701007387 */ /* 0x0081e80000100800 */
[----:B0-----:R-:W3:Y:S04]  /*1b410*/  LDL.LU R7, [R1+0x15e0] ;  /* 0x0015e00001077983 */ /* 0x001ee80000300800 */
        /* <DEDUP_REMOVED lines=41> */
[----:B------:R0:W-:Y:S04]  /*1b6b0*/  STL [R1+0x40], R9 ;  /* 0x0000400901007387 */ /* 0x0001e80000100800 */
[----:B0-----:R-:W3:Y:S04]  /*1b6c0*/  LDL R9, [R1+0x980] ;  /* 0x0009800001097983 */ /* 0x001ee80000100800 */
        /* <DEDUP_REMOVED lines=35> */
[----:B------:R-:W2:Y:S01]  /*1b900*/  @!P0 LDG.E.U16 R28, [R4.64] ;  /* 0x0000000c041c8981 */ /* 0x000ea2000c1e1500 */
[----:B------:R-:W-:-:S03]  /*1b910*/  PRMT R27, RZ, 0x7610, R27 ;  /* 0x00007610ff1b7816 */ /* 0x000fc6000000001b */
[----:B--2---:R0:W-:Y:S04]  /*1b920*/  STL [R1+0x2c], R28 ;  /* 0x00002c1c01007387 */ /* 0x0041e80000100800 */
[----:B0-----:R-:W2:Y:S04]  /*1b930*/  LDL.LU R28, [R1+0x15c0] ;  /* 0x0015c000011c7983 */ /* 0x001ea80000300800 */
[----:B------:R-:W2:Y:S01]  /*1b940*/  LDL R5, [R1+0x97c] ;  /* 0x00097c0001057983 */ /* 0x000ea20000100800 */
[----:B---3--:R-:W-:-:S03]  /*1b950*/  @!P0 IMAD.MOV.U32 R4, RZ, RZ, R9 ;  /* 0x000000ffff048224 */ /* 0x008fc600078e0009 */
[----:B------:R-:W3:Y:S04]  /*1b960*/  LDL R9, [R1+0x8e0] ;  /* 0x0008e00001097983 */ /* 0x000ee80000100800 */
[----:B--2---:R-:W2:Y:S04]  /*1b970*/  @!P0 LDG.E.U16 R27, [R4.64] ;  /* 0x0000000c041b8981 */ /* 0x004ea8000c1e1500 */
        /* <DEDUP_REMOVED lines=38> */
[----:B------:R-:W2:Y:S01]  /*1bbe0*/  LDL R5, [R1+0x8dc] ;  /* 0x0008dc0001057983 */ /* 0x000ea20000100800 */
[----:B------:R-:W-:Y:S01]  /*1bbf0*/  PRMT R8, RZ, 0x7610, R8 ;  /* 0x00007610ff087816 */ /* 0x000fe20000000008 */
[----:B---3--:R-:W-:Y:S01]  /*1bc00*/  @!P0 IMAD.MOV.U32 R4, RZ, RZ, R9 ;  /* 0x000000ffff048224 */ /* 0x008fe200078e0009 */
[----:B------:R-:W-:Y:S01]  /*1bc10*/  PRMT R6, RZ, 0x7610, R6 ;  /* 0x00007610ff067816 */ /* 0x000fe20000000006 */
[----:B------:R-:W3:Y:S04]  /*1bc20*/  LDL R9, [R1+0x83c] ;  /* 0x00083c0001097983 */ /* 0x000ee80000100800 */
[----:B--2---:R0:W2:Y:S04]  /*1bc30*/  @!P0 LDG.E.U16 R8, [R4.64] ;  /* 0x0000000c04088981 */ /* 0x0040a8000c1e1500 */
[----:B0-----:R-:W3:Y:S01]  /*1bc40*/  LDL R5, [R1+0x8bc] ;  /* 0x0008bc0001057983 */ /* 0x001ee20000100800 */
[----:B------:R-:W-:-:S03]  /*1bc50*/  @!P0 IMAD.MOV.U32 R4, RZ, RZ, R7 ;  /* 0x000000ffff048224 */ /* 0x000fc600078e0007 */
[----:B--2---:R0:W-:Y:S01]  /*1bc60*/  STL [R1+0x14], R8 ;  /* 0x0000140801007387 */ /* 0x0041e20000100800 */
[----:B------:R-:W-:-:S03]  /*1bc70*/  PRMT R17, RZ, 0x7610, R17 ;  /* 0x00007610ff117816 */ /* 0x000fc60000000011 */
[----:B------:R-:W2:Y:S04]  /*1bc80*/  LDL R7, [R1+0x81c] ;  /* 0x00081c0001077983 */ /* 0x000ea80000100800 */
[----:B---3--:R1:W3:Y:S04]  /*1bc90*/  @!P0 LDG.E.U16 R6, [R4.64] ;  /* 0x0000000c04068981 */ /* 0x0082e8000c1e1500 */
[----:B0-----:R-:W2:Y:S04]  /*1bca0*/  LDL R8, [R1+0x840] ;  /* 0x0008400001087983 */ /* 0x001ea80000100800 */
[----:B-1----:R-:W2:Y:S04]  /*1bcb0*/  LDL R4, [R1+0x89c] ;  /* 0x00089c0001047983 */ /* 0x002ea80000100800 */
[----:B------:R-:W2:Y:S02]  /*1bcc0*/  LDL R5, [R1+0x8a0] ;  /* 0x0008a00001057983 */ /* 0x000ea40000100800 */
[----:B--2---:R-:W-:-:S04]  /*1bcd0*/  @!P0 LOP3.LUT R5, R5, R4, RZ, 0x3c, !PT ;  /* 0x0000000405058212 */ /* 0x004fc800078e3cff */
[----:B------:R-:W-:-:S04]  /*1bce0*/  @!P0 LOP3.LUT R4, R5, R4, RZ, 0x3c, !PT ;  /* 0x0000000405048212 */ /* 0x000fc800078e3cff */
[----:B------:R-:W-:-:S05]  /*1bcf0*/  @!P0 LOP3.LUT R5, R5, R4, RZ, 0x3c, !PT ;  /* 0x0000000405058212 */ /* 0x000fca00078e3cff */
[----:B------:R-:W2:Y:S04]  /*1bd00*/  @!P0 LDG.E.U16 R17, [R4.64] ;  /* 0x0000000c04118981 */ /* 0x000ea8000c1e1500 */
[----:B---3--:R0:W-:Y:S04]  /*1bd10*/  STL [R1+0x10], R6 ;  /* 0x0000100601007387 */ /* 0x0081e80000100800 */
[----:B0-----:R-:W3:Y:S04]  /*1bd20*/  LDL R6, [R1+0x820] ;  /* 0x0008200001067983 */ /* 0x001ee80000100800 */
[----:B--2---:R0:W-:Y:S04]  /*1bd30*/  STL [R1+0xc], R17 ;  /* 0x00000c1101007387 */ /* 0x0041e80000100800 */
[----:B0-----:R-:W2:Y:S04]  /*1bd40*/  LDL.LU R17, [R1+0x15b0] ;  /* 0x0015b00001117983 */ /* 0x001ea80000300800 */
[----:B------:R-:W2:Y:S01]  /*1bd50*/  LDL R5, [R1+0x87c] ;  /* 0x00087c0001057983 */ /* 0x000ea20000100800 */
[----:B------:R-:W-:Y:S01]  /*1bd60*/  PRMT R10, RZ, 0x7610, R10 ;  /* 0x00007610ff0a7816 */ /* 0x000fe2000000000a */
[----:B------:R-:W-:Y:S01]  /*1bd70*/  @!P0 IMAD.MOV.U32 R4, RZ, RZ, R11 ;  /* 0x000000ffff048224 */ /* 0x000fe200078e000b */
[----:B------:R-:W-:Y:S01]  /*1bd80*/  PRMT R15, RZ, 0x7610, R15 ;  /* 0x00007610ff0f7816 */ /* 0x000fe2000000000f */
[----:B------:R-:W3:Y:S04]  /*1bd90*/  LDL R11, [R1+0x7fc] ;  /* 0x0007fc00010b7983 */ /* 0x000ee80000100800 */
[----:B--2---:R0:W2:Y:S04]  /*1bda0*/  @!P0 LDG.E.U16 R10, [R4.64] ;  /* 0x0000000c040a8981 */ /* 0x0040a8000c1e1500 */
[----:B0-----:R-:W2:Y:S04]  /*1bdb0*/  LDL R4, [R1+0x85c] ;  /* 0x00085c0001047983 */ /* 0x001ea80000100800 */
[----:B------:R-:W2:Y:S01]  /*1bdc0*/  LDL R5, [R1+0x860] ;  /* 0x0008600001057983 */ /* 0x000ea20000100800 */
[----:B------:R-:W-:-:S02]  /*1bdd0*/  PRMT R14, RZ, 0x7610, R14 ;  /* 0x00007610ff0e7816 */ /* 0x000fc4000000000e */
[----:B------:R-:W-:Y:S02]  /*1bde0*/  PRMT R29, RZ, 0x7610, R29 ;  /* 0x00007610ff1d7816 */ /* 0x000fe4000000001d */
[----:B--2---:R-:W-:-:S04]  /*1bdf0*/  @!P0 LOP3.LUT R5, R5, R4, RZ, 0x3c, !PT ;  /* 0x0000000405058212 */ /* 0x004fc800078e3cff */
[----:B------:R-:W-:-:S04]  /*1be00*/  @!P0 LOP3.LUT R4, R5, R4, RZ, 0x3c, !PT ;  /* 0x0000000405048212 */ /* 0x000fc800078e3cff */
[----:B------:R-:W-:-:S05]  /*1be10*/  @!P0 LOP3.LUT R5, R5, R4, RZ, 0x3c, !PT ;  /* 0x0000000405058212 */ /* 0x000fca00078e3cff */
[----:B------:R0:W2:Y:S02]  /*1be20*/  @!P0 LDG.E.U16 R15, [R4.64] ;  /* 0x0000000c040f8981 */ /* 0x0000a4000c1e1500 */
[----:B0-----:R-:W-:Y:S02]  /*1be30*/  @!P0 IMAD.MOV.U32 R4, RZ, RZ, R8 ;  /* 0x000000ffff048224 */ /* 0x001fe400078e0008 */
[----:B------:R-:W-:-:S05]  /*1be40*/  @!P0 IMAD.MOV.U32 R5, RZ, RZ, R9 ;  /* 0x000000ffff058224 */ /* 0x000fca00078e0009 */
[----:B------:R3:W2:Y:S02]  /*1be50*/  @!P0 LDG.E.U16 R14, [R4.64] ;  /* 0x0000000c040e8981 */ /* 0x0006a4000c1e1500 */
[----:B---3--:R-:W-:Y:S02]  /*1be60*/  @!P0 IMAD.MOV.U32 R4, RZ, RZ, R6 ;  /* 0x000000ffff048224 */ /* 0x008fe400078e0006 */
[----:B------:R-:W-:-:S05]  /*1be70*/  @!P0 IMAD.MOV.U32 R5, RZ, RZ, R7 ;  /* 0x000000ffff058224 */ /* 0x000fca00078e0007 */
[----:B------:R0:W3:Y:S04]  /*1be80*/  @!P0 LDG.E.U16 R29, [R4.64] ;  /* 0x0000000c041d8981 */ /* 0x0000e8000c1e1500 */
[----:B------:R1:W-:Y:S04]  /*1be90*/  STL [R1+0x8], R10 ;  /* 0x0000080a01007387 */ /* 0x0003e80000100800 */
[----:B------:R-:W2:Y:S04]  /*1bea0*/  LDL R9, [R1+0x7dc] ;  /* 0x0007dc0001097983 */ /* 0x000ea80000100800 */
[----:B------:R-:W2:Y:S04]  /*1beb0*/  LDL R8, [R1+0x7e0] ;  /* 0x0007e00001087983 */ /* 0x000ea80000100800 */
[----:B-1----:R-:W4:Y:S04]  /*1bec0*/  LDL R10, [R1+0x800] ;  /* 0x00080000010a7983 */ /* 0x002f280000100800 */
[----:B------:R-:W4:Y:S04]  /*1bed0*/  LDL R7, [R1+0x7bc] ;  /* 0x0007bc0001077983 */ /* 0x000f280000100800 */
[----:B------:R-:W4:Y:S01]  /*1bee0*/  LDL R6, [R1+0x7c0] ;  /* 0x0007c00001067983 */ /* 0x000f220000100800 */
[----:B------:R-:W-:Y:S01]  /*1bef0*/  PRMT R28, RZ, 0x7610, R28 ;  /* 0x00007610ff1c7816 */ /* 0x000fe2000000001c */
[----:B0-----:R-:W-:-:S02]  /*1bf00*/  @!P0 IMAD.MOV.U32 R5, RZ, RZ, R11 ;  /* 0x000000ffff058224 */ /* 0x001fc400078e000b */
[----:B---3--:R-:W-:Y:S04]  /*1bf10*/  STL [R1+0x155c], R29 ;  /* 0x00155c1d01007387 */ /* 0x008fe80000100800 */
[----:B------:R-:W-:Y:S04]  /*1bf20*/  STL [R1+0x157c], R29 ;  /* 0x00157c1d01007387 */ /* 0x000fe80000100800 */
[----:B------:R-:W-:Y:S04]  /*1bf30*/  STL [R1+0x1588], R29 ;  /* 0x0015881d01007387 */ /* 0x000fe80000100800 */
[----:B--2---:R0:W-:Y:S01]  /*1bf40*/  STL [R1+0x4], R15 ;  /* 0x0000040f01007387 */ /* 0x0041e20000100800 */
[----:B----4-:R-:W-:-:S05]  /*1bf50*/  @!P0 IMAD.MOV.U32 R4, RZ, RZ, R10 ;  /* 0x000000ffff048224 */ /* 0x010fca00078e000a */
[----:B------:R1:W2:Y:S04]  /*1bf60*/  @!P0 LDG.E.U16 R28, [R4.64] ;  /* 0x0000000c041c8981 */ /* 0x0002a8000c1e1500 */
[----:B0-----:R-:W3:Y:S04]  /*1bf70*/  LDL R15, [R1+0x79c] ;  /* 0x00079c00010f7983 */ /* 0x001ee80000100800 */
[----:B------:R0:W-:Y:S04]  /*1bf80*/  STL [R1], R14 ;  /* 0x0000000e01007387 */ /* 0x0001e80000100800 */
[----:B0-----:R-:W4:Y:S01]  /*1bf90*/  LDL R14, [R1+0x7a0] ;  /* 0x0007a000010e7983 */ /* 0x001f220000100800 */
[----:B------:R-:W-:Y:S01]  /*1bfa0*/  PRMT R27, RZ, 0x7610, R27 ;  /* 0x00007610ff1b7816 */ /* 0x000fe2000000001b */
[----:B-1----:R-:W-:-:S02]  /*1bfb0*/  @!P0 IMAD.MOV.U32 R4, RZ, RZ, R8 ;  /* 0x000000ffff048224 */ /* 0x002fc400078e0008 */
[----:B------:R-:W-:-:S05]  /*1bfc0*/  @!P0 IMAD.MOV.U32 R5, RZ, RZ, R9 ;  /* 0x000000ffff058224 */ /* 0x000fca00078e0009 */
[----:B------:R0:W4:Y:S02]  /*1bfd0*/  @!P0 LDG.E.U16 R27, [R4.64] ;  /* 0x0000000c041b8981 */ /* 0x000124000c1e1500 */
[----:B0-----:R-:W-:Y:S02]  /*1bfe0*/  PRMT R4, RZ, 0x7610, R4 ;  /* 0x00007610ff047816 */ /* 0x001fe40000000004 */
[----:B------:R-:W-:-:S04]  /*1bff0*/  PRMT R5, RZ, 0x7610, R5 ;  /* 0x00007610ff057816 */ /* 0x000fc80000000005 */
[----:B------:R3:W4:Y:S02]  /*1c000*/  @!P0 LDG.E.U16 R4, [R6.64] ;  /* 0x0000000c06048981 */ /* 0x000724000c1e1500 */
[----:B---3--:R-:W-:Y:S02]  /*1c010*/  @!P0 IMAD.MOV.U32 R7, RZ, RZ, R15 ;  /* 0x000000ffff078224 */ /* 0x008fe400078e000f */
[----:B--2---:R-:W-:Y:S04]  /*1c020*/  STL [R1+0x1560], R28 ;  /* 0x0015601c01007387 */ /* 0x004fe80000100800 */
[----:B------:R-:W2:Y:S04]  /*1c030*/  LDL R9, [R1+0x77c] ;  /* 0x00077c0001097983 */ /* 0x000ea80000100800 */
[----:B------:R-:W2:Y:S01]  /*1c040*/  LDL R8, [R1+0x780] ;  /* 0x0007800001087983 */ /* 0x000ea20000100800 */
[----:B----4-:R-:W-:-:S05]  /*1c050*/  @!P0 IMAD.MOV.U32 R6, RZ, RZ, R14 ;  /* 0x000000ffff068224 */ /* 0x010fca00078e000e */
[----:B------:R0:W3:Y:S04]  /*1c060*/  @!P0 LDG.E.U16 R5, [R6.64] ;  /* 0x0000000c06058981 */ /* 0x0000e8000c1e1500 */
[----:B------:R-:W-:Y:S04]  /*1c070*/  STL [R1+0x1564], R27 ;  /* 0x0015641b01007387 */ /* 0x000fe80000100800 */
[----:B------:R-:W-:Y:S01]  /*1c080*/  STL [R1+0x1598], R27 ;  /* 0x0015981b01007387 */ /* 0x000fe20000100800 */
[----:B0-----:R-:W-:-:S03]  /*1c090*/  PRMT R6, RZ, 0x7610, R6 ;  /* 0x00007610ff067816 */ /* 0x001fc60000000006 */
[----:B------:R-:W4:Y:S04]  /*1c0a0*/  LDL R11, [R1+0x73c] ;  /* 0x00073c00010b7983 */ /* 0x000f280000100800 */
[----:B------:R-:W4:Y:S04]  /*1c0b0*/  LDL R10, [R1+0x740] ;  /* 0x00074000010a7983 */ /* 0x000f280000100800 */
[----:B------:R-:W-:Y:S04]  /*1c0c0*/  STL [R1+0x1568], R4 ;  /* 0x0015680401007387 */ /* 0x000fe80000100800 */
[----:B------:R-:W-:Y:S04]  /*1c0d0*/  STL [R1+0x1590], R4 ;  /* 0x0015900401007387 */ /* 0x000fe80000100800 */
[----:B------:R-:W4:Y:S04]  /*1c0e0*/  LDL R15, [R1+0x6fc] ;  /* 0x0006fc00010f7983 */ /* 0x000f280000100800 */
[----:B------:R-:W4:Y:S04]  /*1c0f0*/  LDL R14, [R1+0x700] ;  /* 0x00070000010e7983 */ /* 0x000f280000100800 */
[----:B--2---:R0:W2:Y:S04]  /*1c100*/  @!P0 LDG.E.U16 R6, [R8.64] ;  /* 0x0000000c08068981 */ /* 0x0040a8000c1e1500 */
[----:B---3--:R-:W-:Y:S04]  /*1c110*/  STL [R1+0x156c], R5 ;  /* 0x00156c0501007387 */ /* 0x008fe80000100800 */
[----:B------:R-:W-:Y:S04]  /*1c120*/  STL [R1+0x158c], R5 ;  /* 0x00158c0501007387 */ /* 0x000fe80000100800 */
[----:B0-----:R-:W3:Y:S04]  /*1c130*/  LDL R8, [R1+0x75c] ;  /* 0x00075c0001087983 */ /* 0x001ee80000100800 */
[----:B------:R-:W3:Y:S01]  /*1c140*/  LDL R9, [R1+0x760] ;  /* 0x0007600001097983 */ /* 0x000ee20000100800 */
[----:B------:R-:W-:-:S02]  /*1c150*/  PRMT R7, RZ, 0x7610, R7 ;  /* 0x00007610ff077816 */ /* 0x000fc40000000007 */
[----:B---3--:R-:W-:-:S04]  /*1c160*/  @!P0 LOP3.LUT R9, R9, R8, RZ, 0x3c, !PT ;  /* 0x0000000809098212 */ /* 0x008fc800078e3cff */
[----:B------:R-:W-:-:S04]  /*1c170*/  @!P0 LOP3.LUT R8, R9, R8, RZ, 0x3c, !PT ;  /* 0x0000000809088212 */ /* 0x000fc800078e3cff */
[----:B------:R-:W-:-:S05]  /*1c180*/  @!P0 LOP3.LUT R9, R9, R8, RZ, 0x3c, !PT ;  /* 0x0000000809098212 */ /* 0x000fca00078e3cff */
[----:B------:R0:W3:Y:S04]  /*1c190*/  @!P0 LDG.E.U16 R7, [R8.64] ;  /* 0x0000000c08078981 */ /* 0x0000e8000c1e1500 */
[----:B--2---:R-:W-:Y:S01]  /*1c1a0*/  STL [R1+0x1570], R6 ;  /* 0x0015700601007387 */ /* 0x004fe20000100800 */
[----:B0-----:R-:W-:-:S06]  /*1c1b0*/  PRMT R8, RZ, 0x7610, R8 ;  /* 0x00007610ff087816 */ /* 0x001fcc0000000008 */
[----:B----4-:R0:W2:Y:S04]  /*1c1c0*/  @!P0 LDG.E.U16 R8, [R10.64] ;  /* 0x0000000c0a088981 */ /* 0x0100a8000c1e1500 */
[----:B---3--:R-:W-:Y:S04]  /*1c1d0*/  STL [R1+0x1574], R7 ;  /* 0x0015740701007387 */ /* 0x008fe80000100800 */
[----:B0-----:R-:W3:Y:S04]  /*1c1e0*/  LDL R10, [R1+0x71c] ;  /* 0x00071c00010a7983 */ /* 0x001ee80000100800 */
[----:B------:R-:W3:Y:S01]  /*1c1f0*/  LDL R11, [R1+0x720] ;  /* 0x00072000010b7983 */ /* 0x000ee20000100800 */
[----:B------:R-:W-:-:S03]  /*1c200*/  PRMT R12, RZ, 0x7610, R12 ;  /* 0x00007610ff0c7816 */ /* 0x000fc6000000000c */
[----:B--2---:R-:W-:Y:S01]  /*1c210*/  STL [R1+0x1578], R8 ;  /* 0x0015780801007387 */ /* 0x004fe20000100800 */
[----:B---3--:R-:W-:-:S04]  /*1c220*/  @!P0 LOP3.LUT R11, R11, R10, RZ, 0x3c, !PT ;  /* 0x0000000a0b0b8212 */ /* 0x008fc800078e3cff */
[----:B------:R-:W-:-:S04]  /*1c230*/  @!P0 LOP3.LUT R10, R11, R10, RZ, 0x3c, !PT ;  /* 0x0000000a0b0a8212 */ /* 0x000fc800078e3cff */
[----:B------:R-:W-:-:S05]  /*1c240*/  @!P0 LOP3.LUT R11, R11, R10, RZ, 0x3c, !PT ;  /* 0x0000000a0b0b8212 */ /* 0x000fca00078e3cff */
[----:B------:R0:W2:Y:S02]  /*1c250*/  @!P0 LDG.E.U16 R12, [R10.64] ;  /* 0x0000000c0a0c8981 */ /* 0x0000a4000c1e1500 */
[----:B0-----:R-:W-:-:S06]  /*1c260*/  PRMT R11, RZ, 0x7610, R11 ;  /* 0x00007610ff0b7816 */ /* 0x001fcc000000000b */
[----:B------:R0:W3:Y:S04]  /*1c270*/  @!P0 LDG.E.U16 R11, [R14.64] ;  /* 0x0000000c0e0b8981 */ /* 0x0000e8000c1e1500 */
[----:B0-----:R-:W4:Y:S04]  /*1c280*/  LDL R14, [R1+0x6dc] ;  /* 0x0006dc00010e7983 */ /* 0x001f280000100800 */
[----:B------:R-:W4:Y:S01]  /*1c290*/  LDL R15, [R1+0x6e0] ;  /* 0x0006e000010f7983 */ /* 0x000f220000100800 */
[----:B------:R-:W-:Y:S02]  /*1c2a0*/  PRMT R10, RZ, 0x7610, R10 ;  /* 0x00007610ff0a7816 */ /* 0x000fe4000000000a */
[----:B----4-:R-:W-:-:S04]  /*1c2b0*/  @!P0 LOP3.LUT R15, R15, R14, RZ, 0x3c, !PT ;  /* 0x0000000e0f0f8212 */ /* 0x010fc800078e3cff */
[----:B------:R-:W-:-:S04]  /*1c2c0*/  @!P0 LOP3.LUT R14, R15, R14, RZ, 0x3c, !PT ;  /* 0x0000000e0f0e8212 */ /* 0x000fc800078e3cff */
[----:B------:R-:W-:-:S05]  /*1c2d0*/  @!P0 LOP3.LUT R15, R15, R14, RZ, 0x3c, !PT ;  /* 0x0000000e0f0f8212 */ /* 0x000fca00078e3cff */
[----:B------:R0:W4:Y:S04]  /*1c2e0*/  @!P0 LDG.E.U16 R10, [R14.64] ;  /* 0x0000000c0e0a8981 */ /* 0x000128000c1e1500 */
[----:B0-----:R-:W2:Y:S04]  /*1c2f0*/  LDL R14, [R1+0x6bc] ;  /* 0x0006bc00010e7983 */ /* 0x001ea80000100800 */
[----:B------:R-:W2:Y:S01]  /*1c300*/  LDL R15, [R1+0x6c0] ;  /* 0x0006c000010f7983 */ /* 0x000ea20000100800 */
[----:B------:R-:W-:Y:S02]  /*1c310*/  PRMT R9, RZ, 0x7610, R9 ;  /* 0x00007610ff097816 */ /* 0x000fe40000000009 */
        /* <DEDUP_REMOVED lines=53> */
[----:B------:R-:W2:Y:S04]  /*1c670*/  LDL R14, [R1+0x5a4] ;  /* 0x0005a400010e7983 */ /* 0x000ea80000100800 */
[----:B------:R-:W2:Y:S01]  /*1c680*/  LDL R15, [R1+0x5a8] ;  /* 0x0005a800010f7983 */ /* 0x000ea20000100800 */
[----:B------:R-:W-:-:S02]  /*1c690*/  PRMT R29, RZ, 0x7610, R29 ;  /* 0x00007610ff1d7816 */ /* 0x000fc4000000001d */
[----:B--2---:R-:W-:-:S04]  /*1c6a0*/  @!P0 LOP3.LUT R15, R15, R14, RZ, 0x3c, !PT ;  /* 0x0000000e0f0f8212 */ /* 0x004fc800078e3cff */
[----:B------:R-:W-:-:S04]  /*1c6b0*/  @!P0 LOP3.LUT R14, R15, R14, RZ, 0x3c, !PT ;  /* 0x0000000e0f0e8212 */ /* 0x000fc800078e3cff */
[----:B------:R-:W-:-:S05]  /*1c6c0*/  @!P0 LOP3.LUT R15, R15, R14, RZ, 0x3c, !PT ;  /* 0x0000000e0f0f8212 */ /* 0x000fca00078e3cff */
[----:B------:R1:W2:Y:S04]  /*1c6d0*/  @!P0 LDG.E.U16 R29, [R14.64] ;  /* 0x0000000c0e1d8981 */ /* 0x0002a8000c1e1500 */
[----:B-1----:R-:W3:Y:S04]  /*1c6e0*/  LDL R14, [R1+0x594] ;  /* 0x00059400010e7983 */ /* 0x002ee80000100800 */
[----:B------:R-:W3:Y:S01]  /*1c6f0*/  LDL R15, [R1+0xdac] ;  /* 0x000dac00010f7983 */ /* 0x000ee20000100800 */
[----:B------:R-:W-:-:S03]  /*1c700*/  PRMT R28, RZ, 0x7610, R28 ;  /* 0x00007610ff1c7816 */ /* 0x000fc6000000001c */
[----:B0-----:R-:W0:Y:S04]  /*1c710*/  S2R R2, SR_TID.X ;  /* 0x0000000000027919 */ /* 0x001e280000002100 */
[----:B--2---:R1:W-:Y:S01]  /*1c720*/  STL [R1+0x174], R29 ;  /* 0x0001741d01007387 */ /* 0x0043e20000100800 */
[-C--:B---3--:R-:W-:Y:S01]  /*1c730*/  @!P0 LOP3.LUT R15, R15, R14.reuse, RZ, 0x3c, !PT ;  /* 0x0000000e0f0f8212 */ /* 0x088fe200078e3cff */
[----:B0-----:R-:W-:Y:S02]  /*1c740*/  IMAD.SHL.U32 R2, R2, 0x2, RZ ;  /* 0x0000000202027824 */ /* 0x001fe400078e00ff */
[----:B-1----:R-:W2:Y:S01]  /*1c750*/  LDL R29, [R1+0xd58] ;  /* 0x000d5800011d7983 */ /* 0x002ea20000100800 */
[----:B------:R-:W-:-:S04]  /*1c760*/  @!P0 LOP3.LUT R14, R15, R14, RZ, 0x3c, !PT ;  /* 0x0000000e0f0e8212 */ /* 0x000fc800078e3cff */
[----:B------:R-:W-:-:S05]  /*1c770*/  @!P0 LOP3.LUT R15, R15, R14, RZ, 0x3c, !PT ;  /* 0x0000000e0f0f8212 */ /* 0x000fca00078e3cff */
[----:B------:R0:W3:Y:S04]  /*1c780*/  @!P0 LDG.E.U16 R28, [R14.64] ;  /* 0x0000000c0e1c8981 */ /* 0x0000e8000c1e1500 */
[----:B0-----:R-:W2:Y:S04]  /*1c790*/  LDL R14, [R1+0xd94] ;  /* 0x000d9400010e7983 */ /* 0x001ea80000100800 */
[----:B------:R-:W2:Y:S01]  /*1c7a0*/  LDL R15, [R1+0xd98] ;  /* 0x000d9800010f7983 */ /* 0x000ea20000100800 */
[----:B------:R-:W-:-:S05]  /*1c7b0*/  LOP3.LUT R2, R2, 0x7e, RZ, 0xc0, !PT ;  /* 0x0000007e02027812 */ /* 0x000fca00078ec0ff */
[----:B------:R-:W-:Y:S04]  /*1c7c0*/  STS.U16 [R2+0x8000], R16 ;  /* 0x0080001002007388 */ /* 0x000fe80000000400 */
[----:B------:R-:W-:Y:S04]  /*1c7d0*/  STS.U16 [R2+0x8100], R3 ;  /* 0x0081000302007388 */ /* 0x000fe80000000400 */
[----:B------:R0:W-:Y:S02]  /*1c7e0*/  STS.U16 [R2+0x8200], R18 ;  /* 0x0082001202007388 */ /* 0x0001e40000000400 */
[----:B0-----:R-:W-:-:S02]  /*1c7f0*/  PRMT R2, RZ, 0x7610, R2 ;  /* 0x00007610ff027816 */ /* 0x001fc40000000002 */
[----:B--2---:R-:W-:-:S04]  /*1c800*/  @!P0 LOP3.LUT R15, R15, R14, RZ, 0x3c, !PT ;  /* 0x0000000e0f0f8212 */ /* 0x004fc800078e3cff */
[----:B------:R-:W-:-:S04]  /*1c810*/  @!P0 LOP3.LUT R14, R15, R14, RZ, 0x3c, !PT ;  /* 0x0000000e0f0e8212 */ /* 0x000fc800078e3cff */
[----:B------:R-:W-:-:S05]  /*1c820*/  @!P0 LOP3.LUT R15, R15, R14, RZ, 0x3c, !PT ;  /* 0x0000000e0f0f8212 */ /* 0x000fca00078e3cff */
[----:B------:R-:W2:Y:S04]  /*1c830*/  @!P0 LDG.E.U16 R2, [R14.64] ;  /* 0x0000000c0e028981 */ /* 0x000ea8000c1e1500 */
[----:B---3--:R-:W-:Y:S04]  /*1c840*/  STL [R1+0x170], R28 ;  /* 0x0001701c01007387 */ /* 0x008fe80000100800 */
[----:B--2---:R0:W-:Y:S04]  /*1c850*/  STL [R1+0x16c], R2 ;  /* 0x00016c0201007387 */ /* 0x0041e80000100800 */
[----:B------:R-:W2:Y:S04]  /*1c860*/  LDL R14, [R1+0xd74] ;  /* 0x000d7400010e7983 */ /* 0x000ea80000100800 */
[----:B------:R-:W2:Y:S01]  /*1c870*/  LDL R15, [R1+0xd78] ;  /* 0x000d7800010f7983 */ /* 0x000ea20000100800 */
[----:B------:R-:W-:-:S03]  /*1c880*/  PRMT R20, RZ, 0x7610, R20 ;  /* 0x00007610ff147816 */ /* 0x000fc60000000014 */
[----:B0-----:R-:W0:Y:S04]  /*1c890*/  S2R R2, SR_TID.X ;  /* 0x0000000000027919 */ /* 0x001e280000002100 */
[----:B------:R-:W1:Y:S01]  /*1c8a0*/  S2R R28, SR_TID.X ;  /* 0x00000000001c7919 */ /* 0x000e620000002100 */
[----:B--2---:R-:W-:-:S04]  /*1c8b0*/  @!P0 LOP3.LUT R15, R15, R14, RZ, 0x3c, !PT ;  /* 0x0000000e0f0f8212 */ /* 0x004fc800078e3cff */
[----:B------:R-:W-:-:S04]  /*1c8c0*/  @!P0 LOP3.LUT R14, R15, R14, RZ, 0x3c, !PT ;  /* 0x0000000e0f0e8212 */ /* 0x000fc800078e3cff */
[----:B------:R-:W-:-:S05]  /*1c8d0*/  @!P0 LOP3.LUT R15, R15, R14, RZ, 0x3c, !PT ;  /* 0x0000000e0f0f8212 */ /* 0x000fca00078e3cff */
[----:B------:R-:W2:Y:S01]  /*1c8e0*/  @!P0 LDG.E.U16 R20, [R14.64] ;  /* 0x0000000c0e148981 */ /* 0x000ea2000c1e1500 */
[----:B0-----:R-:W-:Y:S02]  /*1c8f0*/  IMAD.SHL.U32 R2, R2, 0x2, RZ ;  /* 0x0000000202027824 */ /* 0x001fe400078e00ff */
[----:B-1----:R-:W-:-:S03]  /*1c900*/  IMAD.SHL.U32 R28, R28, 0x2, RZ ;  /* 0x000000021c1c7824 */ /* 0x002fc600078e00ff */
[----:B------:R-:W-:-:S05]  /*1c910*/  LOP3.LUT R2, R2, 0x7e, RZ, 0xc0, !PT ;  /* 0x0000007e02027812 */ /* 0x000fca00078ec0ff */
[----:B------:R0:W-:Y:S02]  /*1c920*/  STS.U16 [R2+0x8300], R19 ;  /* 0x0083001302007388 */ /* 0x0001e40000000400 */
[----:B0-----:R-:W-:Y:S02]  /*1c930*/  LOP3.LUT R2, R28, 0x7e, RZ, 0xc0, !PT ;  /* 0x0000007e1c027812 */ /* 0x001fe400078ec0ff */
[----:B------:R-:W3:Y:S04]  /*1c940*/  LDL R28, [R1+0xd18] ;  /* 0x000d1800011c7983 */ /* 0x000ee80000100800 */
        /* <DEDUP_REMOVED lines=8> */
[----:B0-----:R-:W3:Y:S04]  /*1c9d0*/  LDL R14, [R1+0xd34] ;  /* 0x000d3400010e7983 */ /* 0x001ee80000100800 */
[----:B------:R-:W3:Y:S04]  /*1c9e0*/  LDL R15, [R1+0xd38] ;  /* 0x000d3800010f7983 */ /* 0x000ee80000100800 */
[----:B--2---:R0:W-:Y:S04]  /*1c9f0*/  STL [R1+0x164], R4 ;  /* 0x0001640401007387 */ /* 0x0041e80000100800 */
[----:B0-----:R-:W2:Y:S01]  /*1ca00*/  LDL.LU R4, [R1+0xa8] ;  /* 0x0000a80001047983 */ /* 0x001ea20000300800 */
[----:B---3--:R-:W-:-:S04]  /*1ca10*/  @!P0 LOP3.LUT R15, R15, R14, RZ, 0x3c, !PT ;  /* 0x0000000e0f0f8212 */ /* 0x008fc800078e3cff */
[----:B------:R-:W-:-:S04]  /*1ca20*/  @!P0 LOP3.LUT R14, R15, R14, RZ, 0x3c, !PT ;  /* 0x0000000e0f0e8212 */ /* 0x000fc800078e3cff */
[----:B------:R-:W-:-:S05]  /*1ca30*/  @!P0 LOP3.LUT R15, R15, R14, RZ, 0x3c, !PT ;  /* 0x0000000e0f0f8212 */ /* 0x000fca00078e3cff */
[----:B------:R0:W3:Y:S04]  /*1ca40*/  @!P0 LDG.E.U16 R27, [R14.64] ;  /* 0x0000000c0e1b8981 */ /* 0x0000e8000c1e1500 */
[----:B0-----:R-:W2:Y:S01]  /*1ca50*/  LDL R15, [R1+0xd14] ;  /* 0x000d1400010f7983 */ /* 0x001ea20000100800 */
[----:B------:R-:W-:Y:S01]  /*1ca60*/  PRMT R23, RZ, 0x7610, R23 ;  /* 0x00007610ff177816 */ /* 0x000fe20000000017 */
[----:B------:R-:W-:-:S05]  /*1ca70*/  @!P0 IMAD.MOV.U32 R14, RZ, RZ, R28 ;  /* 0x000000ffff0e8224 */ /* 0x000fca00078e001c */
[----:B--2---:R-:W2:Y:S04]  /*1ca80*/  @!P0 LDG.E.U16 R23, [R14.64] ;  /* 0x0000000c0e178981 */ /* 0x004ea8000c1e1500 */
[----:B---3--:R0:W-:Y:S04]  /*1ca90*/  STL [R1+0x160], R27 ;  /* 0x0001601b01007387 */ /* 0x0081e80000100800 */
[----:B0-----:R-:W3:Y:S04]  /*1caa0*/  LDL.LU R27, [R1+0xa4] ;  /* 0x0000a400011b7983 */ /* 0x001ee80000300800 */
[----:B------:R-:W3:Y:S04]  /*1cab0*/  LDL.LU R28, [R1+0xa0] ;  /* 0x0000a000011c7983 */ /* 0x000ee80000300800 */
[----:B--2---:R0:W-:Y:S04]  /*1cac0*/  STL [R1+0x15c], R23 ;  /* 0x00015c1701007387 */ /* 0x0041e80000100800 */
[----:B0-----:R-:W2:Y:S04]  /*1cad0*/  LDL.LU R23, [R1+0x159c] ;  /* 0x00159c0001177983 */ /* 0x001ea80000300800 */
[----:B------:R-:W2:Y:S04]  /*1cae0*/  LDL R14, [R1+0xcf4] ;  /* 0x000cf400010e7983 */ /* 0x000ea80000100800 */
[----:B------:R-:W2:Y:S01]  /*1caf0*/  LDL R15, [R1+0xcf8] ;  /* 0x000cf800010f7983 */ /* 0x000ea20000100800 */
[----:B------:R-:W-:-:S02]  /*1cb00*/  PRMT R0, RZ, 0x7610, R0 ;  /* 0x00007610ff007816 */ /* 0x000fc40000000000 */
[----:B------:R-:W-:-:S05]  /*1cb10*/  LOP3.LUT R2, R2, 0x10, RZ, 0x3c, !PT ;  /* 0x0000001002027812 */ /* 0x000fca00078e3cff */
[----:B------:R-:W-:Y:S04]  /*1cb20*/  STS.U16 [R2+0x8080], R20 ;  /* 0x0080801402007388 */ /* 0x000fe80000000400 */
[----:B------:R-:W-:Y:S04]  /*1cb30*/  STS.U16 [R2+0x8180], R21 ;  /* 0x0081801502007388 */ /* 0x000fe80000000400 */
[----:B------:R-:W-:Y:S01]  /*1cb40*/  STS.U16 [R2+0x8280], R22 ;  /* 0x0082801602007388 */ /* 0x000fe20000000400 */
[----:B--2---:R-:W-:-:S04]  /*1cb50*/  @!P0 LOP3.LUT R15, R15, R14, RZ, 0x3c, !PT ;  /* 0x0000000e0f0f8212 */ /* 0x004fc800078e3cff */
[----:B------:R-:W-:-:S04]  /*1cb60*/  @!P0 LOP3.LUT R14, R15, R14, RZ, 0x3c, !PT ;  /* 0x0000000e0f0e8212 */ /* 0x000fc800078e3cff */
[----:B------:R-:W-:-:S05]  /*1cb70*/  @!P0 LOP3.LUT R15, R15, R14, RZ, 0x3c, !PT ;  /* 0x0000000e0f0f8212 */ /* 0x000fca00078e3cff */
[----:B------:R0:W2:Y:S04]  /*1cb80*/  @!P0 LDG.E.U16 R0, [R14.64] ;  /* 0x0000000c0e008981 */ /* 0x0000a8000c1e1500 */
[----:B0-----:R-:W2:Y:S04]  /*1cb90*/  LDL R15, [R1+0xcd4] ;  /* 0x000cd400010f7983 */ /* 0x001ea80000100800 */
[----:B------:R0:W-:Y:S04]  /*1cba0*/  STS.U16 [R2+0x8380], R23 ;  /* 0x0083801702007388 */ /* 0x0001e80000000400 */
[----:B0-----:R-:W0:Y:S01]  /*1cbb0*/  S2R R2, SR_TID.X ;  /* 0x0000000000027919 */ /* 0x001e220000002100 */
[----:B------:R-:W-:-:S02]  /*1cbc0*/  @!P0 IMAD.MOV.U32 R14, RZ, RZ, R29 ;  /* 0x000000ffff0e8224 */ /* 0x000fc400078e001d */
[----:B0-----:R-:W-:-:S05]  /*1cbd0*/  IMAD.SHL.U32 R2, R2, 0x2, RZ ;  /* 0x0000000202027824 */ /* 0x001fca00078e00ff */
[----:B------:R-:W-:-:S05]  /*1cbe0*/  LOP3.LUT R2, R2, 0x7e, RZ, 0xc0, !PT ;  /* 0x0000007e02027812 */ /* 0x000fca00078ec0ff */
[----:B------:R0:W-:Y:S02]  /*1cbf0*/  STS.U16 [R2], R24 ;  /* 0x0000001802007388 */ /* 0x0001e40000000400 */
[----:B0-----:R-:W-:-:S06]  /*1cc00*/  PRMT R2, RZ, 0x7610, R2 ;  /* 0x00007610ff027816 */ /* 0x001fcc0000000002 */
[----:B--2---:R-:W2:Y:S04]  /*1cc10*/  @!P0 LDG.E.U16 R2, [R14.64] ;  /* 0x0000000c0e028981 */ /* 0x004ea8000c1e1500 */
[----:B------:R0:W-:Y:S04]  /*1cc20*/  STL [R1+0x158], R0 ;  /* 0x0001580001007387 */ /* 0x0001e80000100800 */
[----:B0-----:R-:W3:Y:S04]  /*1cc30*/  LDL.LU R0, [R1+0x9c] ;  /* 0x00009c0001007983 */ /* 0x001ee80000300800 */
[----:B------:R-:W3:Y:S04]  /*1cc40*/  LDL.LU R29, [R1+0x98] ;  /* 0x00009800011d7983 */ /* 0x000ee80000300800 */
[----:B--2---:R0:W-:Y:S04]  /*1cc50*/  STL [R1+0x154], R2 ;  /* 0x0001540201007387 */ /* 0x0041e80000100800 */
[----:B------:R-:W2:Y:S04]  /*1cc60*/  LDL R14, [R1+0xcb4] ;  /* 0x000cb400010e7983 */ /* 0x000ea80000100800 */
[----:B------:R-:W2:Y:S04]  /*1cc70*/  LDL R15, [R1+0xcb8] ;  /* 0x000cb800010f7983 */ /* 0x000ea80000100800 */
[----:B0-----:R-:W0:Y:S02]  /*1cc80*/  S2R R2, SR_TID.X ;  /* 0x0000000000027919 */ /* 0x001e240000002100 */
[----:B0-----:R-:W-:-:S05]  /*1cc90*/  IMAD.SHL.U32 R2, R2, 0x2, RZ ;  /* 0x0000000202027824 */ /* 0x001fca00078e00ff */
[----:B------:R-:W-:-:S05]  /*1cca0*/  LOP3.LUT R2, R2, 0x7e, RZ, 0xc0, !PT ;  /* 0x0000007e02027812 */ /* 0x000fca00078ec0ff */
[----:B------:R0:W-:Y:S02]  /*1ccb0*/  STS.U16 [R2+0x200], R25 ;  /* 0x0002001902007388 */ /* 0x0001e40000000400 */
[----:B0-----:R-:W-:Y:S02]  /*1ccc0*/  PRMT R2, RZ, 0x7610, R2 ;  /* 0x00007610ff027816 */ /* 0x001fe40000000002 */
[----:B--2---:R-:W-:-:S04]  /*1ccd0*/  @!P0 LOP3.LUT R15, R15, R14, RZ, 0x3c, !PT ;  /* 0x0000000e0f0f8212 */ /* 0x004fc800078e3cff */
[----:B------:R-:W-:-:S04]  /*1cce0*/  @!P0 LOP3.LUT R14, R15, R14, RZ, 0x3c, !PT ;  /* 0x0000000e0f0e8212 */ /* 0x000fc800078e3cff */
[----:B------:R-:W-:-:S05]  /*1ccf0*/  @!P0 LOP3.LUT R15, R15, R14, RZ, 0x3c, !PT ;  /* 0x0000000e0f0f8212 */ /* 0x000fca00078e3cff */
[----:B------:R-:W2:Y:S04]  /*1cd00*/  @!P0 LDG.E.U16 R2, [R14.64] ;  /* 0x0000000c0e028981 */ /* 0x000ea8000c1e1500 */
        /* <DEDUP_REMOVED lines=20> */
[----:B------:R-:W3:Y:S01]  /*1ce50*/  LDL.LU R4, [R1+0x90] ;  /* 0x0000900001047983 */ /* 0x000ee20000300800 */
[----:B--2---:R-:W-:-:S04]  /*1ce60*/  @!P0 LOP3.LUT R15, R15, R14, RZ, 0x3c, !PT ;  /* 0x0000000e0f0f8212 */ /* 0x004fc800078e3cff */
[----:B------:R-:W-:-:S04]  /*1ce70*/  @!P0 LOP3.LUT R14, R15, R14, RZ, 0x3c, !PT ;  /* 0x0000000e0f0e8212 */ /* 0x000fc800078e3cff */
[----:B------:R-:W-:-:S05]  /*1ce80*/  @!P0 LOP3.LUT R15, R15, R14, RZ, 0x3c, !PT ;  /* 0x0000000e0f0f8212 */ /* 0x000fca00078e3cff */
[----:B------:R-:W2:Y:S04]  /*1ce90*/  @!P0 LDG.E.U16 R2, [R14.64] ;  /* 0x0000000c0e028981 */ /* 0x000ea8000c1e1500 */
[----:B--2---:R0:W-:Y:S04]  /*1cea0*/  STL [R1+0x148], R2 ;  /* 0x0001480201007387 */ /* 0x0041e80000100800 */
[----:B------:R-:W2:Y:S04]  /*1ceb0*/  LDL R14, [R1+0xc54] ;  /* 0x000c5400010e7983 */ /* 0x000ea80000100800 */
[----:B------:R-:W2:Y:S04]  /*1cec0*/  LDL R15, [R1+0xc58] ;  /* 0x000c5800010f7983 */ /* 0x000ea80000100800 */
[----:B0-----:R-:W0:Y:S01]  /*1ced0*/  S2R R2, SR_TID.X ;  /* 0x0000000000027919 */ /* 0x001e220000002100 */
[----:B------:R-:W-:Y:S01]  /*1cee0*/  PRMT R5, RZ, 0x7610, R5 ;  /* 0x00007610ff057816 */ /* 0x000fe20000000005 */
[----:B0-----:R-:W-:-:S05]  /*1cef0*/  IMAD.SHL.U32 R2, R2, 0x2, RZ ;  /* 0x0000000202027824 */ /* 0x001fca00078e00ff */
[----:B------:R-:W-:-:S05]  /*1cf00*/  LOP3.LUT R2, R2, 0x7e, RZ, 0xc0, !PT ;  /* 0x0000007e02027812 */ /* 0x000fca00078ec0ff */
[----:B---3--:R0:W-:Y:S04]  /*1cf10*/  STS.U16 [R2+0x800], R27 ;  /* 0x0008001b02007388 */ /* 0x0081e80000000400 */
[----:B0-----:R-:W3:Y:S01]  /*1cf20*/  LDL.LU R27, [R1+0x1598] ;  /* 0x00159800011b7983 */ /* 0x001ee20000300800 */
[----:B--2---:R-:W-:-:S04]  /*1cf30*/  @!P0 LOP3.LUT R15, R15, R14, RZ, 0x3c, !PT ;  /* 0x0000000e0f0f8212 */ /* 0x004fc800078e3cff */
[----:B------:R-:W-:-:S04]  /*1cf40*/  @!P0 LOP3.LUT R14, R15, R14, RZ, 0x3c, !PT ;  /* 0x0000000e0f0e8212 */ /* 0x000fc800078e3cff */
[----:B------:R-:W-:-:S05]  /*1cf50*/  @!P0 LOP3.LUT R15, R15, R14, RZ, 0x3c, !PT ;  /* 0x0000000e0f0f8212 */ /* 0x000fca00078e3cff */
[----:B------:R0:W2:Y:S04]  /*1cf60*/  @!P0 LDG.E.U16 R5, [R14.64] ;  /* 0x0000000c0e058981 */ /* 0x0000a8000c1e1500 */
[----:B0-----:R-:W2:Y:S04]  /*1cf70*/  LDL R14, [R1+0xc34] ;  /* 0x000c3400010e7983 */ /* 0x001ea80000100800 */
[----:B------:R-:W2:Y:S04]  /*1cf80*/  LDL R15, [R1+0xc38] ;  /* 0x000c3800010f7983 */ /* 0x000ea80000100800 */
[----:B------:R0:W-:Y:S02]  /*1cf90*/  STS.U16 [R2+0xa00], R28 ;  /* 0x000a001c02007388 */ /* 0x0001e40000000400 */
[----:B0-----:R-:W-:-:S02]  /*1cfa0*/  PRMT R2, RZ, 0x7610, R2 ;  /* 0x00007610ff027816 */ /* 0x001fc40000000002 */
[----:B------:R-:W3:Y:S01]  /*1cfb0*/  LDL R28, [R1+0xbd8] ;  /* 0x000bd800011c7983 */ /* 0x000ee20000100800 */
[----:B--2---:R-:W-:-:S04]  /*1cfc0*/  @!P0 LOP3.LUT R15, R15, R14, RZ, 0x3c, !PT ;  /* 0x0000000e0f0f8212 */ /* 0x004fc800078e3cff */
[----:B------:R-:W-:-:S04]  /*1cfd0*/  @!P0 LOP3.LUT R14, R15, R14, RZ, 0x3c, !PT ;  /* 0x0000000e0f0e8212 */ /* 0x000fc800078e3cff */
[----:B------:R-:W-:-:S05]  /*1cfe0*/  @!P0 LOP3.LUT R15, R15, R14, RZ, 0x3c, !PT ;  /* 0x0000000e0f0f8212 */ /* 0x000fca00078e3cff */
[----:B------:R-:W2:Y:S04]  /*1cff0*/  @!P0 LDG.E.U16 R2, [R14.64] ;  /* 0x0000000c0e028981 */ /* 0x000ea8000c1e1500 */
[----:B------:R0:W-:Y:S04]  /*1d000*/  STL [R1+0x144], R5 ;  /* 0x0001440501007387 */ /* 0x0001e80000100800 */
[----:B0-----:R-:W4:Y:S04]  /*1d010*/  LDL.LU R5, [R1+0x88] ;  /* 0x0000880001057983 */ /* 0x001f280000300800 */
[----:B--2---:R0:W-:Y:S04]  /*1d020*/  STL [R1+0x140], R2 ;  /* 0x0001400201007387 */ /* 0x0041e80000100800 */
[----:B------:R-:W2:Y:S04]  /*1d030*/  LDL R14, [R1+0xc14] ;  /* 0x000c1400010e7983 */ /* 0x000ea80000100800 */
[----:B------:R-:W2:Y:S04]  /*1d040*/  LDL R15, [R1+0xc18] ;  /* 0x000c1800010f7983 */ /* 0x000ea80000100800 */
[----:B0-----:R-:W0:Y:S01]  /*1d050*/  S2R R2, SR_TID.X ;  /* 0x0000000000027919 */ /* 0x001e220000002100 */
[----:B---3--:R-:W-:Y:S01]  /*1d060*/  PRMT R27, RZ, 0x7610, R27 ;  /* 0x00007610ff1b7816 */ /* 0x008fe2000000001b */
[----:B0-----:R-:W-:-:S05]  /*1d070*/  IMAD.SHL.U32 R2, R2, 0x2, RZ ;  /* 0x0000000202027824 */ /* 0x001fca00078e00ff */
[----:B------:R-:W-:-:S05]  /*1d080*/  LOP3.LUT R2, R2, 0x7e, RZ, 0xc0, !PT ;  /* 0x0000007e02027812 */ /* 0x000fca00078ec0ff */
[----:B------:R0:W-:Y:S04]  /*1d090*/  STS.U16 [R2+0xc00], R0 ;  /* 0x000c000002007388 */ /* 0x0001e80000000400 */
        /* <DEDUP_REMOVED lines=9> */
[----:B--2---:R-:W-:-:S04]  /*1d130*/  @!P0 LOP3.LUT R15, R15, R14, RZ, 0x3c, !PT ;  /* 0x0000000e0f0f8212 */ /* 0x004fc800078e3cff */
[----:B------:R-:W-:-:S04]  /*1d140*/  @!P0 LOP3.LUT R14, R15, R14, RZ, 0x3c, !PT ;  /* 0x0000000e0f0e8212 */ /* 0x000fc800078e3cff */
[----:B------:R-:W-:-:S05]  /*1d150*/  @!P0 LOP3.LUT R15, R15, R14, RZ, 0x3c, !PT ;  /* 0x0000000e0f0f8212 */ /* 0x000fca00078e3cff */
[----:B------:R-:W2:Y:S04]  /*1d160*/  @!P0 LDG.E.U16 R2, [R14.64] ;  /* 0x0000000c0e028981 */ /* 0x000ea8000c1e1500 */
[----:B------:R0:W-:Y:S04]  /*1d170*/  STL [R1+0x13c], R27 ;  /* 0x00013c1b01007387 */ /* 0x0001e80000100800 */
[----:B0-----:R-:W4:Y:S04]  /*1d180*/  LDL R27, [R1+0xb98] ;  /* 0x000b9800011b7983 */ /* 0x001f280000100800 */
[----:B------:R-:W4:Y:S04]  /*1d190*/  LDL.LU R29, [R1+0x80] ;  /* 0x00008000011d7983 */ /* 0x000f280000300800 */
[----:B--2---:R0:W-:Y:S04]  /*1d1a0*/  STL [R1+0x138], R2 ;  /* 0x0001380201007387 */ /* 0x0041e80000100800 */
[----:B------:R-:W2:Y:S04]  /*1d1b0*/  LDL.LU R14, [R1+0x94] ;  /* 0x00009400010e7983 */ /* 0x000ea80000300800 */
[----:B------:R-:W4:Y:S04]  /*1d1c0*/  LDL R15, [R1+0xbd4] ;  /* 0x000bd400010f7983 */ /* 0x000f280000100800 */
[----:B0-----:R-:W0:Y:S01]  /*1d1d0*/  S2R R2, SR_TID.X ;  /* 0x0000000000027919 */ /* 0x001e220000002100 */
[----:B---3--:R-:W-:Y:S01]  /*1d1e0*/  PRMT R0, RZ, 0x7610, R0 ;  /* 0x00007610ff007816 */ /* 0x008fe20000000000 */
[----:B0-----:R-:W-:-:S05]  /*1d1f0*/  IMAD.SHL.U32 R2, R2, 0x2, RZ ;  /* 0x0000000202027824 */ /* 0x001fca00078e00ff */
[----:B------:R-:W-:-:S05]  /*1d200*/  LOP3.LUT R2, R2, 0x7e, RZ, 0xc0, !PT ;  /* 0x0000007e02027812 */ /* 0x000fca00078ec0ff */
[----:B--2---:R0:W-:Y:S02]  /*1d210*/  STS.U16 [R2+0x1000], R14 ;  /* 0x0010000e02007388 */ /* 0x0041e40000000400 */
[----:B0-----:R-:W-:Y:S02]  /*1d220*/  @!P0 IMAD.MOV.U32 R14, RZ, RZ, R28 ;  /* 0x000000ffff0e8224 */ /* 0x001fe400078e001c */
[----:B------:R0:W-:Y:S04]  /*1d230*/  STS.U16 [R2+0x1200], R4 ;  /* 0x0012000402007388 */ /* 0x0001e80000000400 */
[----:B----4-:R1:W2:Y:S04]  /*1d240*/  @!P0 LDG.E.U16 R0, [R14.64] ;  /* 0x0000000c0e008981 */ /* 0x0102a8000c1e1500 */
[----:B------:R-:W3:Y:S04]  /*1d250*/  LDL R28, [R1+0xb58] ;  /* 0x000b5800011c7983 */ /* 0x000ee80000100800 */
[----:B-1----:R-:W4:Y:S04]  /*1d260*/  LDL R14, [R1+0xbb4] ;  /* 0x000bb400010e7983 */ /* 0x002f280000100800 */
[----:B------:R-:W4:Y:S01]  /*1d270*/  LDL R15, [R1+0xbb8] ;  /* 0x000bb800010f7983 */ /* 0x000f220000100800 */
[----:B0-----:R-:W-:-:S02]  /*1d280*/  PRMT R2, RZ, 0x7610, R2 ;  /* 0x00007610ff027816 */ /* 0x001fc40000000002 */
[----:B----4-:R-:W-:-:S04]  /*1d290*/  @!P0 LOP3.LUT R15, R15, R14, RZ, 0x3c, !PT ;  /* 0x0000000e0f0f8212 */ /* 0x010fc800078e3cff */
[----:B------:R-:W-:-:S04]  /*1d2a0*/  @!P0 LOP3.LUT R14, R15, R14, RZ, 0x3c, !PT ;  /* 0x0000000e0f0e8212 */ /* 0x000fc800078e3cff */
[----:B------:R-:W-:-:S05]  /*1d2b0*/  @!P0 LOP3.LUT R15, R15, R14, RZ, 0x3c, !PT ;  /* 0x0000000e0f0f8212 */ /* 0x000fca00078e3cff */
[----:B------:R-:W4:Y:S04]  /*1d2c0*/  @!P0 LDG.E.U16 R2, [R14.64] ;  /* 0x0000000c0e028981 */ /* 0x000f28000c1e1500 */
[----:B--2---:R0:W-:Y:S04]  /*1d2d0*/  STL [R1+0x134], R0 ;  /* 0x0001340001007387 */ /* 0x0041e80000100800 */
[----:B0-----:R-:W2:Y:S04]  /*1d2e0*/  LDL.LU R0, [R1+0x78] ;  /* 0x0000780001007983 */ /* 0x001ea80000300800 */
[----:B------:R-:W2:Y:S04]  /*1d2f0*/  LDL.LU R4, [R1+0x1590] ;  /* 0x0015900001047983 */ /* 0x000ea80000300800 */
[----:B----4-:R0:W-:Y:S04]  /*1d300*/  STL [R1+0x130], R2 ;  /* 0x0001300201007387 */ /* 0x0101e80000100800 */
[----:B------:R-:W4:Y:S04]  /*1d310*/  LDL.LU R14, [R1+0x8c] ;  /* 0x00008c00010e7983 */ /* 0x000f280000300800 */
[----:B------:R-:W3:Y:S04]  /*1d320*/  LDL R15, [R1+0xb94] ;  /* 0x000b9400010f7983 */ /* 0x000ee80000100800 */
[----:B0-----:R-:W0:Y:S01]  /*1d330*/  S2R R2, SR_TID.X ;  /* 0x0000000000027919 */ /* 0x001e220000002100 */
[----:B--2---:R-:W-:Y:S01]  /*1d340*/  PRMT R4, RZ, 0x7610, R4 ;  /* 0x00007610ff047816 */ /* 0x004fe20000000004 */
[----:B0-----:R-:W-:-:S05]  /*1d350*/  IMAD.SHL.U32 R2, R2, 0x2, RZ ;  /* 0x0000000202027824 */ /* 0x001fca00078e00ff */
[----:B------:R-:W-:-:S05]  /*1d360*/  LOP3.LUT R2, R2, 0x7e, RZ, 0xc0, !PT ;  /* 0x0000007e02027812 */ /* 0x000fca00078ec0ff */
[----:B----4-:R0:W-:Y:S02]  /*1d370*/  STS.U16 [R2+0x1400], R14 ;  /* 0x0014000e02007388 */ /* 0x0101e40000000400 */
[----:B0-----:R-:W-:-:S05]  /*1d380*/  @!P0 IMAD.MOV.U32 R14, RZ, RZ, R27 ;  /* 0x000000ffff0e8224 */ /* 0x001fca00078e001b */
[----:B---3--:R0:W2:Y:S04]  /*1d390*/  @!P0 LDG.E.U16 R4, [R14.64] ;  /* 0x0000000c0e048981 */ /* 0x0080a8000c1e1500 */
[----:B0-----:R-:W3:Y:S04]  /*1d3a0*/  LDL R14, [R1+0xb74] ;  /* 0x000b7400010e7983 */ /* 0x001ee80000100800 */
[----:B------:R-:W3:Y:S04]  /*1d3b0*/  LDL R15, [R1+0xb78] ;  /* 0x000b7800010f7983 */ /* 0x000ee80000100800 */
[----:B------:R0:W-:Y:S02]  /*1d3c0*/  STS.U16 [R2+0x1600], R5 ;  /* 0x0016000502007388 */ /* 0x0001e40000000400 */
[----:B0-----:R-:W-:-:S02]  /*1d3d0*/  PRMT R2, RZ, 0x7610, R2 ;  /* 0x00007610ff027816 */ /* 0x001fc40000000002 */
[----:B---3--:R-:W-:-:S04]  /*1d3e0*/  @!P0 LOP3.LUT R15, R15, R14, RZ, 0x3c, !PT ;  /* 0x0000000e0f0f8212 */ /* 0x008fc800078e3cff */
[----:B------:R-:W-:-:S04]  /*1d3f0*/  @!P0 LOP3.LUT R14, R15, R14, RZ, 0x3c, !PT ;  /* 0x0000000e0f0e8212 */ /* 0x000fc800078e3cff */
[----:B------:R-:W-:-:S05]  /*1d400*/  @!P0 LOP3.LUT R15, R15, R14, RZ, 0x3c, !PT ;  /* 0x0000000e0f0f8212 */ /* 0x000fca00078e3cff */
[----:B------:R-:W3:Y:S04]  /*1d410*/  @!P0 LDG.E.U16 R2, [R14.64] ;  /* 0x0000000c0e028981 */ /* 0x000ee8000c1e1500 */
[----:B--2---:R0:W-:Y:S04]  /*1d420*/  STL [R1+0x12c], R4 ;  /* 0x00012c0401007387 */ /* 0x0041e80000100800 */
[----:B0-----:R-:W2:Y:S04]  /*1d430*/  LDL R4, [R1+0xb18] ;  /* 0x000b180001047983 */ /* 0x001ea80000100800 */
[----:B------:R-:W4:Y:S04]  /*1d440*/  LDL.LU R27, [R1+0x70] ;  /* 0x00007000011b7983 */ /* 0x000f280000300800 */
[----:B------:R-:W2:Y:S04]  /*1d450*/  LDL.LU R5, [R1+0x158c] ;  /* 0x00158c0001057983 */ /* 0x000ea80000300800 */
[----:B---3--:R0:W-:Y:S04]  /*1d460*/  STL [R1+0x128], R2 ;  /* 0x0001280201007387 */ /* 0x0081e80000100800 */
[----:B------:R-:W3:Y:S04]  /*1d470*/  LDL.LU R14, [R1+0x84] ;  /* 0x00008400010e7983 */ /* 0x000ee80000300800 */
[----:B------:R-:W2:Y:S04]  /*1d480*/  LDL R15, [R1+0xb54] ;  /* 0x000b5400010f7983 */ /* 0x000ea80000100800 */
[----:B0-----:R-:W0:Y:S01]  /*1d490*/  S2R R2, SR_TID.X ;  /* 0x0000000000027919 */ /* 0x001e220000002100 */
[----:B------:R-:W-:Y:S01]  /*1d4a0*/  PRMT R6, RZ, 0x7610, R6 ;  /* 0x00007610ff067816 */ /* 0x000fe20000000006 */
[----:B0-----:R-:W-:-:S05]  /*1d4b0*/  IMAD.SHL.U32 R2, R2, 0x2, RZ ;  /* 0x0000000202027824 */ /* 0x001fca00078e00ff */
[----:B------:R-:W-:-:S05]  /*1d4c0*/  LOP3.LUT R2, R2, 0x7e, RZ, 0xc0, !PT ;  /* 0x0000007e02027812 */ /* 0x000fca00078ec0ff */
[----:B---3--:R0:W-:Y:S02]  /*1d4d0*/  STS.U16 [R2+0x1800], R14 ;  /* 0x0018000e02007388 */ /* 0x0081e40000000400 */
[----:B0-----:R-:W-:Y:S02]  /*1d4e0*/  @!P0 IMAD.MOV.U32 R14, RZ, RZ, R28 ;  /* 0x000000ffff0e8224 */ /* 0x001fe400078e001c */
[----:B------:R0:W-:Y:S04]  /*1d4f0*/  STS.U16 [R2+0x1a00], R29 ;  /* 0x001a001d02007388 */ /* 0x0001e80000000400 */
[----:B--2---:R1:W2:Y:S04]  /*1d500*/  @!P0 LDG.E.U16 R6, [R14.64] ;  /* 0x0000000c0e068981 */ /* 0x0042a8000c1e1500 */
[----:B------:R-:W3:Y:S04]  /*1d510*/  LDL R28, [R1+0xad4] ;  /* 0x000ad400011c7983 */ /* 0x000ee80000100800 */
[----:B-1----:R-:W2:Y:S04]  /*1d520*/  LDL R14, [R1+0xb34] ;  /* 0x000b3400010e7983 */ /* 0x002ea80000100800 */
[----:B------:R-:W2:Y:S01]  /*1d530*/  LDL R15, [R1+0xb38] ;  /* 0x000b3800010f7983 */ /* 0x000ea20000100800 */
[----:B0-----:R-:W-:-:S02]  /*1d540*/  PRMT R2, RZ, 0x7610, R2 ;  /* 0x00007610ff027816 */ /* 0x001fc40000000002 */
[----:B--2---:R-:W-:-:S04]  /*1d550*/  @!P0 LOP3.LUT R15, R15, R14, RZ, 0x3c, !PT ;  /* 0x0000000e0f0f8212 */ /* 0x004fc800078e3cff */
[----:B------:R-:W-:-:S04]  /*1d560*/  @!P0 LOP3.LUT R14, R15, R14, RZ, 0x3c, !PT ;  /* 0x0000000e0f0e8212 */ /* 0x000fc800078e3cff */
[----:B------:R-:W-:-:S05]  /*1d570*/  @!P0 LOP3.LUT R15, R15, R14, RZ, 0x3c, !PT ;  /* 0x0000000e0f0f8212 */ /* 0x000fca00078e3cff */
[----:B------:R-:W2:Y:S04]  /*1d580*/  @!P0 LDG.E.U16 R2, [R14.64] ;  /* 0x0000000c0e028981 */ /* 0x000ea8000c1e1500 */
[----:B------:R0:W-:Y:S04]  /*1d590*/  STL [R1+0x124], R6 ;  /* 0x0001240601007387 */ /* 0x0001e80000100800 */
[----:B0-----:R-:W3:Y:S04]  /*1d5a0*/  LDL R6, [R1+0xad8] ;  /* 0x000ad80001067983 */ /* 0x001ee80000100800 */
[----:B------:R-:W3:Y:S04]  /*1d5b0*/  LDL.LU R29, [R1+0x1588] ;  /* 0x00158800011d7983 */ /* 0x000ee80000300800 */
[----:B--2---:R0:W-:Y:S04]  /*1d5c0*/  STL [R1+0x120], R2 ;  /* 0x0001200201007387 */ /* 0x0041e80000100800 */
[----:B------:R-:W2:Y:S04]  /*1d5d0*/  LDL.LU R14, [R1+0x7c] ;  /* 0x00007c00010e7983 */ /* 0x000ea80000300800 */
[----:B------:R-:W3:Y:S04]  /*1d5e0*/  LDL R15, [R1+0xb14] ;  /* 0x000b1400010f7983 */ /* 0x000ee80000100800 */
[----:B0-----:R-:W0:Y:S02]  /*1d5f0*/  S2R R2, SR_TID.X ;  /* 0x0000000000027919 */ /* 0x001e240000002100 */
[----:B0-----:R-:W-:-:S05]  /*1d600*/  IMAD.SHL.U32 R2, R2, 0x2, RZ ;  /* 0x0000000202027824 */ /* 0x001fca00078e00ff */
[----:B------:R-:W-:-:S05]  /*1d610*/  LOP3.LUT R2, R2, 0x7e, RZ, 0xc0, !PT ;  /* 0x0000007e02027812 */ /* 0x000fca00078ec0ff */
[----:B--2---:R0:W-:Y:S02]  /*1d620*/  STS.U16 [R2+0x1c00], R14 ;  /* 0x001c000e02007388 */ /* 0x0041e40000000400 */
[----:B0-----:R-:W-:Y:S01]  /*1d630*/  PRMT R2, RZ, 0x7610, R2 ;  /* 0x00007610ff027816 */ /* 0x001fe20000000002 */
[----:B------:R-:W-:Y:S02]  /*1d640*/  @!P0 IMAD.MOV.U32 R14, RZ, RZ, R4 ;  /* 0x000000ffff0e8224 */ /* 0x000fe400078e0004 */
[----:B------:R-:W2:Y:S04]  /*1d650*/  LDL.LU R4, [R1+0x64] ;  /* 0x0000640001047983 */ /* 0x000ea80000300800 */
[----:B---3--:R-:W3:Y:S04]  /*1d660*/  @!P0 LDG.E.U16 R2, [R14.64] ;  /* 0x0000000c0e028981 */ /* 0x008ee8000c1e1500 */
[----:B---3--:R0:W-:Y:S04]  /*1d670*/  STL [R1+0x11c], R2 ;  /* 0x00011c0201007387 */ /* 0x0081e80000100800 */
[----:B------:R-:W3:Y:S04]  /*1d680*/  LDL R14, [R1+0xaf4] ;  /* 0x000af400010e7983 */ /* 0x000ee80000100800 */
[----:B------:R-:W3:Y:S04]  /*1d690*/  LDL R15, [R1+0xaf8] ;  /* 0x000af800010f7983 */ /* 0x000ee80000100800 */
[----:B0-----:R-:W0:Y:S01]  /*1d6a0*/  S2R R2, SR_TID.X ;  /* 0x0000000000027919 */ /* 0x001e220000002100 */
[----:B------:R-:W-:Y:S01]  /*1d6b0*/  PRMT R29, RZ, 0x7610, R29 ;  /* 0x00007610ff1d7816 */ /* 0x000fe2000000001d */
[----:B0-----:R-:W-:-:S05]  /*1d6c0*/  IMAD.SHL.U32 R2, R2, 0x2, RZ ;  /* 0x0000000202027824 */ /* 0x001fca00078e00ff */
[----:B------:R-:W-:-:S05]  /*1d6d0*/  LOP3.LUT R2, R2, 0x7e, RZ, 0xc0, !PT ;  /* 0x0000007e02027812 */ /* 0x000fca00078ec0ff */
[----:B------:R0:W-:Y:S04]  /*1d6e0*/  STS.U16 [R2+0x1e00], R0 ;  /* 0x001e000002007388 */ /* 0x0001e80000000400 */
[----:B0-----:R-:W2:Y:S01]  /*1d6f0*/  LDL.LU R0, [R1+0x1584] ;  /* 0x0015840001007983 */ /* 0x001ea20000300800 */
[----:B---3--:R-:W-:-:S04]  /*1d700*/  @!P0 LOP3.LUT R15, R15, R14, RZ, 0x3c, !PT ;  /* 0x0000000e0f0f8212 */ /* 0x008fc800078e3cff */
[----:B------:R-:W-:-:S04]  /*1d710*/  @!P0 LOP3.LUT R14, R15, R14, RZ, 0x3c, !PT ;  /* 0x0000000e0f0e8212 */ /* 0x000fc800078e3cff */
[----:B------:R-:W-:-:S05]  /*1d720*/  @!P0 LOP3.LUT R15, R15, R14, RZ, 0x3c, !PT ;  /* 0x0000000e0f0f8212 */ /* 0x000fca00078e3cff */
[----:B------:R0:W3:Y:S04]  /*1d730*/  @!P0 LDG.E.U16 R29, [R14.64] ;  /* 0x0000000c0e1d8981 */ /* 0x0000e8000c1e1500 */
[----:B0-----:R-:W2:Y:S01]  /*1d740*/  LDL.LU R15, [R1+0x74] ;  /* 0x00007400010f7983 */ /* 0x001ea20000300800 */
[----:B------:R-:W-:-:S03]  /*1d750*/  @!P0 IMAD.MOV.U32 R14, RZ, RZ, R6 ;  /* 0x000000ffff0e8224 */ /* 0x000fc600078e0006 */
[----:B--2---:R0:W-:Y:S02]  /*1d760*/  STS.U16 [R2+0x2000], R15 ;  /* 0x0020000f02007388 */ /* 0x0041e40000000400 */
[----:B0-----:R-:W-:Y:S01]  /*1d770*/  PRMT R2, RZ, 0x7610, R2 ;  /* 0x00007610ff027816 */ /* 0x001fe20000000002 */
[----:B------:R-:W-:-:S05]  /*1d780*/  @!P0 IMAD.MOV.U32 R15, RZ, RZ, R28 ;  /* 0x000000ffff0f8224 */ /* 0x000fca00078e001c */
[----:B------:R-:W2:Y:S04]  /*1d790*/  @!P0 LDG.E.U16 R2, [R14.64] ;  /* 0x0000000c0e028981 */ /* 0x000ea8000c1e1500 */
[----:B---3--:R0:W-:Y:S04]  /*1d7a0*/  STL [R1+0x118], R29 ;  /* 0x0001181d01007387 */ /* 0x0081e80000100800 */
[----:B0-----:R-:W3:Y:S04]  /*1d7b0*/  LDL.LU R29, [R1+0x60] ;  /* 0x00006000011d7983 */ /* 0x001ee80000300800 */
[----:B------:R-:W3:Y:S04]  /*1d7c0*/  LDL R28, [R1+0xa78] ;  /* 0x000a7800011c7983 */ /* 0x000ee80000100800 */
[----:B------:R-:W3:Y:S04]  /*1d7d0*/  LDL.LU R6, [R1+0x5c] ;  /* 0x00005c0001067983 */ /* 0x000ee80000300800 */
[----:B--2---:R0:W-:Y:S04]  /*1d7e0*/  STL [R1+0x114], R2 ;  /* 0x0001140201007387 */ /* 0x0041e80000100800 */
[----:B------:R-:W2:Y:S04]  /*1d7f0*/  LDL R14, [R1+0xab4] ;  /* 0x000ab400010e7983 */ /* 0x000ea80000100800 */
[----:B------:R-:W2:Y:S04]  /*1d800*/  LDL R15, [R1+0xab8] ;  /* 0x000ab800010f7983 */ /* 0x000ea80000100800 */
[----:B0-----:R-:W0:Y:S02]  /*1d810*/  S2R R2, SR_TID.X ;  /* 0x0000000000027919 */ /* 0x001e240000002100 */
[----:B0-----:R-:W-:-:S05]  /*1d820*/  IMAD.SHL.U32 R2, R2, 0x2, RZ ;  /* 0x0000000202027824 */ /* 0x001fca00078e00ff */
[----:B------:R-:W-:-:S05]  /*1d830*/  LOP3.LUT R2, R2, 0x7e, RZ, 0xc0, !PT ;  /* 0x0000007e02027812 */ /* 0x000fca00078ec0ff */
[----:B----4-:R0:W-:Y:S02]  /*1d840*/  STS.U16 [R2+0x2200], R27 ;  /* 0x0022001b02007388 */ /* 0x0101e40000000400 */
[----:B0-----:R-:W-:Y:S02]  /*1d850*/  PRMT R2, RZ, 0x7610, R2 ;  /* 0x00007610ff027816 */ /* 0x001fe40000000002 */
[----:B------:R-:W4:Y:S01]  /*1d860*/  LDL.LU R27, [R1+0x58] ;  /* 0x00005800011b7983 */ /* 0x000f220000300800 */
        /* <DEDUP_REMOVED lines=10> */
[----:B------:R0:W-:Y:S04]  /*1d910*/  STS.U16 [R2+0x2400], R0 ;  /* 0x0024000002007388 */ /* 0x0001e80000000400 */
[----:B0-----:R-:W3:Y:S01]  /*1d920*/  LDL.LU R0, [R1+0x1580] ;  /* 0x0015800001007983 */ /* 0x001ee20000300800 */
[----:B--2---:R-:W-:-:S04]  /*1d930*/  @!P0 LOP3.LUT R15, R15, R14, RZ, 0x3c, !PT ;  /* 0x0000000e0f0f8212 */ /* 0x004fc800078e3cff */
[----:B------:R-:W-:-:S04]  /*1d940*/  @!P0 LOP3.LUT R14, R15, R14, RZ, 0x3c, !PT ;  /* 0x0000000e0f0e8212 */ /* 0x000fc800078e3cff */
[----:B------:R-:W-:Y:S02]  /*1d950*/  @!P0 LOP3.LUT R15, R15, R14, RZ, 0x3c, !PT ;  /* 0x0000000e0f0f8212 */ /* 0x000fe400078e3cff */
[----:B---3--:R-:W-:-:S06]  /*1d960*/  PRMT R0, RZ, 0x7610, R0 ;  /* 0x00007610ff007816 */ /* 0x008fcc0000000000 */
[----:B------:R0:W2:Y:S04]  /*1d970*/  @!P0 LDG.E.U16 R0, [R14.64] ;  /* 0x0000000c0e008981 */ /* 0x0000a8000c1e1500 */
[----:B0-----:R-:W3:Y:S04]  /*1d980*/  LDL.LU R14, [R1+0x68] ;  /* 0x00006800010e7983 */ /* 0x001ee80000300800 */
[----:B------:R-:W4:Y:S01]  /*1d990*/  LDL R15, [R1+0xa74] ;  /* 0x000a7400010f7983 */ /* 0x000f220000100800 */
[----:B------:R-:W-:-:S03]  /*1d9a0*/  PRMT R7, RZ, 0x7610, R7 ;  /* 0x00007610ff077816 */ /* 0x000fc60000000007 */
[----:B--2---:R-:W-:Y:S04]  /*1d9b0*/  STL [R1+0x14f8], R0 ;  /* 0x0014f80001007387 */ /* 0x004fe80000100800 */
[----:B------:R-:W-:Y:S04]  /*1d9c0*/  STL [R1+0x14fc], R0 ;  /* 0x0014fc0001007387 */ /* 0x000fe80000100800 */
[----:B---3--:R0:W-:Y:S04]  /*1d9d0*/  STS.U16 [R2+0x2600], R14 ;  /* 0x0026000e02007388 */ /* 0x0081e80000000400 */
[----:B------:R-:W-:Y:S01]  /*1d9e0*/  STL [R1+0x1500], R0 ;  /* 0x0015000001007387 */ /* 0x000fe20000100800 */
[----:B0-----:R-:W-:-:S05]  /*1d9f0*/  @!P0 IMAD.MOV.U32 R14, RZ, RZ, R28 ;  /* 0x000000ffff0e8224 */ /* 0x001fca00078e001c */
[----:B----4-:R0:W2:Y:S04]  /*1da00*/  @!P0 LDG.E.U16 R7, [R14.64] ;  /* 0x0000000c0e078981 */ /* 0x0100a8000c1e1500 */
[----:B0-----:R-:W3:Y:S04]  /*1da10*/  LDL R14, [R1+0xa54] ;  /* 0x000a5400010e7983 */ /* 0x001ee80000100800 */
[----:B------:R-:W3:Y:S04]  /*1da20*/  LDL R15, [R1+0xa58] ;  /* 0x000a5800010f7983 */ /* 0x000ee80000100800 */
[----:B------:R0:W-:Y:S04]  /*1da30*/  STS.U16 [R2+0x2800], R4 ;  /* 0x0028000402007388 */ /* 0x0001e80000000400 */
[----:B------:R-:W4:Y:S01]  /*1da40*/  LDL.LU R28, [R1+0x50] ;  /* 0x00005000011c7983 */ /* 0x000f220000300800 */
[----:B0-----:R-:W-:-:S02]  /*1da50*/  PRMT R2, RZ, 0x7610, R2 ;  /* 0x00007610ff027816 */ /* 0x001fc40000000002 */
[----:B---3--:R-:W-:-:S04]  /*1da60*/  @!P0 LOP3.LUT R15, R15, R14, RZ, 0x3c, !PT ;  /* 0x0000000e0f0f8212 */ /* 0x008fc800078e3cff */
[----:B------:R-:W-:-:S04]  /*1da70*/  @!P0 LOP3.LUT R14, R15, R14, RZ, 0x3c, !PT ;  /* 0x0000000e0f0e8212 */ /* 0x000fc800078e3cff */
[----:B------:R-:W-:-:S05]  /*1da80*/  @!P0 LOP3.LUT R15, R15, R14, RZ, 0x3c, !PT ;  /* 0x0000000e0f0f8212 */ /* 0x000fca00078e3cff */
[----:B------:R-:W3:Y:S04]  /*1da90*/  @!P0 LDG.E.U16 R2, [R14.64] ;  /* 0x0000000c0e028981 */ /* 0x000ee8000c1e1500 */
[----:B--2---:R0:W-:Y:S04]  /*1daa0*/  STL [R1+0x108], R7 ;  /* 0x0001080701007387 */ /* 0x0041e80000100800 */
[----:B------:R-:W2:Y:S04]  /*1dab0*/  LDL R4, [R1+0x9f8] ;  /* 0x0009f80001047983 */ /* 0x000ea80000100800 */
[----:B0-----:R-:W2:Y:S04]  /*1dac0*/  LDL R7, [R1+0x9f4] ;  /* 0x0009f40001077983 */ /* 0x001ea80000100800 */
        /* <DEDUP_REMOVED lines=13> */
[----:B0-----:R-:W2:Y:S04]  /*1dba0*/  LDL R14, [R1+0xa14] ;  /* 0x000a1400010e7983 */ /* 0x001ea80000100800 */
[----:B------:R-:W2:Y:S04]  /*1dbb0*/  LDL R15, [R1+0xa18] ;  /* 0x000a1800010f7983 */ /* 0x000ea80000100800 */
[----:B------:R0:W-:Y:S02]  /*1dbc0*/  STS.U16 [R2+0x2c00], R6 ;  /* 0x002c000602007388 */ /* 0x0001e40000000400 */
[----:B0-----:R-:W-:-:S02]  /*1dbd0*/  PRMT R2, RZ, 0x7610, R2 ;  /* 0x00007610ff027816 */ /* 0x001fc40000000002 */
[----:B--2---:R-:W-:-:S04]  /*1dbe0*/  @!P0 LOP3.LUT R15, R15, R14, RZ, 0x3c, !PT ;  /* 0x0000000e0f0f8212 */ /* 0x004fc800078e3cff */
[----:B------:R-:W-:-:S04]  /*1dbf0*/  @!P0 LOP3.LUT R14, R15, R14, RZ, 0x3c, !PT ;  /* 0x0000000e0f0e8212 */ /* 0x000fc800078e3cff */
[----:B------:R-:W-:-:S05]  /*1dc00*/  @!P0 LOP3.LUT R15, R15, R14, RZ, 0x3c, !PT ;  /* 0x0000000e0f0f8212 */ /* 0x000fca00078e3cff */
[----:B------:R0:W2:Y:S04]  /*1dc10*/  @!P0 LDG.E.U16 R2, [R14.64] ;  /* 0x0000000c0e028981 */ /* 0x0000a8000c1e1500 */
[----:B---3--:R1:W-:Y:S04]  /*1dc20*/  STL [R1+0x100], R8 ;  /* 0x0001000801007387 */ /* 0x0083e80000100800 */
[----:B------:R-:W3:Y:S04]  /*1dc30*/  LDL R6, [R1+0x9d8] ;  /* 0x0009d80001067983 */ /* 0x000ee80000100800 */
[----:B-1----:R-:W3:Y:S01]  /*1dc40*/  LDL R8, [R1+0x9d4] ;  /* 0x0009d40001087983 */ /* 0x002ee20000100800 */
[----:B------:R-:W-:Y:S01]  /*1dc50*/  PRMT R26, RZ, 0x7610, R26 ;  /* 0x00007610ff1a7816 */ /* 0x000fe2000000001a */
[----:B0-----:R-:W-:-:S02]  /*1dc60*/  @!P0 IMAD.MOV.U32 R14, RZ, RZ, R4 ;  /* 0x000000ffff0e8224 */ /* 0x001fc400078e0004 */
[----:B------:R-:W-:-:S05]  /*1dc70*/  @!P0 IMAD.MOV.U32 R15, RZ, RZ, R7 ;  /* 0x000000ffff0f8224 */ /* 0x000fca00078e0007 */
[----:B------:R0:W3:Y:S04]  /*1dc80*/  @!P0 LDG.E.U16 R26, [R14.64] ;  /* 0x0000000c0e1a8981 */ /* 0x0000e8000c1e1500 */
[----:B--2---:R1:W-:Y:S04]  /*1dc90*/  STL [R1+0xfc], R2 ;  /* 0x0000fc0201007387 */ /* 0x0043e80000100800 */
[----:B-1----:R-:W1:Y:S02]  /*1dca0*/  S2R R2, SR_TID.X ;  /* 0x0000000000027919 */ /* 0x002e640000002100 */
[----:B-1----:R-:W-:-:S05]  /*1dcb0*/  IMAD.SHL.U32 R2, R2, 0x2, RZ ;  /* 0x0000000202027824 */ /* 0x002fca00078e00ff */
[----:B------:R-:W-:-:S05]  /*1dcc0*/  LOP3.LUT R2, R2, 0x7e, RZ, 0xc0, !PT ;  /* 0x0000007e02027812 */ /* 0x000fca00078ec0ff */
[----:B------:R1:W-:Y:S04]  /*1dcd0*/  STS.U16 [R2+0x2e00], R27 ;  /* 0x002e001b02007388 */ /* 0x0003e80000000400 */
[----:B-1----:R-:W2:Y:S04]  /*1dce0*/  LDL.LU R27, [R1+0x4c] ;  /* 0x00004c00011b7983 */ /* 0x002ea80000300800 */
[----:B------:R-:W2:Y:S04]  /*1dcf0*/  LDL R7, [R1+0x9b4] ;  /* 0x0009b40001077983 */ /* 0x000ea80000100800 */
[----:B------:R-:W2:Y:S04]  /*1dd00*/  LDL R4, [R1+0x9b8] ;  /* 0x0009b80001047983 */ /* 0x000ea80000100800 */
[----:B0-----:R-:W2:Y:S01]  /*1dd10*/  LDL.LU R15, [R1+0x54] ;  /* 0x00005400010f7983 */ /* 0x001ea20000300800 */
[----:B------:R-:W-:Y:S01]  /*1dd20*/  PRMT R24, RZ, 0x7610, R24 ;  /* 0x00007610ff187816 */ /* 0x000fe20000000018 */
[----:B---3--:R-:W-:Y:S01]  /*1dd30*/  @!P0 IMAD.MOV.U32 R14, RZ, RZ, R6 ;  /* 0x000000ffff0e8224 */ /* 0x008fe200078e0006 */
[----:B------:R-:W-:Y:S01]  /*1dd40*/  PRMT R22, RZ, 0x7610, R22 ;  /* 0x00007610ff167816 */ /* 0x000fe20000000016 */
[----:B--2---:R0:W-:Y:S02]  /*1dd50*/  STS.U16 [R2+0x3000], R15 ;  /* 0x0030000f02007388 */ /* 0x0041e40000000400 */
[----:B0-----:R-:W-:-:S05]  /*1dd60*/  @!P0 IMAD.MOV.U32 R15, RZ, RZ, R8 ;  /* 0x000000ffff0f8224 */ /* 0x001fca00078e0008 */
[----:B------:R0:W2:Y:S04]  /*1dd70*/  @!P0 LDG.E.U16 R24, [R14.64] ;  /* 0x0000000c0e188981 */ /* 0x0000a8000c1e1500 */
[----:B------:R-:W-:Y:S01]  /*1dd80*/  STL [R1+0x14f0], R26 ;  /* 0x0014f01a01007387 */ /* 0x000fe20000100800 */
[----:B0-----:R-:W-:Y:S02]  /*1dd90*/  @!P0 IMAD.MOV.U32 R14, RZ, RZ, R4 ;  /* 0x000000ffff0e8224 */ /* 0x001fe400078e0004 */
[----:B------:R-:W-:Y:S01]  /*1dda0*/  @!P0 IMAD.MOV.U32 R15, RZ, RZ, R7 ;  /* 0x000000ffff0f8224 */ /* 0x000fe200078e0007 */
[----:B------:R-:W-:Y:S04]  /*1ddb0*/  STL [R1+0x14f4], R26 ;  /* 0x0014f41a01007387 */ /* 0x000fe80000100800 */
[----:B------:R-:W-:Y:S04]  /*1ddc0*/  STL [R1+0x1504], R26 ;  /* 0x0015041a01007387 */ /* 0x000fe80000100800 */
[----:B------:R-:W3:Y:S04]  /*1ddd0*/  @!P0 LDG.E.U16 R22, [R14.64] ;  /* 0x0000000c0e168981 */ /* 0x000ee8000c1e1500 */
[----:B------:R-:W-:Y:S04]  /*1dde0*/  STL [R1+0x1508], R26 ;  /* 0x0015081a01007387 */ /* 0x000fe80000100800 */
[----:B------:R-:W-:Y:S04]  /*1ddf0*/  STL [R1+0x153c], R26 ;  /* 0x00153c1a01007387 */ /* 0x000fe80000100800 */
[----:B----4-:R0:W-:Y:S04]  /*1de00*/  STS.U16 [R2+0x3200], R28 ;  /* 0x0032001c02007388 */ /* 0x0101e80000000400 */
[----:B--2---:R-:W-:Y:S04]  /*1de10*/  STL [R1+0x150c], R24 ;  /* 0x00150c1801007387 */ /* 0x004fe80000100800 */
[----:B------:R-:W-:Y:S04]  /*1de20*/  STL [R1+0x1510], R24 ;  /* 0x0015101801007387 */ /* 0x000fe80000100800 */
[----:B0-----:R-:W2:Y:S04]  /*1de30*/  LDL R28, [R1+0x994] ;  /* 0x00099400011c7983 */ /* 0x001ea80000100800 */
[----:B------:R-:W4:Y:S04]  /*1de40*/  LDL R6, [R1+0x998] ;  /* 0x0009980001067983 */ /* 0x000f280000100800 */
[----:B------:R-:W4:Y:S04]  /*1de50*/  LDL R7, [R1+0x974] ;  /* 0x0009740001077983 */ /* 0x000f280000100800 */
[----:B------:R-:W4:Y:S04]  /*1de60*/  LDL R4, [R1+0x978] ;  /* 0x0009780001047983 */ /* 0x000f280000100800 */
[----:B------:R-:W4:Y:S04]  /*1de70*/  LDL.LU R8, [R1+0x40] ;  /* 0x0000400001087983 */ /* 0x000f280000300800 */
[----:B---3--:R-:W-:Y:S01]  /*1de80*/  STL [R1+0x1514], R22 ;  /* 0x0015141601007387 */ /* 0x008fe20000100800 */
[----:B------:R-:W-:-:S03]  /*1de90*/  PRMT R20, RZ, 0x7610, R20 ;  /* 0x00007610ff147816 */ /* 0x000fc60000000014 */
[----:B------:R-:W-:Y:S04]  /*1dea0*/  STL [R1+0x1518], R22 ;  /* 0x0015181601007387 */ /* 0x000fe80000100800 */
[----:B------:R-:W-:Y:S04]  /*1deb0*/  STL [R1+0x151c], R22 ;  /* 0x00151c1601007387 */ /* 0x000fe80000100800 */
[----:B------:R-:W-:Y:S04]  /*1dec0*/  STL [R1+0x1520], R22 ;  /* 0x0015201601007387 */ /* 0x000fe80000100800 */
[----:B------:R-:W-:Y:S04]  /*1ded0*/  STL [R1+0x1524], R22 ;  /* 0x0015241601007387 */ /* 0x000fe80000100800 */
[----:B------:R-:W-:Y:S04]  /*1dee0*/  STL [R1+0x1548], R22 ;  /* 0x0015481601007387 */ /* 0x000fe80000100800 */
[----:B------:R-:W-:Y:S04]  /*1def0*/  STL [R1+0x154c], R22 ;  /* 0x00154c1601007387 */ /* 0x000fe80000100800 */
[----:B------:R-:W-:Y:S04]  /*1df00*/  STL [R1+0x1550], R22 ;  /* 0x0015501601007387 */ /* 0x000fe80000100800 */
[----:B------:R0:W-:Y:S04]  /*1df10*/  STS.U16 [R2+0x3400], R27 ;  /* 0x0034001b02007388 */ /* 0x0001e80000000400 */
[----:B0-----:R-:W3:Y:S01]  /*1df20*/  LDL.LU R27, [R1+0x3c] ;  /* 0x00003c00011b7983 */ /* 0x001ee20000300800 */
[----:B--2---:R-:W-:-:S02]  /*1df30*/  @!P0 IMAD.MOV.U32 R15, RZ, RZ, R28 ;  /* 0x000000ffff0f8224 */ /* 0x004fc400078e001c */
[----:B----4-:R-:W-:Y:S02]  /*1df40*/  @!P0 IMAD.MOV.U32 R14, RZ, RZ, R6 ;  /* 0x000000ffff0e8224 */ /* 0x010fe400078e0006 */
[----:B------:R-:W2:Y:S04]  /*1df50*/  LDL R6, [R1+0x958] ;  /* 0x0009580001067983 */ /* 0x000ea80000100800 */
[----:B------:R-:W4:Y:S04]  /*1df60*/  LDL.LU R28, [R1+0x38] ;  /* 0x00003800011c7983 */ /* 0x000f280000300800 */
[----:B------:R0:W2:Y:S04]  /*1df70*/  @!P0 LDG.E.U16 R20, [R14.64] ;  /* 0x0000000c0e148981 */ /* 0x0000a8000c1e1500 */
[----:B0-----:R-:W3:Y:S01]  /*1df80*/  LDL.LU R15, [R1+0x48] ;  /* 0x00004800010f7983 */ /* 0x001ee20000300800 */
[----:B------:R-:W-:Y:S01]  /*1df90*/  PRMT R18, RZ, 0x7610, R18 ;  /* 0x00007610ff127816 */ /* 0x000fe20000000012 */
[----:B------:R-:W-:-:S02]  /*1dfa0*/  @!P0 IMAD.MOV.U32 R14, RZ, RZ, R4 ;  /* 0x000000ffff0e8224 */ /* 0x000fc400078e0004 */
[----:B--2---:R-:W-:Y:S04]  /*1dfb0*/  STL [R1+0x1528], R20 ;  /* 0x0015281401007387 */ /* 0x004fe80000100800 */
[----:B------:R-:W-:Y:S04]  /*1dfc0*/  STL [R1+0x152c], R20 ;  /* 0x00152c1401007387 */ /* 0x000fe80000100800 */
[----:B------:R-:W2:Y:S04]  /*1dfd0*/  LDL.LU R4, [R1+0x34] ;  /* 0x0000340001047983 */ /* 0x000ea80000300800 */
[----:B---3--:R0:W-:Y:S02]  /*1dfe0*/  STS.U16 [R2+0x3600], R15 ;  /* 0x0036000f02007388 */ /* 0x0081e40000000400 */
[----:B0-----:R-:W-:-:S02]  /*1dff0*/  @!P0 IMAD.MOV.U32 R15, RZ, RZ, R7 ;  /* 0x000000ffff0f8224 */ /* 0x001fc400078e0007 */
[----:B------:R-:W3:Y:S04]  /*1e000*/  LDL.LU R7, [R1+0x30] ;  /* 0x0000300001077983 */ /* 0x000ee80000300800 */
        /* <DEDUP_REMOVED lines=8> */
[----:B0-----:R-:W-:-:S03]  /*1e090*/  @!P0 IMAD.MOV.U32 R14, RZ, RZ, R6 ;  /* 0x000000ffff0e8224 */ /* 0x001fc600078e0006 */
[----:B------:R-:W-:Y:S04]  /*1e0a0*/  STL [R1+0x1554], R18 ;  /* 0x0015541201007387 */ /* 0x000fe80000100800 */
[----:B------:R-:W-:Y:S04]  /*1e0b0*/  STL [R1+0x1558], R18 ;  /* 0x0015581201007387 */ /* 0x000fe80000100800 */
[----:B------:R-:W2:Y:S04]  /*1e0c0*/  LDL.LU R6, [R1+0x2c] ;  /* 0x00002c0001067983 */ /* 0x000ea80000300800 */
[----:B----4-:R0:W3:Y:S04]  /*1e0d0*/  @!P0 LDG.E.U16 R16, [R14.64] ;  /* 0x0000000c0e108981 */ /* 0x0100e8000c1e1500 */
[----:B0-----:R-:W4:Y:S04]  /*1e0e0*/  LDL R14, [R1+0x934] ;  /* 0x00093400010e7983 */ /* 0x001f280000100800 */
[----:B------:R-:W4:Y:S01]  /*1e0f0*/  LDL R15, [R1+0x938] ;  /* 0x00093800010f7983 */ /* 0x000f220000100800 */
[----:B------:R-:W-:-:S03]  /*1e100*/  PRMT R3, RZ, 0x7610, R3 ;  /* 0x00007610ff037816 */ /* 0x000fc60000000003 */
[----:B---3--:R-:W-:Y:S01]  /*1e110*/  STL [R1+0x1540], R16 ;  /* 0x0015401001007387 */ /* 0x008fe20000100800 */
[----:B----4-:R-:W-:-:S04]  /*1e120*/  @!P0 LOP3.LUT R15, R15, R14, RZ, 0x3c, !PT ;  /* 0x0000000e0f0f8212 */ /* 0x010fc800078e3cff */
[----:B------:R-:W-:-:S04]  /*1e130*/  @!P0 LOP3.LUT R14, R15, R14, RZ, 0x3c, !PT ;  /* 0x0000000e0f0e8212 */ /* 0x000fc800078e3cff */
[----:B------:R-:W-:Y:S01]  /*1e140*/  @!P0 LOP3.LUT R15, R15, R14, RZ, 0x3c, !PT ;  /* 0x0000000e0f0f8212 */ /* 0x000fe200078e3cff */
[----:B------:R-:W-:Y:S04]  /*1e150*/  STL [R1+0x1544], R16 ;  /* 0x0015441001007387 */ /* 0x000fe80000100800 */
[----:B------:R0:W3:Y:S04]  /*1e160*/  @!P0 LDG.E.U16 R3, [R14.64] ;  /* 0x0000000c0e038981 */ /* 0x0000e8000c1e1500 */
[----:B0-----:R-:W4:Y:S04]  /*1e170*/  LDL R14, [R1+0x914] ;  /* 0x00091400010e7983 */ /* 0x001f280000100800 */
[----:B------:R-:W4:Y:S04]  /*1e180*/  LDL R15, [R1+0x918] ;  /* 0x00091800010f7983 */ /* 0x000f280000100800 */
[----:B------:R0:W-:Y:S04]  /*1e190*/  STS.U16 [R2+0x3a00], R8 ;  /* 0x003a000802007388 */ /* 0x0001e80000000400 */
[----:B------:R1:W-:Y:S04]  /*1e1a0*/  STS.U16 [R2+0x3c00], R27 ;  /* 0x003c001b02007388 */ /* 0x0003e80000000400 */
[----:B0-----:R-:W2:Y:S01]  /*1e1b0*/  LDL R8, [R1+0x8d8] ;  /* 0x0008d80001087983 */ /* 0x001ea20000100800 */
[----:B-1----:R-:W-:-:S03]  /*1e1c0*/  PRMT R2, RZ, 0x7610, R2 ;  /* 0x00007610ff027816 */ /* 0x002fc60000000002 */
[----:B------:R-:W2:Y:S01]  /*1e1d0*/  LDL.LU R27, [R1+0x24] ;  /* 0x00002400011b7983 */ /* 0x000ea20000300800 */
[----:B----4-:R-:W-:-:S04]  /*1e1e0*/  @!P0 LOP3.LUT R15, R15, R14, RZ, 0x3c, !PT ;  /* 0x0000000e0f0f8212 */ /* 0x010fc800078e3cff */
[----:B------:R-:W-:-:S04]  /*1e1f0*/  @!P0 LOP3.LUT R14, R15, R14, RZ, 0x3c, !PT ;  /* 0x0000000e0f0e8212 */ /* 0x000fc800078e3cff */
[----:B------:R-:W-:-:S05]  /*1e200*/  @!P0 LOP3.LUT R15, R15, R14, RZ, 0x3c, !PT ;  /* 0x0000000e0f0f8212 */ /* 0x000fca00078e3cff */
[----:B------:R-:W4:Y:S04]  /*1e210*/  @!P0 LDG.E.U16 R2, [R14.64] ;  /* 0x0000000c0e028981 */ /* 0x000f28000c1e1500 */
[----:B----4-:R0:W-:Y:S04]  /*1e220*/  STL [R1+0xf8], R2 ;  /* 0x0000f80201007387 */ /* 0x0101e80000100800 */
[----:B------:R-:W4:Y:S04]  /*1e230*/  LDL R14, [R1+0x8f4] ;  /* 0x0008f400010e7983 */ /* 0x000f280000100800 */
[----:B------:R-:W4:Y:S04]  /*1e240*/  LDL R15, [R1+0x8f8] ;  /* 0x0008f800010f7983 */ /* 0x000f280000100800 */
[----:B0-----:R-:W0:Y:S02]  /*1e250*/  S2R R2, SR_TID.X ;  /* 0x0000000000027919 */ /* 0x001e240000002100 */
[----:B0-----:R-:W-:-:S05]  /*1e260*/  IMAD.SHL.U32 R2, R2, 0x2, RZ ;  /* 0x0000000202027824 */ /* 0x001fca00078e00ff */
[----:B------:R-:W-:-:S05]  /*1e270*/  LOP3.LUT R2, R2, 0x7e, RZ, 0xc0, !PT ;  /* 0x0000007e02027812 */ /* 0x000fca00078ec0ff */
[----:B------:R0:W-:Y:S02]  /*1e280*/  STS.U16 [R2+0x3e00], R28 ;  /* 0x003e001c02007388 */ /* 0x0001e40000000400 */
[----:B0-----:R-:W-:Y:S02]  /*1e290*/  PRMT R2, RZ, 0x7610, R2 ;  /* 0x00007610ff027816 */ /* 0x001fe40000000002 */
[----:B------:R-:W2:Y:S01]  /*1e2a0*/  LDL.LU R28, [R1+0x20] ;  /* 0x00002000011c7983 */ /* 0x000ea20000300800 */
[----:B----4-:R-:W-:-:S04]  /*1e2b0*/  @!P0 LOP3.LUT R15, R15, R14, RZ, 0x3c, !PT ;  /* 0x0000000e0f0f8212 */ /* 0x010fc800078e3cff */
[----:B------:R-:W-:-:S04]  /*1e2c0*/  @!P0 LOP3.LUT R14, R15, R14, RZ, 0x3c, !PT ;  /* 0x0000000e0f0e8212 */ /* 0x000fc800078e3cff */
[----:B------:R-:W-:-:S05]  /*1e2d0*/  @!P0 LOP3.LUT R15, R15, R14, RZ, 0x3c, !PT ;  /* 0x0000000e0f0f8212 */ /* 0x000fca00078e3cff */
[----:B------:R-:W4:Y:S04]  /*1e2e0*/  @!P0 LDG.E.U16 R2, [R14.64] ;  /* 0x0000000c0e028981 */ /* 0x000f28000c1e1500 */
[----:B----4-:R0:W-:Y:S04]  /*1e2f0*/  STL [R1+0xf4], R2 ;  /* 0x0000f40201007387 */ /* 0x0101e80000100800 */
[----:B------:R-:W4:Y:S04]  /*1e300*/  LDL R15, [R1+0x8d4] ;  /* 0x0008d400010f7983 */ /* 0x000f280000100800 */
[----:B0-----:R-:W0:Y:S01]  /*1e310*/  S2R R2, SR_TID.X ;  /* 0x0000000000027919 */ /* 0x001e220000002100 */
[----:B--2---:R-:W-:-:S02]  /*1e320*/  @!P0 IMAD.MOV.U32 R14, RZ, RZ, R8 ;  /* 0x000000ffff0e8224 */ /* 0x004fc400078e0008 */
[----:B0-----:R-:W-:-:S05]  /*1e330*/  IMAD.SHL.U32 R2, R2, 0x2, RZ ;  /* 0x0000000202027824 */ /* 0x001fca00078e00ff */
[----:B------:R-:W-:-:S05]  /*1e340*/  LOP3.LUT R2, R2, 0x7e, RZ, 0xc0, !PT ;  /* 0x0000007e02027812 */ /* 0x000fca00078ec0ff */
[----:B------:R0:W-:Y:S02]  /*1e350*/  STS.U16 [R2+0x4000], R4 ;  /* 0x0040000402007388 */ /* 0x0001e40000000400 */
[----:B0-----:R-:W-:Y:S02]  /*1e360*/  PRMT R2, RZ, 0x7610, R2 ;  /* 0x00007610ff027816 */ /* 0x001fe40000000002 */
[----:B------:R-:W2:Y:S04]  /*1e370*/  LDL R4, [R1+0x878] ;  /* 0x0008780001047983 */ /* 0x000ea80000100800 */
[----:B------:R-:W2:Y:S04]  /*1e380*/  LDL.LU R8, [R1+0x1c] ;  /* 0x00001c0001087983 */ /* 0x000ea80000300800 */
[----:B----4-:R-:W4:Y:S04]  /*1e390*/  @!P0 LDG.E.U16 R2, [R14.64] ;  /* 0x0000000c0e028981 */ /* 0x010f28000c1e1500 */
        /* <DEDUP_REMOVED lines=16> */
[----:B0-----:R-:W0:Y:S01]  /*1e4a0*/  S2R R2, SR_TID.X ;  /* 0x0000000000027919 */ /* 0x001e220000002100 */
[----:B------:R-:W-:Y:S01]  /*1e4b0*/  PRMT R5, RZ, 0x7610, R5 ;  /* 0x00007610ff057816 */ /* 0x000fe20000000005 */
[----:B0-----:R-:W-:-:S05]  /*1e4c0*/  IMAD.SHL.U32 R2, R2, 0x2, RZ ;  /* 0x0000000202027824 */ /* 0x001fca00078e00ff */
[----:B------:R-:W-:-:S05]  /*1e4d0*/  LOP3.LUT R2, R2, 0x7e, RZ, 0xc0, !PT ;  /* 0x0000007e02027812 */ /* 0x000fca00078ec0ff */
[----:B------:R0:W-:Y:S04]  /*1e4e0*/  STS.U16 [R2+0x4400], R6 ;  /* 0x0044000602007388 */ /* 0x0001e80000000400 */
[----:B0-----:R-:W2:Y:S01]  /*1e4f0*/  LDL.LU R6, [R1+0x14] ;  /* 0x0000140001067983 */ /* 0x001ea20000300800 */
[----:B----4-:R-:W-:-:S04]  /*1e500*/  @!P0 LOP3.LUT R15, R15, R14, RZ, 0x3c, !PT ;  /* 0x0000000e0f0f8212 */ /* 0x010fc800078e3cff */
[----:B------:R-:W-:-:S04]  /*1e510*/  @!P0 LOP3.LUT R14, R15, R14, RZ, 0x3c, !PT ;  /* 0x0000000e0f0e8212 */ /* 0x000fc800078e3cff */
[----:B------:R-:W-:-:S05]  /*1e520*/  @!P0 LOP3.LUT R15, R15, R14, RZ, 0x3c, !PT ;  /* 0x0000000e0f0f8212 */ /* 0x000fca00078e3cff */
[----:B------:R0:W4:Y:S04]  /*1e530*/  @!P0 LDG.E.U16 R5, [R14.64] ;  /* 0x0000000c0e058981 */ /* 0x000128000c1e1500 */
[----:B0-----:R-:W2:Y:S04]  /*1e540*/  LDL.LU R14, [R1+0x28] ;  /* 0x00002800010e7983 */ /* 0x001ea80000300800 */
[----:B------:R-:W3:Y:S04]  /*1e550*/  LDL R15, [R1+0x874] ;  /* 0x00087400010f7983 */ /* 0x000ee80000100800 */
[----:B--2---:R0:W-:Y:S02]  /*1e560*/  STS.U16 [R2+0x4600], R14 ;  /* 0x0046000e02007388 */ /* 0x0041e40000000400 */
[----:B0-----:R-:W-:Y:S01]  /*1e570*/  PRMT R2, RZ, 0x7610, R2 ;  /* 0x00007610ff027816 */ /* 0x001fe20000000002 */
[----:B------:R-:W-:-:S05]  /*1e580*/  @!P0 IMAD.MOV.U32 R14, RZ, RZ, R4 ;  /* 0x000000ffff0e8224 */ /* 0x000fca00078e0004 */
[----:B---3--:R-:W2:Y:S04]  /*1e590*/  @!P0 LDG.E.U16 R2, [R14.64] ;  /* 0x0000000c0e028981 */ /* 0x008ea8000c1e1500 */
[----:B----4-:R0:W-:Y:S04]  /*1e5a0*/  STL [R1+0xe8], R5 ;  /* 0x0000e80501007387 */ /* 0x0101e80000100800 */
[----:B0-----:R-:W3:Y:S04]  /*1e5b0*/  LDL.LU R5, [R1+0x10] ;  /* 0x0000100001057983 */ /* 0x001ee80000300800 */
[----:B------:R-:W4:Y:S04]  /*1e5c0*/  LDL.LU R4, [R1+0xc] ;  /* 0x00000c0001047983 */ /* 0x000f280000300800 */
        /* <DEDUP_REMOVED lines=35> */
[----:B0-----:R-:W3:Y:S04]  /*1e800*/  LDL.LU R29, [R1] ;  /* 0x00000000011d7983 */ /* 0x001ee80000300800 */
        /* <DEDUP_REMOVED lines=41> */
[----:B------:R-:W2:Y:S01]  /*1eaa0*/  LDL R15, [R1+0x798] ;  /* 0x00079800010f7983 */ /* 0x000ea20000100800 */
[----:B------:R-:W-:-:S03]  /*1eab0*/  PRMT R21, RZ, 0x7610, R21 ;  /* 0x00007610ff157816 */ /* 0x000fc60000000015 */
[----:B----4-:R0:W-:Y:S04]  /*1eac0*/  STS.U16 [R2+0x5400], R4 ;  /* 0x0054000402007388 */ /* 0x0101e80000000400 */
[----:B0-----:R-:W4:Y:S01]  /*1ead0*/  LDL.LU R4, [R1+0x1568] ;  /* 0x0015680001047983 */ /* 0x001f220000300800 */
[----:B--2---:R-:W-:-:S04]  /*1eae0*/  @!P0 LOP3.LUT R15, R15, R14, RZ, 0x3c, !PT ;  /* 0x0000000e0f0f8212 */ /* 0x004fc800078e3cff */
[----:B------:R-:W-:-:S04]  /*1eaf0*/  @!P0 LOP3.LUT R14, R15, R14, RZ, 0x3c, !PT ;  /* 0x0000000e0f0e8212 */ /* 0x000fc800078e3cff */
[----:B------:R-:W-:-:S05]  /*1eb00*/  @!P0 LOP3.LUT R15, R15, R14, RZ, 0x3c, !PT ;  /* 0x0000000e0f0f8212 */ /* 0x000fca00078e3cff */
[----:B------:R0:W2:Y:S04]  /*1eb10*/  @!P0 LDG.E.U16 R21, [R14.64] ;  /* 0x0000000c0e158981 */ /* 0x0000a8000c1e1500 */
[----:B0-----:R-:W2:Y:S04]  /*1eb20*/  LDL R14, [R1+0x774] ;  /* 0x00077400010e7983 */ /* 0x001ea80000100800 */
[----:B------:R-:W2:Y:S01]  /*1eb30*/  LDL R15, [R1+0x778] ;  /* 0x00077800010f7983 */ /* 0x000ea20000100800 */
[----:B------:R-:W-:-:S03]  /*1eb40*/  PRMT R23, RZ, 0x7610, R23 ;  /* 0x00007610ff177816 */ /* 0x000fc60000000017 */
[----:B------:R0:W-:Y:S04]  /*1eb50*/  STS.U16 [R2+0x5600], R27 ;  /* 0x0056001b02007388 */ /* 0x0001e80000000400 */
        /* <DEDUP_REMOVED lines=23> */
[----:B0-----:R-:W4:Y:S04]  /*1ecd0*/  LDL R14, [R1+0x714] ;  /* 0x00071400010e7983 */ /* 0x001f280000100800 */
[----:B------:R-:W4:Y:S04]  /*1ece0*/  LDL R15, [R1+0x718] ;  /* 0x00071800010f7983 */ /* 0x000f280000100800 */
[----:B---3--:R0:W-:Y:S02]  /*1ecf0*/  STS.U16 [R2+0x5c00], R29 ;  /* 0x005c001d02007388 */ /* 0x0081e40000000400 */
[----:B0-----:R-:W-:-:S02]  /*1ed00*/  PRMT R29, RZ, 0x7610, R29 ;  /* 0x00007610ff1d7816 */ /* 0x001fc4000000001d */
[----:B--2---:R0:W-:Y:S04]  /*1ed10*/  STL [R1+0xcc], R26 ;  /* 0x0000cc1a01007387 */ /* 0x0041e80000100800 */
[----:B------:R1:W-:Y:S04]  /*1ed20*/  STS.U16 [R2+0x5e00], R28 ;  /* 0x005e001c02007388 */ /* 0x0003e80000000400 */
[----:B0-----:R-:W2:Y:S01]  /*1ed30*/  LDL R26, [R1+0x698] ;  /* 0x00069800011a7983 */ /* 0x001ea20000100800 */
[----:B----4-:R-:W-:-:S04]  /*1ed40*/  @!P0 LOP3.LUT R15, R15, R14, RZ, 0x3c, !PT ;  /* 0x0000000e0f0f8212 */ /* 0x010fc800078e3cff */
[----:B------:R-:W-:-:S04]  /*1ed50*/  @!P0 LOP3.LUT R14, R15, R14, RZ, 0x3c, !PT ;  /* 0x0000000e0f0e8212 */ /* 0x000fc800078e3cff */
[----:B------:R-:W-:-:S05]  /*1ed60*/  @!P0 LOP3.LUT R15, R15, R14, RZ, 0x3c, !PT ;  /* 0x0000000e0f0f8212 */ /* 0x000fca00078e3cff */
[----:B------:R0:W3:Y:S04]  /*1ed70*/  @!P0 LDG.E.U16 R29, [R14.64] ;  /* 0x0000000c0e1d8981 */ /* 0x0000e8000c1e1500 */
[----:B0-----:R-:W4:Y:S04]  /*1ed80*/  LDL R14, [R1+0x6f4] ;  /* 0x0006f400010e7983 */ /* 0x001f280000100800 */
[----:B------:R-:W4:Y:S01]  /*1ed90*/  LDL R15, [R1+0x6f8] ;  /* 0x0006f800010f7983 */ /* 0x000f220000100800 */
[----:B-1----:R-:W-:Y:S02]  /*1eda0*/  PRMT R2, RZ, 0x7610, R2 ;  /* 0x00007610ff027816 */ /* 0x002fe40000000002 */
        /* <DEDUP_REMOVED lines=24> */
[----:B------:R-:W2:Y:S01]  /*1ef30*/  LDL R4, [R1+0x694] ;  /* 0x0006940001047983 */ /* 0x000ea20000100800 */
[----:B----4-:R-:W-:-:S04]  /*1ef40*/  @!P0 LOP3.LUT R15, R15, R14, RZ, 0x3c, !PT ;  /* 0x0000000e0f0f8212 */ /* 0x010fc800078e3cff */
[----:B------:R-:W-:-:S04]  /*1ef50*/  @!P0 LOP3.LUT R14, R15, R14, RZ, 0x3c, !PT ;  /* 0x0000000e0f0e8212 */ /* 0x000fc800078e3cff */
[----:B------:R-:W-:-:S05]  /*1ef60*/  @!P0 LOP3.LUT R15, R15, R14, RZ, 0x3c, !PT ;  /* 0x0000000e0f0f8212 */ /* 0x000fca00078e3cff */
[----:B------:R-:W4:Y:S04]  /*1ef70*/  @!P0 LDG.E.U16 R2, [R14.64] ;  /* 0x0000000c0e028981 */ /* 0x000f28000c1e1500 */
[----:B----4-:R0:W-:Y:S04]  /*1ef80*/  STL [R1+0xb0], R2 ;  /* 0x0000b00201007387 */ /* 0x0101e80000100800 */
[----:B0-----:R-:W0:Y:S02]  /*1ef90*/  S2R R2, SR_TID.X ;  /* 0x0000000000027919 */ /* 0x001e240000002100 */
[----:B0-----:R-:W-:-:S05]  /*1efa0*/  IMAD.SHL.U32 R2, R2, 0x2, RZ ;  /* 0x0000000202027824 */ /* 0x001fca00078e00ff */
[----:B------:R-:W-:-:S05]  /*1efb0*/  LOP3.LUT R2, R2, 0x7e, RZ, 0xc0, !PT ;  /* 0x0000007e02027812 */ /* 0x000fca00078ec0ff */
[----:B------:R0:W-:Y:S02]  /*1efc0*/  STS.U16 [R2+0x6400], R5 ;  /* 0x0064000502007388 */ /* 0x0001e40000000400 */
[----:B0-----:R-:W-:Y:S01]  /*1efd0*/  PRMT R2, RZ, 0x7610, R2 ;  /* 0x00007610ff027816 */ /* 0x001fe20000000002 */
[----:B--2---:R-:W-:Y:S02]  /*1efe0*/  @!P0 IMAD.MOV.U32 R5, RZ, RZ, R4 ;  /* 0x000000ffff058224 */ /* 0x004fe400078e0004 */
[----:B------:R-:W-:Y:S02]  /*1eff0*/  @!P0 IMAD.MOV.U32 R4, RZ, RZ, R26 ;  /* 0x000000ffff048224 */ /* 0x000fe400078e001a */
[----:B------:R-:W2:Y:S04]  /*1f000*/  LDL R26, [R1+0x618] ;  /* 0x00061800011a7983 */ /* 0x000ea80000100800 */
        /* <DEDUP_REMOVED lines=25> */
[----:B----4-:R-:W-:Y:S04]  /*1f1a0*/  STL [R1+0xa4], R2 ;  /* 0x0000a40201007387 */ /* 0x010fe80000100800 */
[----:B------:R-:W4:Y:S04]  /*1f1b0*/  LDL R4, [R1+0x634] ;  /* 0x0006340001047983 */ /* 0x000f280000100800 */
[----:B------:R-:W4:Y:S01]  /*1f1c0*/  LDL R5, [R1+0x638] ;  /* 0x0006380001057983 */ /* 0x000f220000100800 */
[----:B------:R-:W-:-:S02]  /*1f1d0*/  PRMT R24, RZ, 0x7610, R24 ;  /* 0x00007610ff187816 */ /* 0x000fc40000000018 */
[----:B----4-:R-:W-:-:S04]  /*1f1e0*/  @!P0 LOP3.LUT R5, R5, R4, RZ, 0x3c, !PT ;  /* 0x0000000405058212 */ /* 0x010fc800078e3cff */
[----:B------:R-:W-:-:S04]  /*1f1f0*/  @!P0 LOP3.LUT R4, R5, R4, RZ, 0x3c, !PT ;  /* 0x0000000405048212 */ /* 0x000fc800078e3cff */
[----:B------:R-:W-:-:S05]  /*1f200*/  @!P0 LOP3.LUT R5, R5, R4, RZ, 0x3c, !PT ;  /* 0x0000000405058212 */ /* 0x000fca00078e3cff */
[----:B------:R0:W4:Y:S04]  /*1f210*/  @!P0 LDG.E.U16 R24, [R4.64] ;  /* 0x0000000c04188981 */ /* 0x000128000c1e1500 */
[----:B0-----:R-:W3:Y:S01]  /*1f220*/  LDL R5, [R1+0x614] ;  /* 0x0006140001057983 */ /* 0x001ee20000100800 */
[----:B------:R-:W-:Y:S01]  /*1f230*/  PRMT R0, RZ, 0x7610, R0 ;  /* 0x00007610ff007816 */ /* 0x000fe20000000000 */
[----:B--2---:R-:W-:Y:S02]  /*1f240*/  @!P0 IMAD.MOV.U32 R4, RZ, RZ, R26 ;  /* 0x000000ffff048224 */ /* 0x004fe400078e001a */
[----:B----4-:R0:W-:Y:S04]  /*1f250*/  STL [R1+0xa0], R24 ;  /* 0x0000a01801007387 */ /* 0x0101e80000100800 */
[----:B0-----:R-:W2:Y:S04]  /*1f260*/  LDL.LU R24, [R1+0xb4] ;  /* 0x0000b40001187983 */ /* 0x001ea80000300800 */
[----:B---3--:R0:W3:Y:S01]  /*1f270*/  @!P0 LDG.E.U16 R0, [R4.64] ;  /* 0x0000000c04008981 */ /* 0x0080e2000c1e1500 */
[----:B------:R-:W-:-:S03]  /*1f280*/  PRMT R15, RZ, 0x7610, R15 ;  /* 0x00007610ff0f7816 */ /* 0x000fc6000000000f */
[----:B------:R-:W4:Y:S04]  /*1f290*/  LDL R26, [R1+0xd90] ;  /* 0x000d9000011a7983 */ /* 0x000f280000100800 */
[----:B0-----:R-:W2:Y:S04]  /*1f2a0*/  LDL R4, [R1+0x5f4] ;  /* 0x0005f40001047983 */ /* 0x001ea80000100800 */
[----:B------:R-:W2:Y:S04]  /*1f2b0*/  LDL R5, [R1+0x5f8] ;  /* 0x0005f80001057983 */ /* 0x000ea80000100800 */
[----:B---3--:R0:W-:Y:S04]  /*1f2c0*/  STL [R1+0x9c], R0 ;  /* 0x00009c0001007387 */ /* 0x0081e80000100800 */
[----:B0-----:R-:W3:Y:S01]  /*1f2d0*/  LDL.LU R0, [R1+0xbc] ;  /* 0x0000bc0001007983 */ /* 0x001ee20000300800 */
[----:B--2---:R-:W-:-:S04]  /*1f2e0*/  @!P0 LOP3.LUT R5, R5, R4, RZ, 0x3c, !PT ;  /* 0x0000000405058212 */ /* 0x004fc800078e3cff */
[----:B------:R-:W-:-:S04]  /*1f2f0*/  @!P0 LOP3.LUT R4, R5, R4, RZ, 0x3c, !PT ;  /* 0x0000000405048212 */ /* 0x000fc800078e3cff */
[----:B------:R-:W-:-:S05]  /*1f300*/  @!P0 LOP3.LUT R5, R5, R4, RZ, 0x3c, !PT ;  /* 0x0000000405058212 */ /* 0x000fca00078e3cff */
[----:B------:R0:W2:Y:S04]  /*1f310*/  @!P0 LDG.E.U16 R15, [R4.64] ;  /* 0x0000000c040f8981 */ /* 0x0000a8000c1e1500 */
[----:B0-----:R-:W3:Y:S04]  /*1f320*/  LDL R4, [R1+0x5a0] ;  /* 0x0005a00001047983 */ /* 0x001ee80000100800 */
[----:B------:R-:W3:Y:S01]  /*1f330*/  LDL R5, [R1+0xdb8] ;  /* 0x000db80001057983 */ /* 0x000ee20000100800 */
[----:B------:R-:W-:-:S03]  /*1f340*/  PRMT R18, RZ, 0x7610, R18 ;  /* 0x00007610ff127816 */ /* 0x000fc60000000012 */
[----:B--2---:R0:W-:Y:S04]  /*1f350*/  STL [R1+0x98], R15 ;  /* 0x0000980f01007387 */ /* 0x0041e80000100800 */
[----:B0-----:R-:W2:Y:S01]  /*1f360*/  LDL.LU R15, [R1+0xc0] ;  /* 0x0000c000010f7983 */ /* 0x001ea20000300800 */
[----:B---3--:R-:W-:-:S04]  /*1f370*/  @!P0 LOP3.LUT R5, R5, R4, RZ, 0x3c, !PT ;  /* 0x0000000405058212 */ /* 0x008fc800078e3cff */
[----:B------:R-:W-:-:S04]  /*1f380*/  @!P0 LOP3.LUT R4, R5, R4, RZ, 0x3c, !PT ;  /* 0x0000000405048212 */ /* 0x000fc800078e3cff */
[----:B------:R-:W-:-:S05]  /*1f390*/  @!P0 LOP3.LUT R5, R5, R4, RZ, 0x3c, !PT ;  /* 0x0000000405058212 */ /* 0x000fca00078e3cff */
[----:B------:R0:W3:Y:S04]  /*1f3a0*/  @!P0 LDG.E.U16 R18, [R4.64] ;  /* 0x0000000c04128981 */ /* 0x0000e8000c1e1500 */
[----:B0-----:R-:W2:Y:S04]  /*1f3b0*/  LDL R4, [R1+0x590] ;  /* 0x0005900001047983 */ /* 0x001ea80000100800 */
[----:B------:R-:W2:Y:S01]  /*1f3c0*/  LDL R5, [R1+0xda8] ;  /* 0x000da80001057983 */ /* 0x000ea20000100800 */
[----:B------:R-:W-:-:S03]  /*1f3d0*/  PRMT R22, RZ, 0x7610, R22 ;  /* 0x00007610ff167816 */ /* 0x000fc60000000016 */
[----:B---3--:R0:W-:Y:S04]  /*1f3e0*/  STL [R1+0x94], R18 ;  /* 0x0000941201007387 */ /* 0x0081e80000100800 */
[----:B0-----:R-:W3:Y:S01]  /*1f3f0*/  LDL.LU R18, [R1+0xc4] ;  /* 0x0000c40001127983 */ /* 0x001ee20000300800 */
[----:B--2---:R-:W-:-:S04]  /*1f400*/  @!P0 LOP3.LUT R5, R5, R4, RZ, 0x3c, !PT ;  /* 0x0000000405058212 */ /* 0x004fc800078e3cff */
[----:B------:R-:W-:-:S04]  /*1f410*/  @!P0 LOP3.LUT R4, R5, R4, RZ, 0x3c, !PT ;  /* 0x0000000405048212 */ /* 0x000fc800078e3cff */
[----:B------:R-:W-:-:S05]  /*1f420*/  @!P0 LOP3.LUT R5, R5, R4, RZ, 0x3c, !PT ;  /* 0x0000000405058212 */ /* 0x000fca00078e3cff */
[----:B------:R0:W2:Y:S04]  /*1f430*/  @!P0 LDG.E.U16 R22, [R4.64] ;  /* 0x0000000c04168981 */ /* 0x0000a8000c1e1500 */
[----:B0-----:R-:W3:Y:S01]  /*1f440*/  LDL R5, [R1+0xd8c] ;  /* 0x000d8c0001057983 */ /* 0x001ee20000100800 */
[----:B------:R-:W-:Y:S01]  /*1f450*/  PRMT R20, RZ, 0x7610, R20 ;  /* 0x00007610ff147816 */ /* 0x000fe20000000014 */
[----:B----4-:R-:W-:Y:S02]  /*1f460*/  @!P0 IMAD.MOV.U32 R4, RZ, RZ, R26 ;  /* 0x000000ffff048224 */ /* 0x010fe400078e001a */
[----:B------:R-:W0:Y:S04]  /*1f470*/  S2R R2, SR_TID.X ;  /* 0x0000000000027919 */ /* 0x000e280000002100 */
[----:B--2---:R1:W-:Y:S04]  /*1f480*/  STL [R1+0x90], R22 ;  /* 0x0000901601007387 */ /* 0x0043e80000100800 */
[----:B-1----:R-:W2:Y:S04]  /*1f490*/  LDL.LU R22, [R1+0x174] ;  /* 0x0001740001167983 */ /* 0x002ea80000300800 */
[----:B---3--:R1:W3:Y:S04]  /*1f4a0*/  @!P0 LDG.E.U16 R20, [R4.64] ;  /* 0x0000000c04148981 */ /* 0x0082e8000c1e1500 */
[----:B-1----:R-:W4:Y:S04]  /*1f4b0*/  LDL R4, [R1+0xd6c] ;  /* 0x000d6c0001047983 */ /* 0x002f280000100800 */
[----:B------:R-:W4:Y:S01]  /*1f4c0*/  LDL R5, [R1+0xd70] ;  /* 0x000d700001057983 */ /* 0x000f220000100800 */
[----:B0-----:R-:W-:-:S05]  /*1f4d0*/  IMAD.SHL.U32 R2, R2, 0x2, RZ ;  /* 0x0000000202027824 */ /* 0x001fca00078e00ff */
[----:B------:R-:W-:-:S05]  /*1f4e0*/  LOP3.LUT R2, R2, 0x7e, RZ, 0xc0, !PT ;  /* 0x0000007e02027812 */ /* 0x000fca00078ec0ff */
[----:B------:R-:W-:Y:S04]  /*1f4f0*/  STS.U16 [R2+0x6a00], R8 ;  /* 0x006a000802007388 */ /* 0x000fe80000000400 */
[----:B------:R-:W-:Y:S04]  /*1f500*/  STS.U16 [R2+0x6c00], R12 ;  /* 0x006c000c02007388 */ /* 0x000fe80000000400 */
[----:B------:R-:W-:Y:S04]  /*1f510*/  STS.U16 [R2+0x6e00], R11 ;  /* 0x006e000b02007388 */ /* 0x000fe80000000400 */
[----:B------:R-:W-:Y:S04]  /*1f520*/  STS.U16 [R2+0x7000], R10 ;  /* 0x0070000a02007388 */ /* 0x000fe80000000400 */
[----:B------:R-:W-:Y:S04]  /*1f530*/  STS.U16 [R2+0x7200], R9 ;  /* 0x0072000902007388 */ /* 0x000fe80000000400 */
[----:B------:R-:W-:Y:S04]  /*1f540*/  STS.U16 [R2+0x7400], R13 ;  /* 0x0074000d02007388 */ /* 0x000fe80000000400 */
[----:B------:R0:W-:Y:S02]  /*1f550*/  STS.U16 [R2+0x7600], R17 ;  /* 0x0076001102007388 */ /* 0x0001e40000000400 */
[----:B0-----:R-:W-:-:S02]  /*1f560*/  PRMT R2, RZ, 0x7610, R2 ;  /* 0x00007610ff027816 */ /* 0x001fc40000000002 */
[----:B----4-:R-:W-:-:S04]  /*1f570*/  @!P0 LOP3.LUT R5, R5, R4, RZ, 0x3c, !PT ;  /* 0x0000000405058212 */ /* 0x010fc800078e3cff */
[----:B------:R-:W-:-:S04]  /*1f580*/  @!P0 LOP3.LUT R4, R5, R4, RZ, 0x3c, !PT ;  /* 0x0000000405048212 */ /* 0x000fc800078e3cff */
[----:B------:R-:W-:-:S05]  /*1f590*/  @!P0 LOP3.LUT R5, R5, R4, RZ, 0x3c, !PT ;  /* 0x0000000405058212 */ /* 0x000fca00078e3cff */
[----:B------:R-:W4:Y:S04]  /*1f5a0*/  @!P0 LDG.E.U16 R2, [R4.64] ;  /* 0x0000000c04028981 */ /* 0x000f28000c1e1500 */
[----:B---3--:R0:W-:Y:S04]  /*1f5b0*/  STL [R1+0x8c], R20 ;  /* 0x00008c1401007387 */ /* 0x0081e80000100800 */
[----:B0-----:R-:W3:Y:S04]  /*1f5c0*/  LDL R20, [R1+0xd10] ;  /* 0x000d100001147983 */ /* 0x001ee80000100800 */
[----:B------:R-:W2:Y:S04]  /*1f5d0*/  LDL.LU R26, [R1+0x170] ;  /* 0x00017000011a7983 */ /* 0x000ea80000300800 */
        /* <DEDUP_REMOVED lines=29> */
[----:B---3--:R-:W-:-:S03]  /*1f7b0*/  @!P0 IMAD.MOV.U32 R4, RZ, RZ, R20 ;  /* 0x000000ffff048224 */ /* 0x008fc600078e0014 */
[----:B------:R-:W3:Y:S01]  /*1f7c0*/  LDL.LU R20, [R1+0x164] ;  /* 0x0001640001147983 */ /* 0x000ee20000300800 */
[----:B0-----:R-:W-:-:S05]  /*1f7d0*/  IMAD.SHL.U32 R2, R2, 0x2, RZ ;  /* 0x0000000202027824 */ /* 0x001fca00078e00ff */
[----:B------:R-:W-:-:S05]  /*1f7e0*/  LOP3.LUT R2, R2, 0x7e, RZ, 0xc0, !PT ;  /* 0x0000007e02027812 */ /* 0x000fca00078ec0ff */
[----:B------:R0:W-:Y:S02]  /*1f7f0*/  STS.U16 [R2+0x7c00], R15 ;  /* 0x007c000f02007388 */ /* 0x0001e40000000400 */
[----:B0-----:R-:W-:-:S06]  /*1f800*/  PRMT R2, RZ, 0x7610, R2 ;  /* 0x00007610ff027816 */ /* 0x001fcc0000000002 */
[----:B----4-:R-:W4:Y:S04]  /*1f810*/  @!P0 LDG.E.U16 R2, [R4.64] ;  /* 0x0000000c04028981 */ /* 0x010f28000c1e1500 */
[----:B----4-:R0:W-:Y:S04]  /*1f820*/  STL [R1+0x7c], R2 ;  /* 0x00007c0201007387 */ /* 0x0101e80000100800 */
[----:B------:R-:W4:Y:S04]  /*1f830*/  LDL R4, [R1+0xcec] ;  /* 0x000cec0001047983 */ /* 0x000f280000100800 */
[----:B------:R-:W4:Y:S04]  /*1f840*/  LDL R5, [R1+0xcf0] ;  /* 0x000cf00001057983 */ /* 0x000f280000100800 */
[----:B0-----:R-:W0:Y:S02]  /*1f850*/  S2R R2, SR_TID.X ;  /* 0x0000000000027919 */ /* 0x001e240000002100 */
[----:B0-----:R-:W-:-:S05]  /*1f860*/  IMAD.SHL.U32 R2, R2, 0x2, RZ ;  /* 0x0000000202027824 */ /* 0x001fca00078e00ff */
[----:B------:R-:W-:-:S05]  /*1f870*/  LOP3.LUT R2, R2, 0x7e, RZ, 0xc0, !PT ;  /* 0x0000007e02027812 */ /* 0x000fca00078ec0ff */
[----:B------:R0:W-:Y:S04]  /*1f880*/  STS.U16 [R2+0x7e00], R18 ;  /* 0x007e001202007388 */ /* 0x0001e80000000400 */
[----:B0-----:R-:W2:Y:S01]  /*1f890*/  LDL.LU R18, [R1+0x1558] ;  /* 0x0015580001127983 */ /* 0x001ea20000300800 */
[----:B----4-:R-:W-:-:S04]  /*1f8a0*/  @!P0 LOP3.LUT R5, R5, R4, RZ, 0x3c, !PT ;  /* 0x0000000405058212 */ /* 0x010fc800078e3cff */
[----:B------:R-:W-:-:S04]  /*1f8b0*/  @!P0 LOP3.LUT R4, R5, R4, RZ, 0x3c, !PT ;  /* 0x0000000405048212 */ /* 0x000fc800078e3cff */
[----:B------:R-:W-:Y:S02]  /*1f8c0*/  @!P0 LOP3.LUT R5, R5, R4, RZ, 0x3c, !PT ;  /* 0x0000000405058212 */ /* 0x000fe400078e3cff */
[----:B--2---:R-:W-:-:S06]  /*1f8d0*/  PRMT R18, RZ, 0x7610, R18 ;  /* 0x00007610ff127816 */ /* 0x004fcc0000000012 */
[----:B------:R-:W2:Y:S04]  /*1f8e0*/  @!P0 LDG.E.U16 R18, [R4.64] ;  /* 0x0000000c04128981 */ /* 0x000ea8000c1e1500 */
[----:B------:R-:W0:Y:S02]  /*1f8f0*/  S2R R15, SR_TID.X ;  /* 0x00000000000f7919 */ /* 0x000e240000002100 */
[----:B0-----:R-:W-:-:S05]  /*1f900*/  IMAD.SHL.U32 R15, R15, 0x2, RZ ;  /* 0x000000020f0f7824 */ /* 0x001fca00078e00ff */
[----:B------:R-:W-:-:S04]  /*1f910*/  LOP3.LUT R15, R15, 0x7e, RZ, 0xc0, !PT ;  /* 0x0000007e0f0f7812 */ /* 0x000fc800078ec0ff */
[----:B------:R-:W-:-:S05]  /*1f920*/  LOP3.LUT R15, R15, 0x10, RZ, 0x3c, !PT ;  /* 0x000000100f0f7812 */ /* 0x000fca00078e3cff */
[----:B------:R-:W-:Y:S04]  /*1f930*/  STS.U16 [R15+0x80], R22 ;  /* 0x000080160f007388 */ /* 0x000fe80000000400 */
[----:B--2---:R0:W-:Y:S04]  /*1f940*/  STL [R1+0x78], R18 ;  /* 0x0000781201007387 */ /* 0x0041e80000100800 */
[----:B0-----:R-:W2:Y:S04]  /*1f950*/  LDL.LU R18, [R1+0x1554] ;  /* 0x0015540001127983 */ /* 0x001ea80000300800 */
[----:B------:R-:W4:Y:S04]  /*1f960*/  LDL R4, [R1+0xccc] ;  /* 0x000ccc0001047983 */ /* 0x000f280000100800 */
[----:B------:R-:W4:Y:S04]  /*1f970*/  LDL R5, [R1+0xcd0] ;  /* 0x000cd00001057983 */ /* 0x000f280000100800 */
[----:B------:R-:W2:Y:S01]  /*1f980*/  LDL.LU R22, [R1+0x1550] ;  /* 0x0015500001167983 */ /* 0x000ea20000300800 */
[----:B----4-:R-:W-:-:S04]  /*1f990*/  @!P0 LOP3.LUT R5, R5, R4, RZ, 0x3c, !PT ;  /* 0x0000000405058212 */ /* 0x010fc800078e3cff */
[C---:B------:R-:W-:Y:S02]  /*1f9a0*/  @!P0 LOP3.LUT R4, R5.reuse, R4, RZ, 0x3c, !PT ;  /* 0x0000000405048212 */ /* 0x040fe400078e3cff */
[----:B--2---:R-:W-:Y:S02]  /*1f9b0*/  PRMT R22, RZ, 0x7610, R22 ;  /* 0x00007610ff167816 */ /* 0x004fe40000000016 */
[----:B------:R-:W-:-:S05]  /*1f9c0*/  @!P0 LOP3.LUT R5, R5, R4, RZ, 0x3c, !PT ;  /* 0x0000000405058212 */ /* 0x000fca00078e3cff */
[----:B------:R-:W2:Y:S04]  /*1f9d0*/  @!P0 LDG.E.U16 R22, [R4.64] ;  /* 0x0000000c04168981 */ /* 0x000ea8000c1e1500 */
[----:B--2---:R0:W-:Y:S04]  /*1f9e0*/  STL [R1+0x74], R22 ;  /* 0x0000741601007387 */ /* 0x0041e80000100800 */
[----:B0-----:R-:W2:Y:S04]  /*1f9f0*/  LDL.LU R22, [R1+0x154c] ;  /* 0x00154c0001167983 */ /* 0x001ea80000300800 */
[----:B------:R-:W4:Y:S04]  /*1fa00*/  LDL R4, [R1+0xcac] ;  /* 0x000cac0001047983 */ /* 0x000f280000100800 */
[----:B------:R-:W4:Y:S01]  /*1fa10*/  LDL R5, [R1+0xcb0] ;  /* 0x000cb00001057983 */ /* 0x000f220000100800 */
[----:B------:R-:W-:-:S03]  /*1fa20*/  PRMT R18, RZ, 0x7610, R18 ;  /* 0x00007610ff127816 */ /* 0x000fc60000000012 */
[----:B------:R0:W-:Y:S04]  /*1fa30*/  STS.U16 [R15+0x280], R26 ;  /* 0x0002801a0f007388 */ /* 0x0001e80000000400 */
[----:B0-----:R-:W2:Y:S01]  /*1fa40*/  LDL.LU R26, [R1+0x158] ;  /* 0x00015800011a7983 */ /* 0x001ea20000300800 */
[----:B----4-:R-:W-:-:S04]  /*1fa50*/  @!P0 LOP3.LUT R5, R5, R4, RZ, 0x3c, !PT ;  /* 0x0000000405058212 */ /* 0x010fc800078e3cff */
[----:B------:R-:W-:-:S04]  /*1fa60*/  @!P0 LOP3.LUT R4, R5, R4, RZ, 0x3c, !PT ;  /* 0x0000000405048212 */ /* 0x000fc800078e3cff */
[----:B------:R-:W-:-:S05]  /*1fa70*/  @!P0 LOP3.LUT R5, R5, R4, RZ, 0x3c, !PT ;  /* 0x0000000405058212 */ /* 0x000fca00078e3cff */
[----:B------:R0:W4:Y:S04]  /*1fa80*/  @!P0 LDG.E.U16 R18, [R4.64] ;  /* 0x0000000c04128981 */ /* 0x000128000c1e1500 */
[----:B0-----:R-:W2:Y:S04]  /*1fa90*/  LDL R4, [R1+0xc8c] ;  /* 0x000c8c0001047983 */ /* 0x001ea80000100800 */
[----:B------:R-:W2:Y:S01]  /*1faa0*/  LDL R5, [R1+0xc90] ;  /* 0x000c900001057983 */ /* 0x000ea20000100800 */
[----:B------:R-:W-:-:S03]  /*1fab0*/  PRMT R12, RZ, 0x7610, R12 ;  /* 0x00007610ff0c7816 */ /* 0x000fc6000000000c */
[----:B------:R0:W-:Y:S04]  /*1fac0*/  STS.U16 [R15+0x480], R24 ;  /* 0x000480180f007388 */ /* 0x0001e80000000400 */
[----:B0-----:R-:W3:Y:S04]  /*1fad0*/  LDL R24, [R1+0xc30] ;  /* 0x000c300001187983 */ /* 0x001ee80000100800 */
[----:B----4-:R0:W-:Y:S04]  /*1fae0*/  STL [R1+0x70], R18 ;  /* 0x0000701201007387 */ /* 0x0101e80000100800 */
[----:B0-----:R-:W4:Y:S01]  /*1faf0*/  LDL.LU R18, [R1+0x154] ;  /* 0x0001540001127983 */ /* 0x001f220000300800 */
        /* <DEDUP_REMOVED lines=12> */
[----:B------:R1:W-:Y:S04]  /*1fbc0*/  STS.U16 [R15+0x680], R0 ;  /* 0x000680000f007388 */ /* 0x0003e80000000400 */
[----:B0-----:R-:W3:Y:S04]  /*1fbd0*/  LDL R12, [R1+0xc10] ;  /* 0x000c1000010c7983 */ /* 0x001ee80000100800 */
[----:B-1----:R-:W3:Y:S04]  /*1fbe0*/  LDL.LU R0, [R1+0x150] ;  /* 0x0001500001007983 */ /* 0x002ee80000300800 */
[----:B--2---:R0:W-:Y:S04]  /*1fbf0*/  STL [R1+0x68], R22 ;  /* 0x0000681601007387 */ /* 0x0041e80000100800 */
[----:B0-----:R-:W2:Y:S04]  /*1fc00*/  LDL.LU R22, [R1+0x1548] ;  /* 0x0015480001167983 */ /* 0x001ea80000300800 */
[----:B------:R-:W4:Y:S04]  /*1fc10*/  LDL R4, [R1+0xc4c] ;  /* 0x000c4c0001047983 */ /* 0x000f280000100800 */
[----:B------:R-:W4:Y:S04]  /*1fc20*/  LDL R5, [R1+0xc50] ;  /* 0x000c500001057983 */ /* 0x000f280000100800 */
[----:B---3--:R0:W-:Y:S04]  /*1fc30*/  STS.U16 [R15+0x880], R20 ;  /* 0x000880140f007388 */ /* 0x0081e80000000400 */
[----:B0-----:R-:W3:Y:S01]  /*1fc40*/  LDL.LU R20, [R1+0x14c] ;  /* 0x00014c0001147983 */ /* 0x001ee20000300800 */
[----:B--2---:R-:W-:-:S02]  /*1fc50*/  PRMT R22, RZ, 0x7610, R22 ;  /* 0x00007610ff167816 */ /* 0x004fc40000000016 */
[----:B----4-:R-:W-:-:S04]  /*1fc60*/  @!P0 LOP3.LUT R5, R5, R4, RZ, 0x3c, !PT ;  /* 0x0000000405058212 */ /* 0x010fc800078e3cff */
[----:B------:R-:W-:-:S04]  /*1fc70*/  @!P0 LOP3.LUT R4, R5, R4, RZ, 0x3c, !PT ;  /* 0x0000000405048212 */ /* 0x000fc800078e3cff */
[----:B------:R-:W-:-:S05]  /*1fc80*/  @!P0 LOP3.LUT R5, R5, R4, RZ, 0x3c, !PT ;  /* 0x0000000405058212 */ /* 0x000fca00078e3cff */
[----:B------:R0:W2:Y:S04]  /*1fc90*/  @!P0 LDG.E.U16 R22, [R4.64] ;  /* 0x0000000c04168981 */ /* 0x0000a8000c1e1500 */
[----:B0-----:R-:W4:Y:S04]  /*1fca0*/  LDL.LU R4, [R1+0x160] ;  /* 0x0001600001047983 */ /* 0x001f280000300800 */
[----:B------:R-:W2:Y:S01]  /*1fcb0*/  LDL R5, [R1+0xc2c] ;  /* 0x000c2c0001057983 */ /* 0x000ea20000100800 */
[----:B------:R-:W-:-:S03]  /*1fcc0*/  PRMT R16, RZ, 0x7610, R16 ;  /* 0x00007610ff107816 */ /* 0x000fc60000000010 */
[----:B----4-:R0:W-:Y:S02]  /*1fcd0*/  STS.U16 [R15+0xa80], R4 ;  /* 0x000a80040f007388 */ /* 0x0101e40000000400 */
[----:B0-----:R-:W-:-:S05]  /*1fce0*/  @!P0 IMAD.MOV.U32 R4, RZ, RZ, R24 ;  /* 0x000000ffff048224 */ /* 0x001fca00078e0018 */
[----:B--2---:R-:W2:Y:S04]  /*1fcf0*/  @!P0 LDG.E.U16 R16, [R4.64] ;  /* 0x0000000c04108981 */ /* 0x004ea8000c1e1500 */
[----:B------:R0:W-:Y:S04]  /*1fd00*/  STL [R1+0x64], R22 ;  /* 0x0000641601007387 */ /* 0x0001e80000100800 */
[----:B0-----:R-:W4:Y:S04]  /*1fd10*/  LDL.LU R22, [R1+0x148] ;  /* 0x0001480001167983 */ /* 0x001f280000300800 */
[----:B------:R-:W3:Y:S04]  /*1fd20*/  LDL.LU R24, [R1+0x144] ;  /* 0x0001440001187983 */ /* 0x000ee80000300800 */
[----:B--2---:R0:W-:Y:S04]  /*1fd30*/  STL [R1+0x60], R16 ;  /* 0x0000601001007387 */ /* 0x0041e80000100800 */
[----:B0-----:R-:W2:Y:S04]  /*1fd40*/  LDL.LU R16, [R1+0x1544] ;  /* 0x0015440001107983 */ /* 0x001ea80000300800 */
[----:B------:R-:W3:Y:S04]  /*1fd50*/  LDL.LU R4, [R1+0x15c] ;  /* 0x00015c0001047983 */ /* 0x000ee80000300800 */
[----:B------:R-:W4:Y:S01]  /*1fd60*/  LDL R5, [R1+0xc0c] ;  /* 0x000c0c0001057983 */ /* 0x000f220000100800 */
[----:B--2---:R-:W-:-:S03]  /*1fd70*/  PRMT R16, RZ, 0x7610, R16 ;  /* 0x00007610ff107816 */ /* 0x004fc60000000010 */
[----:B---3--:R0:W-:Y:S02]  /*1fd80*/  STS.U16 [R15+0xc80], R4 ;  /* 0x000c80040f007388 */ /* 0x0081e40000000400 */
[----:B0-----:R-:W-:Y:S02]  /*1fd90*/  @!P0 IMAD.MOV.U32 R4, RZ, RZ, R12 ;  /* 0x000000ffff048224 */ /* 0x001fe400078e000c */
[----:B------:R-:W2:Y:S04]  /*1fda0*/  LDL.LU R12, [R1+0x140] ;  /* 0x00014000010c7983 */ /* 0x000ea80000300800 */
[----:B----4-:R-:W3:Y:S04]  /*1fdb0*/  @!P0 LDG.E.U16 R16, [R4.64] ;  /* 0x0000000c04108981 */ /* 0x010ee8000c1e1500 */
[----:B------:R-:W-:Y:S04]  /*1fdc0*/  STS.U16 [R15+0xe80], R26 ;  /* 0x000e801a0f007388 */ /* 0x000fe80000000400 */
[----:B---3--:R0:W-:Y:S04]  /*1fdd0*/  STL [R1+0x5c], R16 ;  /* 0x00005c1001007387 */ /* 0x0081e80000100800 */
[----:B0-----:R-:W3:Y:S04]  /*1fde0*/  LDL.LU R16, [R1+0x1540] ;  /* 0x0015400001107983 */ /* 0x001ee80000300800 */
[----:B------:R-:W4:Y:S04]  /*1fdf0*/  LDL R4, [R1+0xbec] ;  /* 0x000bec0001047983 */ /* 0x000f280000100800 */
[----:B------:R-:W4:Y:S04]  /*1fe00*/  LDL R5, [R1+0xbf0] ;  /* 0x000bf00001057983 */ /* 0x000f280000100800 */
[----:B------:R-:W2:Y:S01]  /*1fe10*/  LDL.LU R26, [R1+0x153c] ;  /* 0x00153c00011a7983 */ /* 0x000ea20000300800 */
[----:B----4-:R-:W-:-:S04]  /*1fe20*/  @!P0 LOP3.LUT R5, R5, R4, RZ, 0x3c, !PT ;  /* 0x0000000405058212 */ /* 0x010fc800078e3cff */
[C---:B------:R-:W-:Y:S02]  /*1fe30*/  @!P0 LOP3.LUT R4, R5.reuse, R4, RZ, 0x3c, !PT ;  /* 0x0000000405048212 */ /* 0x040fe400078e3cff */
[----:B--2---:R-:W-:Y:S02]  /*1fe40*/  PRMT R26, RZ, 0x7610, R26 ;  /* 0x00007610ff1a7816 */ /* 0x004fe4000000001a */
[----:B------:R-:W-:-:S05]  /*1fe50*/  @!P0 LOP3.LUT R5, R5, R4, RZ, 0x3c, !PT ;  /* 0x0000000405058212 */ /* 0x000fca00078e3cff */
[----:B------:R0:W2:Y:S04]  /*1fe60*/  @!P0 LDG.E.U16 R26, [R4.64] ;  /* 0x0000000c041a8981 */ /* 0x0000a8000c1e1500 */
[----:B------:R-:W-:Y:S04]  /*1fe70*/  STS.U16 [R15+0x1080], R18 ;  /* 0x001080120f007388 */ /* 0x000fe80000000400 */
[----:B0-----:R-:W4:Y:S04]  /*1fe80*/  LDL R4, [R1+0xbcc] ;  /* 0x000bcc0001047983 */ /* 0x001f280000100800 */
[----:B------:R-:W4:Y:S04]  /*1fe90*/  LDL R5, [R1+0xbd0] ;  /* 0x000bd00001057983 */ /* 0x000f280000100800 */
[----:B--2---:R0:W-:Y:S04]  /*1fea0*/  STL [R1+0x58], R26 ;  /* 0x0000581a01007387 */ /* 0x0041e80000100800 */
[----:B0-----:R-:W2:Y:S04]  /*1feb0*/  LDL.LU R26, [R1+0x13c] ;  /* 0x00013c00011a7983 */ /* 0x001ea80000300800 */
[----:B------:R-:W2:Y:S01]  /*1fec0*/  LDL.LU R18, [R1+0x1538] ;  /* 0x0015380001127983 */ /* 0x000ea20000300800 */
[----:B----4-:R-:W-:-:S04]  /*1fed0*/  @!P0 LOP3.LUT R5, R5, R4, RZ, 0x3c, !PT ;  /* 0x0000000405058212 */ /* 0x010fc800078e3cff */
[----:B------:R-:W-:-:S04]  /*1fee0*/  @!P0 LOP3.LUT R4, R5, R4, RZ, 0x3c, !PT ;  /* 0x0000000405048212 */ /* 0x000fc800078e3cff */
[----:B------:R-:W-:Y:S02]  /*1fef0*/  @!P0 LOP3.LUT R5, R5, R4, RZ, 0x3c, !PT ;  /* 0x0000000405058212 */ /* 0x000fe400078e3cff */
[----:B--2---:R-:W-:-:S06]  /*1ff00*/  PRMT R18, RZ, 0x7610, R18 ;  /* 0x00007610ff127816 */ /* 0x004fcc0000000012 */
[----:B------:R-:W2:Y:S04]  /*1ff10*/  @!P0 LDG.E.U16 R18, [R4.64] ;  /* 0x0000000c04128981 */ /* 0x000ea8000c1e1500 */
[----:B--2---:R0:W-:Y:S04]  /*1ff20*/  STL [R1+0x54], R18 ;  /* 0x0000541201007387 */ /* 0x0041e80000100800 */
[----:B0-----:R-:W2:Y:S04]  /*1ff30*/  LDL.LU R18, [R1+0x1534] ;  /* 0x0015340001127983 */ /* 0x001ea80000300800 */
[----:B------:R-:W4:Y:S04]  /*1ff40*/  LDL R4, [R1+0xbac] ;  /* 0x000bac0001047983 */ /* 0x000f280000100800 */
[----:B------:R-:W4:Y:S01]  /*1ff50*/  LDL R5, [R1+0xbb0] ;  /* 0x000bb00001057983 */ /* 0x000f220000100800 */
[----:B--2---:R-:W-:-:S02]  /*1ff60*/  PRMT R18, RZ, 0x7610, R18 ;  /* 0x00007610ff127816 */ /* 0x004fc40000000012 */
[----:B----4-:R-:W-:-:S04]  /*1ff70*/  @!P0 LOP3.LUT R5, R5, R4, RZ, 0x3c, !PT ;  /* 0x0000000405058212 */ /* 0x010fc800078e3cff */
[----:B------:R-:W-:-:S04]  /*1ff80*/  @!P0 LOP3.LUT R4, R5, R4, RZ, 0x3c, !PT ;  /* 0x0000000405048212 */ /* 0x000fc800078e3cff */
[----:B------:R-:W-:-:S05]  /*1ff90*/  @!P0 LOP3.LUT R5, R5, R4, RZ, 0x3c, !PT ;  /* 0x0000000405058212 */ /* 0x000fca00078e3cff */
[----:B------:R-:W2:Y:S04]  /*1ffa0*/  @!P0 LDG.E.U16 R18, [R4.64] ;  /* 0x0000000c04128981 */ /* 0x000ea8000c1e1500 */
[----:B------:R0:W-:Y:S04]  /*1ffb0*/  STS.U16 [R15+0x1280], R0 ;  /* 0x001280000f007388 */ /* 0x0001e80000000400 */
[----:B0-----:R-:W4:Y:S04]  /*1ffc0*/  LDL.LU R0, [R1+0x138] ;  /* 0x0001380001007983 */ /* 0x001f280000300800 */
[----:B------:R-:W-:Y:S04]  /*1ffd0*/  STS.U16 [R15+0x1480], R20 ;  /* 0x001480140f007388 */ /* 0x000fe80000000400 */
[----:B--2---:R0:W-:Y:S04]  /*1ffe0*/  STL [R1+0x50], R18 ;  /* 0x0000501201007387 */ /* 0x0041e80000100800 */
[----:B0-----:R-:W2:Y:S04]  /*1fff0*/  LDL.LU R18, [R1+0x1530] ;  /* 0x0015300001127983 */ /* 0x001ea80000300800 */
[----:B------:R-:W2:Y:S04]  /*20000*/  LDL R4, [R1+0xb8c] ;  /* 0x000b8c0001047983 */ /* 0x000ea80000100800 */
[----:B------:R-:W2:Y:S04]  /*20010*/  LDL R5, [R1+0xb90] ;  /* 0x000b900001057983 */ /* 0x000ea80000100800 */
[----:B------:R-:W3:Y:S01]  /*20020*/  LDL.LU R20, [R1+0x152c] ;  /* 0x00152c0001147983 */ /* 0x000ee20000300800 */
[----:B--2---:R-:W-:-:S04]  /*20030*/  @!P0 LOP3.LUT R5, R5, R4, RZ, 0x3c, !PT ;  /* 0x0000000405058212 */ /* 0x004fc800078e3cff */
[C---:B------:R-:W-:Y:S02]  /*20040*/  @!P0 LOP3.LUT R4, R5.reuse, R4, RZ, 0x3c, !PT ;  /* 0x0000000405048212 */ /* 0x040fe400078e3cff */
[----:B---3--:R-:W-:Y:S02]  /*20050*/  PRMT R20, RZ, 0x7610, R20 ;  /* 0x00007610ff147816 */ /* 0x008fe40000000014 */
[----:B------:R-:W-:-:S05]  /*20060*/  @!P0 LOP3.LUT R5, R5, R4, RZ, 0x3c, !PT ;  /* 0x0000000405058212 */ /* 0x000fca00078e3cff */
[----:B------:R-:W2:Y:S04]  /*20070*/  @!P0 LDG.E.U16 R20, [R4.64] ;  /* 0x0000000c04148981 */ /* 0x000ea8000c1e1500 */
[----:B------:R-:W-:Y:S04]  /*20080*/  STS.U16 [R15+0x1680], R22 ;  /* 0x001680160f007388 */ /* 0x000fe80000000400 */
[----:B--2---:R0:W-:Y:S04]  /*20090*/  STL [R1+0x4c], R20 ;  /* 0x00004c1401007387 */ /* 0x0041e80000100800 */
[----:B0-----:R-:W2:Y:S04]  /*200a0*/  LDL.LU R20, [R1+0x1528] ;  /* 0x0015280001147983 */ /* 0x001ea80000300800 */
[----:B------:R-:W3:Y:S04]  /*200b0*/  LDL R4, [R1+0xb6c] ;  /* 0x000b6c0001047983 */ /* 0x000ee80000100800 */
[----:B------:R-:W3:Y:S04]  /*200c0*/  LDL R5, [R1+0xb70] ;  /* 0x000b700001057983 */ /* 0x000ee80000100800 */
[----:B------:R-:W2:Y:S01]  /*200d0*/  LDL.LU R22, [R1+0x1524] ;  /* 0x0015240001167983 */ /* 0x000ea20000300800 */
[----:B---3--:R-:W-:-:S04]  /*200e0*/  @!P0 LOP3.LUT R5, R5, R4, RZ, 0x3c, !PT ;  /* 0x0000000405058212 */ /* 0x008fc800078e3cff */
[C---:B------:R-:W-:Y:S02]  /*200f0*/  @!P0 LOP3.LUT R4, R5.reuse, R4, RZ, 0x3c, !PT ;  /* 0x0000000405048212 */ /* 0x040fe400078e3cff */
[----:B--2---:R-:W-:Y:S02]  /*20100*/  PRMT R22, RZ, 0x7610, R22 ;  /* 0x00007610ff167816 */ /* 0x004fe40000000016 */
[----:B------:R-:W-:-:S05]  /*20110*/  @!P0 LOP3.LUT R5, R5, R4, RZ, 0x3c, !PT ;  /* 0x0000000405058212 */ /* 0x000fca00078e3cff */
[----:B------:R-:W2:Y:S04]  /*20120*/  @!P0 LDG.E.U16 R22, [R4.64] ;  /* 0x0000000c04168981 */ /* 0x000ea8000c1e1500 */
[----:B--2---:R0:W-:Y:S04]  /*20130*/  STL [R1+0x48], R22 ;  /* 0x0000481601007387 */ /* 0x0041e80000100800 */
[----:B0-----:R-:W2:Y:S04]  /*20140*/  LDL.LU R22, [R1+0x1520] ;  /* 0x0015200001167983 */ /* 0x001ea80000300800 */
[----:B------:R-:W3:Y:S04]  /*20150*/  LDL R4, [R1+0xb4c] ;  /* 0x000b4c0001047983 */ /* 0x000ee80000100800 */
[----:B------:R-:W3:Y:S01]  /*20160*/  LDL R5, [R1+0xb50] ;  /* 0x000b500001057983 */ /* 0x000ee20000100800 */
[----:B------:R-:W-:-:S03]  /*20170*/  PRMT R11, RZ, 0x7610, R11 ;  /* 0x00007610ff0b7816 */ /* 0x000fc6000000000b */
[----:B------:R0:W-:Y:S04]  /*20180*/  STS.U16 [R15+0x1880], R24 ;  /* 0x001880180f007388 */ /* 0x0001e80000000400 */
        /* <DEDUP_REMOVED lines=8> */
[----:B------:R0:W-:Y:S04]  /*20210*/  STS.U16 [R15+0x1a80], R12 ;  /* 0x001a800c0f007388 */ /* 0x0001e80000000400 */
[----:B0-----:R-:W4:Y:S04]  /*20220*/  LDL R12, [R1+0xad0] ;  /* 0x000ad000010c7983 */ /* 0x001f280000100800 */
[----:B---3--:R0:W-:Y:S04]  /*20230*/  STL [R1+0x44], R11 ;  /* 0x0000440b01007387 */ /* 0x0081e80000100800 */
[----:B0-----:R-:W3:Y:S01]  /*20240*/  LDL.LU R11, [R1+0x128] ;  /* 0x00012800010b7983 */ /* 0x001ee20000300800 */
        /* <DEDUP_REMOVED lines=17> */
[----:B------:R-:W2:Y:S04]  /*20360*/  LDL R4, [R1+0xaec] ;  /* 0x000aec0001047983 */ /* 0x000ea80000100800 */
        /* <DEDUP_REMOVED lines=8> */
[----:B0-----:R-:W2:Y:S04]  /*203f0*/  LDL.LU R4, [R1+0x134] ;  /* 0x0001340001047983 */ /* 0x001ea80000300800 */
[----:B------:R-:W3:Y:S01]  /*20400*/  LDL R5, [R1+0xacc] ;  /* 0x000acc0001057983 */ /* 0x000ee20000100800 */
[----:B------:R-:W-:-:S03]  /*20410*/  PRMT R22, RZ, 0x7610, R22 ;  /* 0x00007610ff167816 */ /* 0x000fc60000000016 */
[----:B--2---:R0:W-:Y:S02]  /*20420*/  STS.U16 [R15+0x2080], R4 ;  /* 0x002080040f007388 */ /* 0x0041e40000000400 */
[----:B0-----:R-:W-:-:S05]  /*20430*/  @!P0 IMAD.MOV.U32 R4, RZ, RZ, R12 ;  /* 0x000000ffff048224 */ /* 0x001fca00078e000c */
[----:B---3--:R-:W2:Y:S04]  /*20440*/  @!P0 LDG.E.U16 R22, [R4.64] ;  /* 0x0000000c04168981 */ /* 0x008ea8000c1e1500 */
[----:B------:R0:W-:Y:S04]  /*20450*/  STL [R1+0x38], R13 ;  /* 0x0000380d01007387 */ /* 0x0001e80000100800 */
[----:B0-----:R-:W3:Y:S04]  /*20460*/  LDL.LU R13, [R1+0x11c] ;  /* 0x00011c00010d7983 */ /* 0x001ee80000300800 */
        /* <DEDUP_REMOVED lines=25> */
[----:B------:R-:W-:-:S02]  /*20600*/  PRMT R10, RZ, 0x7610, R10 ;  /* 0x00007610ff0a7816 */ /* 0x000fc4000000000a */
[----:B----4-:R-:W-:-:S04]  /*20610*/  @!P0 LOP3.LUT R5, R5, R4, RZ, 0x3c, !PT ;  /* 0x0000000405058212 */ /* 0x010fc800078e3cff */
[----:B------:R-:W-:-:S04]  /*20620*/  @!P0 LOP3.LUT R4, R5, R4, RZ, 0x3c, !PT ;  /* 0x0000000405048212 */ /* 0x000fc800078e3cff */
[----:B------:R-:W-:-:S05]  /*20630*/  @!P0 LOP3.LUT R5, R5, R4, RZ, 0x3c, !PT ;  /* 0x0000000405058212 */ /* 0x000fca00078e3cff */
[----:B------:R0:W4:Y:S04]  /*20640*/  @!P0 LDG.E.U16 R10, [R4.64] ;  /* 0x0000000c040a8981 */ /* 0x000128000c1e1500 */
[----:B------:R1:W-:Y:S04]  /*20650*/  STS.U16 [R15+0x2680], R11 ;  /* 0x0026800b0f007388 */ /* 0x0003e80000000400 */
[----:B-1----:R-:W2:Y:S04]  /*20660*/  LDL.LU R11, [R1+0x110] ;  /* 0x00011000010b7983 */ /* 0x002ea80000300800 */
[----:B0-----:R-:W2:Y:S04]  /*20670*/  LDL R4, [R1+0xa4c] ;  /* 0x000a4c0001047983 */ /* 0x001ea80000100800 */
[----:B------:R-:W2:Y:S04]  /*20680*/  LDL R5, [R1+0xa50] ;  /* 0x000a500001057983 */ /* 0x000ea80000100800 */
[----:B------:R-:W-:Y:S04]  /*20690*/  STS.U16 [R15+0x2880], R26 ;  /* 0x0028801a0f007388 */ /* 0x000fe80000000400 */
[----:B----4-:R0:W-:Y:S04]  /*206a0*/  STL [R1+0x28], R10 ;  /* 0x0000280a01007387 */ /* 0x0101e80000100800 */
[----:B0-----:R-:W4:Y:S04]  /*206b0*/  LDL R10, [R1+0x9f0] ;  /* 0x0009f000010a7983 */ /* 0x001f280000100800 */
[----:B------:R-:W3:Y:S01]  /*206c0*/  LDL.LU R26, [R1+0x1508] ;  /* 0x00150800011a7983 */ /* 0x000ee20000300800 */
[----:B--2---:R-:W-:-:S04]  /*206d0*/  @!P0 LOP3.LUT R5, R5, R4, RZ, 0x3c, !PT ;  /* 0x0000000405058212 */ /* 0x004fc800078e3cff */
[----:B------:R-:W-:-:S04]  /*206e0*/  @!P0 LOP3.LUT R4, R5, R4, RZ, 0x3c, !PT ;  /* 0x0000000405048212 */ /* 0x000fc800078e3cff */
[----:B------:R-:W-:Y:S02]  /*206f0*/  @!P0 LOP3.LUT R5, R5, R4, RZ, 0x3c, !PT ;  /* 0x0000000405058212 */ /* 0x000fe400078e3cff */
[----:B---3--:R-:W-:-:S06]  /*20700*/  PRMT R26, RZ, 0x7610, R26 ;  /* 0x00007610ff1a7816 */ /* 0x008fcc000000001a */
        /* <DEDUP_REMOVED lines=21> */
[----:B------:R0:W-:Y:S04]  /*20860*/  STS.U16 [R15+0x2c80], R13 ;  /* 0x002c800d0f007388 */ /* 0x0001e80000000400 */
[----:B0-----:R-:W3:Y:S04]  /*20870*/  LDL.LU R13, [R1+0x104] ;  /* 0x00010400010d7983 */ /* 0x001ee80000300800 */
[----:B--2---:R0:W-:Y:S04]  /*20880*/  STL [R1+0x1c], R0 ;  /* 0x00001c0001007387 */ /* 0x0041e80000100800 */
[----:B0-----:R-:W2:Y:S04]  /*20890*/  LDL.LU R0, [R1+0x14f8] ;  /* 0x0014f80001007983 */ /* 0x001ea80000300800 */
[----:B------:R-:W2:Y:S01]  /*208a0*/  LDL R5, [R1+0x9ec] ;  /* 0x0009ec0001057983 */ /* 0x000ea20000100800 */
[----:B------:R-:W-:Y:S01]  /*208b0*/  PRMT R6, RZ, 0x7610, R6 ;  /* 0x00007610ff067816 */ /* 0x000fe20000000006 */
[----:B----4-:R-:W-:-:S02]  /*208c0*/  @!P0 IMAD.MOV.U32 R4, RZ, RZ, R10 ;  /* 0x000000ffff048224 */ /* 0x010fc400078e000a */
[----:B------:R0:W-:Y:S04]  /*208d0*/  STS.U16 [R15+0x2e80], R12 ;  /* 0x002e800c0f007388 */ /* 0x0001e80000000400 */
[----:B0-----:R-:W4:Y:S01]  /*208e0*/  LDL.LU R12, [R1+0x100] ;  /* 0x00010000010c7983 */ /* 0x001f220000300800 */
[----:B------:R-:W-:-:S03]  /*208f0*/  PRMT R9, RZ, 0x7610, R9 ;  /* 0x00007610ff097816 */ /* 0x000fc60000000009 */
[----:B------:R-:W3:Y:S04]  /*20900*/  LDL R10, [R1+0x96c] ;  /* 0x00096c00010a7983 */ /* 0x000ee80000100800 */
[----:B--2---:R0:W2:Y:S04]  /*20910*/  @!P0 LDG.E.U16 R6, [R4.64] ;  /* 0x0000000c04068981 */ /* 0x0040a8000c1e1500 */
[----:B0-----:R-:W3:Y:S04]  /*20920*/  LDL R4, [R1+0x9cc] ;  /* 0x0009cc0001047983 */ /* 0x001ee80000100800 */
[----:B------:R-:W3:Y:S04]  /*20930*/  LDL R5, [R1+0x9d0] ;  /* 0x0009d00001057983 */ /* 0x000ee80000100800 */
[----:B------:R-:W-:Y:S04]  /*20940*/  STS.U16 [R15+0x3080], R14 ;  /* 0x0030800e0f007388 */ /* 0x000fe80000000400 */
[----:B--2---:R0:W-:Y:S04]  /*20950*/  STL [R1+0x18], R6 ;  /* 0x0000180601007387 */ /* 0x0041e80000100800 */
[----:B0-----:R-:W2:Y:S01]  /*20960*/  LDL R6, [R1+0x970] ;  /* 0x0009700001067983 */ /* 0x001ea20000100800 */
[----:B---3--:R-:W-:-:S03]  /*20970*/  @!P0 LOP3.LUT R5, R5, R4, RZ, 0x3c, !PT ;  /* 0x0000000405058212 */ /* 0x008fc600078e3cff */
[----:B------:R-:W3:Y:S01]  /*20980*/  LDL.LU R14, [R1+0xfc] ;  /* 0x0000fc00010e7983 */ /* 0x000ee20000300800 */
[----:B------:R-:W-:-:S04]  /*20990*/  @!P0 LOP3.LUT R4, R5, R4, RZ, 0x3c, !PT ;  /* 0x0000000405048212 */ /* 0x000fc800078e3cff */
[----:B------:R-:W-:-:S05]  /*209a0*/  @!P0 LOP3.LUT R5, R5, R4, RZ, 0x3c, !PT ;  /* 0x0000000405058212 */ /* 0x000fca00078e3cff */
[----:B------:R0:W2:Y:S04]  /*209b0*/  @!P0 LDG.E.U16 R9, [R4.64] ;  /* 0x0000000c04098981 */ /* 0x0000a8000c1e1500 */
[----:B0-----:R-:W3:Y:S04]  /*209c0*/  LDL R4, [R1+0x9ac] ;  /* 0x0009ac0001047983 */ /* 0x001ee80000100800 */
[----:B------:R-:W3:Y:S01]  /*209d0*/  LDL R5, [R1+0x9b0] ;  /* 0x0009b00001057983 */ /* 0x000ee20000100800 */
[----:B------:R-:W-:-:S03]  /*209e0*/  PRMT R8, RZ, 0x7610, R8 ;  /* 0x00007610ff087816 */ /* 0x000fc60000000008 */
[----:B------:R0:W-:Y:S04]  /*209f0*/  STS.U16 [R15+0x3280], R11 ;  /* 0x0032800b0f007388 */ /* 0x0001e80000000400 */
[----:B0-----:R-:W4:Y:S04]  /*20a00*/  LDL R11, [R1+0x94c] ;  /* 0x00094c00010b7983 */ /* 0x001f280000100800 */
[----:B--2---:R0:W-:Y:S01]  /*20a10*/  STL [R1+0x14], R9 ;  /* 0x0000140901007387 */ /* 0x0041e20000100800 */
[----:B---3--:R-:W-:-:S03]  /*20a20*/  @!P0 LOP3.LUT R5, R5, R4, RZ, 0x3c, !PT ;  /* 0x0000000405058212 */ /* 0x008fc600078e3cff */
[----:B0-----:R-:W2:Y:S01]  /*20a30*/  LDL R9, [R1+0x950] ;  /* 0x0009500001097983 */ /* 0x001ea20000100800 */
[----:B------:R-:W-:-:S04]  /*20a40*/  @!P0 LOP3.LUT R4, R5, R4, RZ, 0x3c, !PT ;  /* 0x0000000405048212 */ /* 0x000fc800078e3cff */
[----:B------:R-:W-:-:S05]  /*20a50*/  @!P0 LOP3.LUT R5, R5, R4, RZ, 0x3c, !PT ;  /* 0x0000000405058212 */ /* 0x000fca00078e3cff */
[----:B------:R0:W3:Y:S04]  /*20a60*/  @!P0 LDG.E.U16 R8, [R4.64] ;  /* 0x0000000c04088981 */ /* 0x0000e8000c1e1500 */
[----:B0-----:R-:W2:Y:S04]  /*20a70*/  LDL R4, [R1+0x98c] ;  /* 0x00098c0001047983 */ /* 0x001ea80000100800 */
[----:B------:R-:W2:Y:S01]  /*20a80*/  LDL R5, [R1+0x990] ;  /* 0x0009900001057983 */ /* 0x000ea20000100800 */
[----:B------:R-:W-:Y:S02]  /*20a90*/  PRMT R26, RZ, 0x7610, R26 ;  /* 0x00007610ff1a7816 */ /* 0x000fe4000000001a */
[----:B--2---:R-:W-:-:S04]  /*20aa0*/  @!P0 LOP3.LUT R5, R5, R4, RZ, 0x3c, !PT ;  /* 0x0000000405058212 */ /* 0x004fc800078e3cff */
[----:B------:R-:W-:-:S04]  /*20ab0*/  @!P0 LOP3.LUT R4, R5, R4, RZ, 0x3c, !PT ;  /* 0x0000000405048212 */ /* 0x000fc800078e3cff */
[----:B------:R-:W-:-:S05]  /*20ac0*/  @!P0 LOP3.LUT R5, R5, R4, RZ, 0x3c, !PT ;  /* 0x0000000405058212 */ /* 0x000fca00078e3cff */
[----:B------:R-:W2:Y:S04]  /*20ad0*/  @!P0 LDG.E.U16 R26, [R4.64] ;  /* 0x0000000c041a8981 */ /* 0x000ea8000c1e1500 */
[----:B------:R0:W-:Y:S04]  /*20ae0*/  STS.U16 [R15+0x3480], R0 ;  /* 0x003480000f007388 */ /* 0x0001e80000000400 */
[----:B---3--:R1:W-:Y:S04]  /*20af0*/  STL [R1+0x10], R8 ;  /* 0x0000100801007387 */ /* 0x0083e80000100800 */
[----:B0-----:R-:W3:Y:S04]  /*20b00*/  LDL R0, [R1+0x930] ;  /* 0x0009300001007983 */ /* 0x001ee80000100800 */
[----:B-1----:R-:W3:Y:S04]  /*20b10*/  LDL R8, [R1+0x92c] ;  /* 0x00092c0001087983 */ /* 0x002ee80000100800 */
[----:B--2---:R0:W-:Y:S04]  /*20b20*/  STL [R1+0xc], R26 ;  /* 0x00000c1a01007387 */ /* 0x0041e80000100800 */
[----:B0-----:R-:W2:Y:S04]  /*20b30*/  LDL.LU R26, [R1+0x14f4] ;  /* 0x0014f400011a7983 */ /* 0x001ea80000300800 */
[----:B------:R-:W3:Y:S01]  /*20b40*/  LDL.LU R5, [R1+0x108] ;  /* 0x0001080001057983 */ /* 0x000ee20000300800 */
[----:B------:R-:W-:Y:S01]  /*20b50*/  @!P0 IMAD.MOV.U32 R4, RZ, RZ, R6 ;  /* 0x000000ffff048224 */ /* 0x000fe200078e0006 */
[----:B------:R-:W-:-:S02]  /*20b60*/  PRMT R7, RZ, 0x7610, R7 ;  /* 0x00007610ff077816 */ /* 0x000fc40000000007 */
[----:B------:R-:W4:Y:S01]  /*20b70*/  LDL R6, [R1+0x910] ;  /* 0x0009100001067983 */ /* 0x000f220000100800 */
[----:B--2---:R-:W-:-:S03]  /*20b80*/  PRMT R26, RZ, 0x7610, R26 ;  /* 0x00007610ff1a7816 */ /* 0x004fc6000000001a */
[----:B---3--:R0:W-:Y:S02]  /*20b90*/  STS.U16 [R15+0x3680], R5 ;  /* 0x003680050f007388 */ /* 0x0081e40000000400 */
[----:B0-----:R-:W-:Y:S02]  /*20ba0*/  @!P0 IMAD.MOV.U32 R5, RZ, RZ, R10 ;  /* 0x000000ffff058224 */ /* 0x001fe400078e000a */
[----:B------:R-:W2:Y:S04]  /*20bb0*/  LDL R10, [R1+0x90c] ;  /* 0x00090c00010a7983 */ /* 0x000ea80000100800 */
[----:B------:R0:W3:Y:S02]  /*20bc0*/  @!P0 LDG.E.U16 R26, [R4.64] ;  /* 0x0000000c041a8981 */ /* 0x0000e4000c1e1500 */
[----:B0-----:R-:W-:-:S02]  /*20bd0*/  @!P0 IMAD.MOV.U32 R4, RZ, RZ, R9 ;  /* 0x000000ffff048224 */ /* 0x001fc400078e0009 */
[----:B----4-:R-:W-:-:S05]  /*20be0*/  @!P0 IMAD.MOV.U32 R5, RZ, RZ, R11 ;  /* 0x000000ffff058224 */ /* 0x010fca00078e000b */
[----:B------:R-:W4:Y:S04]  /*20bf0*/  @!P0 LDG.E.U16 R7, [R4.64] ;  /* 0x0000000c04078981 */ /* 0x000f28000c1e1500 */
[----:B---3--:R0:W-:Y:S04]  /*20c00*/  STL [R1+0x8], R26 ;  /* 0x0000081a01007387 */ /* 0x0081e80000100800 */
[----:B0-----:R-:W3:Y:S04]  /*20c10*/  LDL.LU R26, [R1+0x14f0] ;  /* 0x0014f000011a7983 */ /* 0x001ee80000300800 */
[----:B------:R-:W3:Y:S04]  /*20c20*/  LDL R9, [R1+0x8ec] ;  /* 0x0008ec0001097983 */ /* 0x000ee80000100800 */
[----:B----4-:R0:W-:Y:S04]  /*20c30*/  STL [R1+0x4], R7 ;  /* 0x0000040701007387 */ /* 0x0101e80000100800 */
[----:B0-----:R-:W4:Y:S01]  /*20c40*/  LDL R7, [R1+0x8f0] ;  /* 0x0008f00001077983 */ /* 0x001f220000100800 */
[----:B------:R-:W-:Y:S01]  /*20c50*/  PRMT R2, RZ, 0x7610, R2 ;  /* 0x00007610ff027816 */ /* 0x000fe20000000002 */
[----:B------:R-:W-:-:S02]  /*20c60*/  @!P0 IMAD.MOV.U32 R4, RZ, RZ, R0 ;  /* 0x000000ffff048224 */ /* 0x000fc400078e0000 */
[----:B------:R-:W-:Y:S01]  /*20c70*/  @!P0 IMAD.MOV.U32 R5, RZ, RZ, R8 ;  /* 0x000000ffff058224 */ /* 0x000fe200078e0008 */
[----:B------:R-:W4:Y:S04]  /*20c80*/  LDL R0, [R1+0x8d0] ;  /* 0x0008d00001007983 */ /* 0x000f280000100800 */
[----:B------:R-:W4:Y:S04]  /*20c90*/  LDL R8, [R1+0x8cc] ;  /* 0x0008cc0001087983 */ /* 0x000f280000100800 */
[----:B------:R0:W4:Y:S01]  /*20ca0*/  @!P0 LDG.E.U16 R2, [R4.64] ;  /* 0x0000000c04028981 */ /* 0x000122000c1e1500 */
[----:B------:R-:W-:-:S03]  /*20cb0*/  PRMT R28, RZ, 0x7610, R28 ;  /* 0x00007610ff1c7816 */ /* 0x000fc6000000001c */
[----:B------:R-:W-:Y:S04]  /*20cc0*/  STS.U16 [R15+0x3880], R13 ;  /* 0x0038800d0f007388 */ /* 0x000fe80000000400 */
[----:B------:R-:W-:Y:S01]  /*20cd0*/  STS.U16 [R15+0x3a80], R12 ;  /* 0x003a800c0f007388 */ /* 0x000fe20000000400 */
[----:B0-----:R-:W-:Y:S02]  /*20ce0*/  @!P0 IMAD.MOV.U32 R4, RZ, RZ, R6 ;  /* 0x000000ffff048224 */ /* 0x001fe400078e0006 */
[----:B--2---:R-:W-:Y:S01]  /*20cf0*/  @!P0 IMAD.MOV.U32 R5, RZ, RZ, R10 ;  /* 0x000000ffff058224 */ /* 0x004fe200078e000a */
[----:B------:R-:W-:Y:S04]  /*20d00*/  STS.U16 [R15+0x3c80], R14 ;  /* 0x003c800e0f007388 */ /* 0x000fe80000000400 */
[----:B------:R0:W2:Y:S04]  /*20d10*/  @!P0 LDG.E.U16 R28, [R4.64] ;  /* 0x0000000c041c8981 */ /* 0x0000a8000c1e1500 */
[----:B---3--:R1:W-:Y:S01]  /*20d20*/  STS.U16 [R15+0x3e80], R26 ;  /* 0x003e801a0f007388 */ /* 0x0083e20000000400 */
[----:B0-----:R-:W-:Y:S01]  /*20d30*/  @!P0 IMAD.MOV.U32 R5, RZ, RZ, R9 ;  /* 0x000000ffff058224 */ /* 0x001fe200078e0009 */
[----:B-1----:R-:W-:Y:S01]  /*20d40*/  PRMT R26, RZ, 0x7610, R26 ;  /* 0x00007610ff1a7816 */ /* 0x002fe2000000001a */
[----:B----4-:R-:W-:-:S05]  /*20d50*/  @!P0 IMAD.MOV.U32 R4, RZ, RZ, R7 ;  /* 0x000000ffff048224 */ /* 0x010fca00078e0007 */
[----:B------:R0:W3:Y:S04]  /*20d60*/  @!P0 LDG.E.U16 R26, [R4.64] ;  /* 0x0000000c041a8981 */ /* 0x0000e8000c1e1500 */
[----:B------:R1:W-:Y:S01]  /*20d70*/  STS.U16 [R15+0x4080], R24 ;  /* 0x004080180f007388 */ /* 0x0003e20000000400 */
[----:B0-----:R-:W-:Y:S02]  /*20d80*/  @!P0 IMAD.MOV.U32 R4, RZ, RZ, R0 ;  /* 0x000000ffff048224 */ /* 0x001fe400078e0000 */
[----:B------:R-:W-:Y:S01]  /*20d90*/  @!P0 IMAD.MOV.U32 R5, RZ, RZ, R8 ;  /* 0x000000ffff058224 */ /* 0x000fe200078e0008 */
[----:B-1----:R-:W-:Y:S01]  /*20da0*/  PRMT R24, RZ, 0x7610, R24 ;  /* 0x00007610ff187816 */ /* 0x002fe20000000018 */
[----:B------:R0:W-:Y:S04]  /*20db0*/  STL [R1+0x1474], R2 ;  /* 0x0014740201007387 */ /* 0x0001e80000100800 */
[----:B------:R-:W4:Y:S04]  /*20dc0*/  LDL R6, [R1+0x8ac] ;  /* 0x0008ac0001067983 */ /* 0x000f280000100800 */
[----:B------:R4:W4:Y:S04]  /*20dd0*/  @!P0 LDG.E.U16 R24, [R4.64] ;  /* 0x0000000c04188981 */ /* 0x000928000c1e1500 */
[----:B0-----:R-:W4:Y:S04]  /*20de0*/  LDL R2, [R1+0x8b0] ;  /* 0x0008b00001027983 */ /* 0x001f280000100800 */
[----:B--2---:R-:W-:Y:S04]  /*20df0*/  STL [R1+0x1478], R28 ;  /* 0x0014781c01007387 */ /* 0x004fe80000100800 */
[----:B------:R-:W2:Y:S04]  /*20e00*/  LDL R9, [R1+0x88c] ;  /* 0x00088c0001097983 */ /* 0x000ea80000100800 */
[----:B------:R-:W2:Y:S04]  /*20e10*/  LDL R7, [R1+0x890] ;  /* 0x0008900001077983 */ /* 0x000ea80000100800 */
[----:B---3--:R-:W-:Y:S04]  /*20e20*/  STL [R1+0x147c], R26 ;  /* 0x00147c1a01007387 */ /* 0x008fe80000100800 */
[----:B------:R-:W3:Y:S04]  /*20e30*/  LDL R8, [R1+0x86c] ;  /* 0x00086c0001087983 */ /* 0x000ee80000100800 */
[----:B------:R-:W3:Y:S04]  /*20e40*/  LDL R0, [R1+0x870] ;  /* 0x0008700001007983 */ /* 0x000ee80000100800 */
[----:B------:R0:W-:Y:S01]  /*20e50*/  STS.U16 [R15+0x4280], R22 ;  /* 0x004280160f007388 */ /* 0x0001e20000000400 */
[----:B----4-:R-:W-:-:S03]  /*20e60*/  @!P0 IMAD.MOV.U32 R5, RZ, RZ, R6 ;  /* 0x000000ffff058224 */ /* 0x010fc600078e0006 */
[----:B------:R-:W-:Y:S01]  /*20e70*/  STL [R1+0x1480], R24 ;  /* 0x0014801801007387 */ /* 0x000fe20000100800 */
[----:B------:R-:W-:-:S03]  /*20e80*/  @!P0 IMAD.MOV.U32 R4, RZ, RZ, R2 ;  /* 0x000000ffff048224 */ /* 0x000fc600078e0002 */
[----:B------:R-:W4:Y:S01]  /*20e90*/  LDL R6, [R1+0x84c] ;  /* 0x00084c0001067983 */ /* 0x000f220000100800 */
[----:B0-----:R-:W-:-:S03]  /*20ea0*/  PRMT R22, RZ, 0x7610, R22 ;  /* 0x00007610ff167816 */ /* 0x001fc60000000016 */
[----:B------:R-:W4:Y:S04]  /*20eb0*/  LDL R2, [R1+0x850] ;  /* 0x0008500001027983 */ /* 0x000f280000100800 */
[----:B------:R0:W-:Y:S04]  /*20ec0*/  STS.U16 [R15+0x4480], R20 ;  /* 0x004480140f007388 */ /* 0x0001e80000000400 */
[----:B------:R2:W4:Y:S01]  /*20ed0*/  @!P0 LDG.E.U16 R22, [R4.64] ;  /* 0x0000000c04168981 */ /* 0x000522000c1e1500 */
[----:B0-----:R-:W-:Y:S01]  /*20ee0*/  PRMT R20, RZ, 0x7610, R20 ;  /* 0x00007610ff147816 */ /* 0x001fe20000000014 */
[----:B--2---:R-:W-:-:S02]  /*20ef0*/  @!P0 IMAD.MOV.U32 R4, RZ, RZ, R7 ;  /* 0x000000ffff048224 */ /* 0x004fc400078e0007 */
[----:B------:R-:W-:Y:S01]  /*20f00*/  @!P0 IMAD.MOV.U32 R5, RZ, RZ, R9 ;  /* 0x000000ffff058224 */ /* 0x000fe200078e0009 */
[----:B------:R0:W-:Y:S04]  /*20f10*/  STS.U16 [R15+0x4680], R18 ;  /* 0x004680120f007388 */ /* 0x0001e80000000400 */
[----:B------:R3:W2:Y:S01]  /*20f20*/  @!P0 LDG.E.U16 R20, [R4.64] ;  /* 0x0000000c04148981 */ /* 0x0006a2000c1e1500 */
[----:B0-----:R-:W-:Y:S01]  /*20f30*/  PRMT R18, RZ, 0x7610, R18 ;  /* 0x00007610ff127816 */ /* 0x001fe20000000012 */
[----:B---3--:R-:W-:Y:S02]  /*20f40*/  @!P0 IMAD.MOV.U32 R5, RZ, RZ, R8 ;  /* 0x000000ffff058224 */ /* 0x008fe400078e0008 */
[----:B------:R-:W-:-:S05]  /*20f50*/  @!P0 IMAD.MOV.U32 R4, RZ, RZ, R0 ;  /* 0x000000ffff048224 */ /* 0x000fca00078e0000 */
[----:B------:R4:W3:Y:S04]  /*20f60*/  @!P0 LDG.E.U16 R18, [R4.64] ;  /* 0x0000000c04128981 */ /* 0x0008e8000c1e1500 */
[----:B------:R0:W-:Y:S02]  /*20f70*/  STS.U16 [R15+0x4880], R16 ;  /* 0x004880100f007388 */ /* 0x0001e40000000400 */
[----:B0-----:R-:W-:Y:S01]  /*20f80*/  PRMT R16, RZ, 0x7610, R16 ;  /* 0x00007610ff107816 */ /* 0x001fe20000000010 */
[----:B----4-:R-:W-:Y:S02]  /*20f90*/  @!P0 IMAD.MOV.U32 R5, RZ, RZ, R6 ;  /* 0x000000ffff058224 */ /* 0x010fe400078e0006 */
[----:B------:R-:W-:-:S05]  /*20fa0*/  @!P0 IMAD.MOV.U32 R4, RZ, RZ, R2 ;  /* 0x000000ffff048224 */ /* 0x000fca00078e0002 */
[----:B------:R-:W4:Y:S04]  /*20fb0*/  @!P0 LDG.E.U16 R16, [R4.64] ;  /* 0x0000000c04108981 */ /* 0x000f28000c1e1500 */
[----:B------:R-:W-:Y:S04]  /*20fc0*/  STL [R1+0x1484], R22 ;  /* 0x0014841601007387 */ /* 0x000fe80000100800 */
[----:B------:R-:W4:Y:S04]  /*20fd0*/  LDL.LU R7, [R1+0xf8] ;  /* 0x0000f80001077983 */ /* 0x000f280000300800 */
[----:B--2---:R-:W-:Y:S04]  /*20fe0*/  STL [R1+0x1488], R20 ;  /* 0x0014881401007387 */ /* 0x004fe80000100800 */
[----:B------:R-:W2:Y:S04]  /*20ff0*/  LDL R9, [R1+0x82c] ;  /* 0x00082c0001097983 */ /* 0x000ea80000100800 */
[----:B------:R-:W2:Y:S04]  /*21000*/  LDL R8, [R1+0x830] ;  /* 0x0008300001087983 */ /* 0x000ea80000100800 */
[----:B------:R-:W2:Y:S04]  /*21010*/  LDL.LU R28, [R1+0xf4] ;  /* 0x0000f400011c7983 */ /* 0x000ea80000300800 */
[----:B---3--:R-:W-:Y:S04]  /*21020*/  STL [R1+0x148c], R18 ;  /* 0x00148c1201007387 */ /* 0x008fe80000100800 */
[----:B------:R-:W3:Y:S04]  /*21030*/  LDL.LU R14, [R1+0xf0] ;  /* 0x0000f000010e7983 */ /* 0x000ee80000300800 */
[----:B------:R-:W3:Y:S04]  /*21040*/  LDL R6, [R1+0x80c] ;  /* 0x00080c0001067983 */ /* 0x000ee80000100800 */
[----:B------:R-:W3:Y:S04]  /*21050*/  LDL R2, [R1+0x810] ;  /* 0x0008100001027983 */ /* 0x000ee80000100800 */
[----:B------:R-:W3:Y:S04]  /*21060*/  LDL R12, [R1+0x7ec] ;  /* 0x0007ec00010c7983 */ /* 0x000ee80000100800 */
[----:B------:R-:W3:Y:S04]  /*21070*/  LDL R10, [R1+0x7f0] ;  /* 0x0007f000010a7983 */ /* 0x000ee80000100800 */
[----:B------:R-:W0:Y:S04]  /*21080*/  S2R R0, SR_TID.X ;  /* 0x0000000000007919 */ /* 0x000e280000002100 */
[----:B------:R-:W3:Y:S04]  /*21090*/  LDL.LU R15, [R1+0xec] ;  /* 0x0000ec00010f7983 */ /* 0x000ee80000300800 */
[----:B----4-:R1:W-:Y:S01]  /*210a0*/  STL [R1+0x1490], R16 ;  /* 0x0014901001007387 */ /* 0x0103e20000100800 */
[----:B0-----:R-:W-:-:S05]  /*210b0*/  IMAD.SHL.U32 R0, R0, 0x2, RZ ;  /* 0x0000000200007824 */ /* 0x001fca00078e00ff */
[----:B-1----:R-:W-:-:S04]  /*210c0*/  LOP3.LUT R16, R0, 0x7e, RZ, 0xc0, !PT ;  /* 0x0000007e00107812 */ /* 0x002fc800078ec0ff */
[----:B------:R-:W-:Y:S01]  /*210d0*/  LOP3.LUT R16, R16, 0x10, RZ, 0x3c, !PT ;  /* 0x0000001010107812 */ /* 0x000fe200078e3cff */
[----:B--2---:R-:W-:Y:S02]  /*210e0*/  @!P0 IMAD.MOV.U32 R4, RZ, RZ, R8 ;  /* 0x000000ffff048224 */ /* 0x004fe400078e0008 */
[----:B------:R-:W-:Y:S01]  /*210f0*/  @!P0 IMAD.MOV.U32 R5, RZ, RZ, R9 ;  /* 0x000000ffff058224 */ /* 0x000fe200078e0009 */
[----:B------:R-:W2:Y:S04]  /*21100*/  LDL R8, [R1+0x7d0] ;  /* 0x0007d00001087983 */ /* 0x000ea80000100800 */
[----:B------:R0:W-:Y:S04]  /*21110*/  STS.U16 [R16+0x4a80], R3 ;  /* 0x004a800310007388 */ /* 0x0001e80000000400 */
[----:B------:R3:W-:Y:S04]  /*21120*/  STS.U16 [R16+0x4c80], R7 ;  /* 0x004c800710007388 */ /* 0x0007e80000000400 */
[----:B------:R-:W2:Y:S01]  /*21130*/  LDL R9, [R1+0x7cc] ;  /* 0x0007cc0001097983 */ /* 0x000ea20000100800 */
[----:B0-----:R-:W-:-:S03]  /*21140*/  PRMT R3, RZ, 0x7610, R3 ;  /* 0x00007610ff037816 */ /* 0x001fc60000000003 */
[----:B------:R-:W4:Y:S04]  /*21150*/  LDL.LU R11, [R1+0xe8] ;  /* 0x0000e800010b7983 */ /* 0x000f280000300800 */
[----:B------:R0:W4:Y:S02]  /*21160*/  @!P0 LDG.E.U16 R3, [R4.64] ;  /* 0x0000000c04038981 */ /* 0x000124000c1e1500 */
[----:B0-----:R-:W-:Y:S02]  /*21170*/  PRMT R4, RZ, 0x7610, R4 ;  /* 0x00007610ff047816 */ /* 0x001fe40000000004 */
[----:B------:R-:W-:Y:S01]  /*21180*/  PRMT R5, RZ, 0x7610, R5 ;  /* 0x00007610ff057816 */ /* 0x000fe20000000005 */
[----:B---3--:R-:W-:Y:S02]  /*21190*/  @!P0 IMAD.MOV.U32 R7, RZ, RZ, R6 ;  /* 0x000000ffff078224 */ /* 0x008fe400078e0006 */
[----:B------:R-:W-:-:S05]  /*211a0*/  @!P0 IMAD.MOV.U32 R6, RZ, RZ, R2 ;  /* 0x000000ffff068224 */ /* 0x000fca00078e0002 */
[----:B------:R0:W3:Y:S02]  /*211b0*/  @!P0 LDG.E.U16 R4, [R6.64] ;  /* 0x0000000c06048981 */ /* 0x0000e4000c1e1500 */
[----:B0-----:R-:W-:Y:S02]  /*211c0*/  @!P0 IMAD.MOV.U32 R6, RZ, RZ, R10 ;  /* 0x000000ffff068224 */ /* 0x001fe400078e000a */
[----:B------:R-:W-:-:S05]  /*211d0*/  @!P0 IMAD.MOV.U32 R7, RZ, RZ, R12 ;  /* 0x000000ffff078224 */ /* 0x000fca00078e000c */
[----:B------:R0:W3:Y:S02]  /*211e0*/  @!P0 LDG.E.U16 R5, [R6.64] ;  /* 0x0000000c06058981 */ /* 0x0000e4000c1e1500 */
[----:B0-----:R-:W-:-:S06]  /*211f0*/  PRMT R6, RZ, 0x7610, R6 ;  /* 0x00007610ff067816 */ /* 0x001fcc0000000006 */
[----:B--2---:R0:W2:Y:S04]  /*21200*/  @!P0 LDG.E.U16 R6, [R8.64] ;  /* 0x0000000c08068981 */ /* 0x0040a8000c1e1500 */
[----:B----4-:R1:W-:Y:S04]  /*21210*/  STL [R1+0x1494], R3 ;  /* 0x0014940301007387 */ /* 0x0103e80000100800 */
[----:B------:R-:W0:Y:S04]  /*21220*/  LDL R13, [R1+0x7ac] ;  /* 0x0007ac00010d7983 */ /* 0x000e280000100800 */
[----:B------:R-:W4:Y:S04]  /*21230*/  LDL R2, [R1+0x7b0] ;  /* 0x0007b00001027983 */ /* 0x000f280000100800 */
[----:B------:R-:W2:Y:S04]  /*21240*/  LDL.LU R26, [R1+0xe4] ;  /* 0x0000e400011a7983 */ /* 0x000ea80000300800 */
[----:B---3--:R-:W-:Y:S04]  /*21250*/  STL [R1+0x1498], R4 ;  /* 0x0014980401007387 */ /* 0x008fe80000100800 */
[----:B------:R-:W3:Y:S04]  /*21260*/  LDL.LU R12, [R1+0xe0] ;  /* 0x0000e000010c7983 */ /* 0x000ee80000300800 */
[----:B------:R-:W-:Y:S04]  /*21270*/  STL [R1+0x149c], R5 ;  /* 0x00149c0501007387 */ /* 0x000fe80000100800 */
[----:B------:R-:W3:Y:S04]  /*21280*/  LDL R10, [R1+0x78c] ;  /* 0x00078c00010a7983 */ /* 0x000ee80000100800 */
[----:B-1----:R-:W3:Y:S01]  /*21290*/  LDL R3, [R1+0x790] ;  /* 0x0007900001037983 */ /* 0x002ee20000100800 */
[----:B------:R-:W-:-:S03]  /*212a0*/  PRMT R7, RZ, 0x7610, R7 ;  /* 0x00007610ff077816 */ /* 0x000fc60000000007 */
[----:B------:R-:W-:Y:S04]  /*212b0*/  STS.U16 [R16+0x4e80], R28 ;  /* 0x004e801c10007388 */ /* 0x000fe80000000400 */
[----:B------:R1:W-:Y:S04]  /*212c0*/  STS.U16 [R16+0x5080], R14 ;  /* 0x0050800e10007388 */ /* 0x0003e80000000400 */
[----:B------:R0:W-:Y:S04]  /*212d0*/  STS.U16 [R16+0x5280], R15 ;  /* 0x0052800f10007388 */ /* 0x0001e80000000400 */
[----:B------:R3:W-:Y:S04]  /*212e0*/  STS.U16 [R16+0x5480], R11 ;  /* 0x0054800b10007388 */ /* 0x0007e80000000400 */
[----:B-1----:R-:W3:Y:S01]  /*212f0*/  LDL.LU R14, [R1+0xdc] ;  /* 0x0000dc00010e7983 */ /* 0x002ee20000300800 */
[----:B0-----:R-:W-:-:S02]  /*21300*/  @!P0 IMAD.MOV.U32 R9, RZ, RZ, R13 ;  /* 0x000000ffff098224 */ /* 0x001fc400078e000d */
[----:B----4-:R-:W-:-:S05]  /*21310*/  @!P0 IMAD.MOV.U32 R8, RZ, RZ, R2 ;  /* 0x000000ffff088224 */ /* 0x010fca00078e0002 */
[----:B------:R0:W4:Y:S02]  /*21320*/  @!P0 LDG.E.U16 R7, [R8.64] ;  /* 0x0000000c08078981 */ /* 0x000124000c1e1500 */
[----:B0-----:R-:W-:Y:S02]  /*21330*/  PRMT R8, RZ, 0x7610, R8 ;  /* 0x00007610ff087816 */ /* 0x001fe40000000008 */
[----:B--2---:R0:W-:Y:S04]  /*21340*/  STL [R1+0x14a0], R6 ;  /* 0x0014a00601007387 */ /* 0x0041e80000100800 */
[----:B------:R-:W2:Y:S04]  /*21350*/  LDL R13, [R1+0x76c] ;  /* 0x00076c00010d7983 */ /* 0x000ea80000100800 */
[----:B------:R-:W2:Y:S04]  /*21360*/  LDL R5, [R1+0x770] ;  /* 0x0007700001057983 */ /* 0x000ea80000100800 */
[----:B------:R-:W2:Y:S04]  /*21370*/  LDL R2, [R1+0x750] ;  /* 0x0007500001027983 */ /* 0x000ea80000100800 */
[----:B------:R-:W2:Y:S04]  /*21380*/  LDL.LU R15, [R1+0xd8] ;  /* 0x0000d800010f7983 */ /* 0x000ea80000300800 */
[----:B------:R-:W2:Y:S01]  /*21390*/  LDL.LU R28, [R1+0xd4] ;  /* 0x0000d400011c7983 */ /* 0x000ea20000300800 */
[----:B---3--:R-:W-:-:S02]  /*213a0*/  @!P0 IMAD.MOV.U32 R11, RZ, RZ, R10 ;  /* 0x000000ffff0b8224 */ /* 0x008fc400078e000a */
[----:B------:R-:W-:-:S05]  /*213b0*/  @!P0 IMAD.MOV.U32 R10, RZ, RZ, R3 ;  /* 0x000000ffff0a8224 */ /* 0x000fca00078e0003 */
[----:B------:R2:W3:Y:S01]  /*213c0*/  @!P0 LDG.E.U16 R8, [R10.64] ;  /* 0x0000000c0a088981 */ /* 0x0004e2000c1e1500 */
[----:B------:R-:W-:-:S03]  /*213d0*/  PRMT R9, RZ, 0x7610, R9 ;  /* 0x00007610ff097816 */ /* 0x000fc60000000009 */
[----:B------:R1:W-:Y:S04]  /*213e0*/  STS.U16 [R16+0x5680], R26 ;  /* 0x0056801a10007388 */ /* 0x0003e80000000400 */
[----:B----4-:R4:W-:Y:S04]  /*213f0*/  STL [R1+0x14a4], R7 ;  /* 0x0014a40701007387 */ /* 0x0109e80000100800 */
[----:B------:R-:W4:Y:S04]  /*21400*/  LDL R4, [R1+0x74c] ;  /* 0x00074c0001047983 */ /* 0x000f280000100800 */
[----:B------:R-:W4:Y:S01]  /*21410*/  LDL R3, [R1+0x730] ;  /* 0x0007300001037983 */ /* 0x000f220000100800 */
[----:B--2---:R-:W-:-:S02]  /*21420*/  @!P0 IMAD.MOV.U32 R11, RZ, RZ, R13 ;  /* 0x000000ffff0b8224 */ /* 0x004fc400078e000d */
[----:B------:R-:W-:-:S05]  /*21430*/  @!P0 IMAD.MOV.U32 R10, RZ, RZ, R5 ;  /* 0x000000ffff0a8224 */ /* 0x000fca00078e0005 */
[----:B------:R2:W4:Y:S04]  /*21440*/  @!P0 LDG.E.U16 R9, [R10.64] ;  /* 0x0000000c0a098981 */ /* 0x000528000c1e1500 */
[----:B---3--:R-:W-:Y:S04]  /*21450*/  STL [R1+0x14a8], R8 ;  /* 0x0014a80801007387 */ /* 0x008fe80000100800 */
[----:B0-----:R-:W3:Y:S04]  /*21460*/  LDL R6, [R1+0x72c] ;  /* 0x00072c0001067983 */ /* 0x001ee80000100800 */
[----:B-1----:R-:W3:Y:S04]  /*21470*/  LDL.LU R26, [R1+0xd0] ;  /* 0x0000d000011a7983 */ /* 0x002ee80000300800 */
[----:B----4-:R-:W4:Y:S04]  /*21480*/  LDL R7, [R1+0x70c] ;  /* 0x00070c0001077983 */ /* 0x010f280000100800 */
[----:B------:R-:W4:Y:S01]  /*21490*/  LDL R5, [R1+0x710] ;  /* 0x0007100001057983 */ /* 0x000f220000100800 */
[----:B--2---:R-:W-:-:S03]  /*214a0*/  PRMT R10, RZ, 0x7610, R10 ;  /* 0x00007610ff0a7816 */ /* 0x004fc6000000000a */
[----:B------:R0:W-:Y:S01]  /*214b0*/  STS.U16 [R16+0x5880], R12 ;  /* 0x0058800c10007388 */ /* 0x0001e20000000400 */
[----:B------:R-:W-:Y:S01]  /*214c0*/  PRMT R11, RZ, 0x7610, R11 ;  /* 0x00007610ff0b7816 */ /* 0x000fe2000000000b */
[----:B0-----:R-:W-:Y:S02]  /*214d0*/  @!P0 IMAD.MOV.U32 R12, RZ, RZ, R2 ;  /* 0x000000ffff0c8224 */ /* 0x001fe400078e0002 */
[----:B------:R-:W-:Y:S04]  /*214e0*/  STS.U16 [R16+0x5a80], R14 ;  /* 0x005a800e10007388 */ /* 0x000fe80000000400 */
[----:B------:R4:W-:Y:S01]  /*214f0*/  STS.U16 [R16+0x5c80], R15 ;  /* 0x005c800f10007388 */ /* 0x0009e20000000400 */
[----:B------:R-:W-:-:S05]  /*21500*/  @!P0 IMAD.MOV.U32 R13, RZ, RZ, R4 ;  /* 0x000000ffff0d8224 */ /* 0x000fca00078e0004 */
[----:B------:R0:W2:Y:S02]  /*21510*/  @!P0 LDG.E.U16 R10, [R12.64] ;  /* 0x0000000c0c0a8981 */ /* 0x0000a4000c1e1500 */
[----:B0-----:R-:W-:Y:S02]  /*21520*/  @!P0 IMAD.MOV.U32 R12, RZ, RZ, R3 ;  /* 0x000000ffff0c8224 */ /* 0x001fe400078e0003 */
[----:B------:R0:W-:Y:S04]  /*21530*/  STL [R1+0x14ac], R9 ;  /* 0x0014ac0901007387 */ /* 0x0001e80000100800 */
[----:B------:R-:W2:Y:S04]  /*21540*/  LDL R4, [R1+0x6ec] ;  /* 0x0006ec0001047983 */ /* 0x000ea80000100800 */
[----:B------:R-:W2:Y:S01]  /*21550*/  LDL R2, [R1+0x6f0] ;  /* 0x0006f00001027983 */ /* 0x000ea20000100800 */
[----:B---3--:R-:W-:-:S05]  /*21560*/  @!P0 IMAD.MOV.U32 R13, RZ, RZ, R6 ;  /* 0x000000ffff0d8224 */ /* 0x008fca00078e0006 */
[----:B------:R1:W3:Y:S01]  /*21570*/  @!P0 LDG.E.U16 R11, [R12.64] ;  /* 0x0000000c0c0b8981 */ /* 0x0002e2000c1e1500 */
[----:B----4-:R-:W-:Y:S02]  /*21580*/  @!P0 IMAD.MOV.U32 R15, RZ, RZ, R7 ;  /* 0x000000ffff0f8224 */ /* 0x010fe400078e0007 */
[----:B------:R-:W-:Y:S01]  /*21590*/  @!P0 IMAD.MOV.U32 R14, RZ, RZ, R5 ;  /* 0x000000ffff0e8224 */ /* 0x000fe200078e0005 */
[----:B-1----:R-:W-:-:S06]  /*215a0*/  PRMT R12, RZ, 0x7610, R12 ;  /* 0x00007610ff0c7816 */ /* 0x002fcc000000000c */
[----:B------:R1:W4:Y:S01]  /*215b0*/  @!P0 LDG.E.U16 R12, [R14.64] ;  /* 0x0000000c0e0c8981 */ /* 0x000322000c1e1500 */
[----:B------:R-:W-:-:S03]  /*215c0*/  PRMT R13, RZ, 0x7610, R13 ;  /* 0x00007610ff0d7816 */ /* 0x000fc6000000000d */
[----:B--2---:R-:W-:Y:S04]  /*215d0*/  STL [R1+0x14b0], R10 ;  /* 0x0014b00a01007387 */ /* 0x004fe80000100800 */
[----:B------:R-:W2:Y:S04]  /*215e0*/  LDL R6, [R1+0x6cc] ;  /* 0x0006cc0001067983 */ /* 0x000ea80000100800 */
[----:B------:R-:W2:Y:S01]  /*215f0*/  LDL R3, [R1+0x6d0] ;  /* 0x0006d00001037983 */ /* 0x000ea20000100800 */
[----:B-1----:R-:W-:Y:S02]  /*21600*/  @!P0 IMAD.MOV.U32 R15, RZ, RZ, R4 ;  /* 0x000000ffff0f8224 */ /* 0x002fe400078e0004 */
[----:B------:R-:W-:-:S05]  /*21610*/  @!P0 IMAD.MOV.U32 R14, RZ, RZ, R2 ;  /* 0x000000ffff0e8224 */ /* 0x000fca00078e0002 */
[----:B------:R2:W2:Y:S04]  /*21620*/  @!P0 LDG.E.U16 R13, [R14.64] ;  /* 0x0000000c0e0d8981 */ /* 0x0004a8000c1e1500 */
[----:B---3--:R-:W-:Y:S04]  /*21630*/  STL [R1+0x14b4], R11 ;  /* 0x0014b40b01007387 */ /* 0x008fe80000100800 */
[----:B----4-:R-:W-:Y:S04]  /*21640*/  STL [R1+0x14b8], R12 ;  /* 0x0014b80c01007387 */ /* 0x010fe80000100800 */
[----:B------:R-:W3:Y:S04]  /*21650*/  LDL R5, [R1+0x6ac] ;  /* 0x0006ac0001057983 */ /* 0x000ee80000100800 */
[----:B------:R-:W4:Y:S04]  /*21660*/  LDL R4, [R1+0x6b0] ;  /* 0x0006b00001047983 */ /* 0x000f280000100800 */
[----:B0-----:R-:W4:Y:S04]  /*21670*/  LDL R9, [R1+0x68c] ;  /* 0x00068c0001097983 */ /* 0x001f280000100800 */
[----:B------:R-:W4:Y:S01]  /*21680*/  LDL R2, [R1+0x690] ;  /* 0x0006900001027983 */ /* 0x000f220000100800 */
[----:B------:R-:W-:-:S03]  /*21690*/  PRMT R17, RZ, 0x7610, R17 ;  /* 0x00007610ff117816 */ /* 0x000fc60000000011 */
[----:B------:R0:W-:Y:S04]  /*216a0*/  STS.U16 [R16+0x5e80], R28 ;  /* 0x005e801c10007388 */ /* 0x0001e80000000400 */
[----:B------:R-:W-:Y:S04]  /*216b0*/  STS.U16 [R16+0x6080], R26 ;  /* 0x0060801a10007388 */ /* 0x000fe80000000400 */
[----:B------:R1:W-:Y:S01]  /*216c0*/  STS.U16 [R16+0x6280], R19 ;  /* 0x0062801310007388 */ /* 0x0003e20000000400 */
[----:B--2---:R-:W-:-:S03]  /*216d0*/  @!P0 IMAD.MOV.U32 R15, RZ, RZ, R6 ;  /* 0x000000ffff0f8224 */ /* 0x004fc600078e0006 */
[----:B0-----:R-:W2:Y:S01]  /*216e0*/  LDL.LU R28, [R1+0xcc] ;  /* 0x0000cc00011c7983 */ /* 0x001ea20000300800 */
[----:B------:R-:W-:Y:S01]  /*216f0*/  @!P0 IMAD.MOV.U32 R14, RZ, RZ, R3 ;  /* 0x000000ffff0e8224 */ /* 0x000fe200078e0003 */
[----:B-1----:R-:W-:-:S04]  /*21700*/  PRMT R19, RZ, 0x7610, R19 ;  /* 0x00007610ff137816 */ /* 0x002fc80000000013 */
[----:B------:R3:W2:Y:S04]  /*21710*/  @!P0 LDG.E.U16 R17, [R14.64] ;  /* 0x0000000c0e118981 */ /* 0x0006a8000c1e1500 */
[----:B------:R0:W-:Y:S02]  /*21720*/  STS.U16 [R16+0x6480], R21 ;  /* 0x0064801510007388 */ /* 0x0001e40000000400 */
[----:B0-----:R-:W-:Y:S02]  /*21730*/  PRMT R21, RZ, 0x7610, R21 ;  /* 0x00007610ff157816 */ /* 0x001fe40000000015 */
[----:B------:R-:W-:Y:S04]  /*21740*/  STL [R1+0x14bc], R13 ;  /* 0x0014bc0d01007387 */ /* 0x000fe80000100800 */
[----:B------:R-:W2:Y:S04]  /*21750*/  LDL R3, [R1+0x670] ;  /* 0x0006700001037983 */ /* 0x000ea80000100800 */
[----:B------:R-:W2:Y:S04]  /*21760*/  LDL R8, [R1+0x66c] ;  /* 0x00066c0001087983 */ /* 0x000ea80000100800 */
[----:B------:R-:W2:Y:S04]  /*21770*/  LDL R7, [R1+0x64c] ;  /* 0x00064c0001077983 */ /* 0x000ea80000100800 */
[----:B------:R-:W2:Y:S01]  /*21780*/  LDL R6, [R1+0x650] ;  /* 0x0006500001067983 */ /* 0x000ea20000100800 */
[----:B---3--:R-:W-:-:S02]  /*21790*/  @!P0 IMAD.MOV.U32 R15, RZ, RZ, R5 ;  /* 0x000000ffff0f8224 */ /* 0x008fc400078e0005 */
[----:B----4-:R-:W-:-:S05]  /*217a0*/  @!P0 IMAD.MOV.U32 R14, RZ, RZ, R4 ;  /* 0x000000ffff0e8224 */ /* 0x010fca00078e0004 */
[----:B------:R0:W3:Y:S02]  /*217b0*/  @!P0 LDG.E.U16 R19, [R14.64] ;  /* 0x0000000c0e138981 */ /* 0x0000e4000c1e1500 */
[----:B0-----:R-:W-:Y:S02]  /*217c0*/  @!P0 IMAD.MOV.U32 R14, RZ, RZ, R2 ;  /* 0x000000ffff0e8224 */ /* 0x001fe400078e0002 */
[----:B------:R-:W-:-:S05]  /*217d0*/  @!P0 IMAD.MOV.U32 R15, RZ, RZ, R9 ;  /* 0x000000ffff0f8224 */ /* 0x000fca00078e0009 */
[----:B------:R0:W4:Y:S04]  /*217e0*/  @!P0 LDG.E.U16 R21, [R14.64] ;  /* 0x0000000c0e158981 */ /* 0x000128000c1e1500 */
[----:B--2---:R-:W-:Y:S04]  /*217f0*/  STL [R1+0x14c0], R17 ;  /* 0x0014c01101007387 */ /* 0x004fe80000100800 */
[----:B------:R-:W2:Y:S04]  /*21800*/  LDL R5, [R1+0x62c] ;  /* 0x00062c0001057983 */ /* 0x000ea80000100800 */
[----:B------:R-:W2:Y:S01]  /*21810*/  LDL R4, [R1+0x630] ;  /* 0x0006300001047983 */ /* 0x000ea20000100800 */
[----:B0-----:R-:W-:-:S03]  /*21820*/  @!P0 IMAD.MOV.U32 R14, RZ, RZ, R3 ;  /* 0x000000ffff0e8224 */ /* 0x001fc600078e0003 */
[----:B---3--:R-:W-:Y:S04]  /*21830*/  STL [R1+0x14c4], R19 ;  /* 0x0014c41301007387 */ /* 0x008fe80000100800 */
[----:B------:R-:W3:Y:S04]  /*21840*/  LDL R2, [R1+0x610] ;  /* 0x0006100001027983 */ /* 0x000ee80000100800 */
[----:B----4-:R-:W-:Y:S04]  /*21850*/  STL [R1+0x14c8], R21 ;  /* 0x0014c81501007387 */ /* 0x010fe80000100800 */
[----:B------:R-:W4:Y:S01]  /*21860*/  LDL R3, [R1+0x60c] ;  /* 0x00060c0001037983 */ /* 0x000f220000100800 */
[----:B------:R-:W-:-:S03]  /*21870*/  @!P0 IMAD.MOV.U32 R15, RZ, RZ, R8 ;  /* 0x000000ffff0f8224 */ /* 0x000fc600078e0008 */
[----:B------:R0:W-:Y:S04]  /*21880*/  STS.U16 [R16+0x6680], R23 ;  /* 0x0066801710007388 */ /* 0x0001e80000000400 */
[----:B------:R1:W-:Y:S01]  /*21890*/  STS.U16 [R16+0x6880], R25 ;  /* 0x0068801910007388 */ /* 0x0003e20000000400 */
[----:B0-----:R-:W-:Y:S02]  /*218a0*/  PRMT R23, RZ, 0x7610, R23 ;  /* 0x00007610ff177816 */ /* 0x001fe40000000017 */
[----:B-1----:R-:W-:-:S04]  /*218b0*/  PRMT R25, RZ, 0x7610, R25 ;  /* 0x00007610ff197816 */ /* 0x002fc80000000019 */
[----:B------:R0:W4:Y:S01]  /*218c0*/  @!P0 LDG.E.U16 R23, [R14.64] ;  /* 0x0000000c0e178981 */ /* 0x000122000c1e1500 */
[----:B------:R-:W-:Y:S01]  /*218d0*/  PRMT R27, RZ, 0x7610, R27 ;  /* 0x00007610ff1b7816 */ /* 0x000fe2000000001b */
[----:B0-----:R-:W-:Y:S02]  /*218e0*/  @!P0 IMAD.MOV.U32 R14, RZ, RZ, R6 ;  /* 0x000000ffff0e8224 */ /* 0x001fe400078e0006 */
[----:B------:R-:W-:-:S05]  /*218f0*/  @!P0 IMAD.MOV.U32 R15, RZ, RZ, R7 ;  /* 0x000000ffff0f8224 */ /* 0x000fca00078e0007 */
[----:B------:R2:W4:Y:S02]  /*21900*/  @!P0 LDG.E.U16 R25, [R14.64] ;  /* 0x0000000c0e198981 */ /* 0x000524000c1e1500 */
[----:B--2---:R-:W-:Y:S02]  /*21910*/  @!P0 IMAD.MOV.U32 R14, RZ, RZ, R4 ;  /* 0x000000ffff0e8224 */ /* 0x004fe400078e0004 */
[----:B------:R-:W-:Y:S01]  /*21920*/  @!P0 IMAD.MOV.U32 R15, RZ, RZ, R5 ;  /* 0x000000ffff0f8224 */ /* 0x000fe200078e0005 */
[----:B------:R-:W-:Y:S04]  /*21930*/  STS.U16 [R16+0x6a80], R28 ;  /* 0x006a801c10007388 */ /* 0x000fe80000000400 */
[----:B------:R3:W2:Y:S04]  /*21940*/  @!P0 LDG.E.U16 R27, [R14.64] ;  /* 0x0000000c0e1b8981 */ /* 0x0006a8000c1e1500 */
[----:B------:R0:W-:Y:S02]  /*21950*/  STS.U16 [R16+0x6c80], R29 ;  /* 0x006c801d10007388 */ /* 0x0001e40000000400 */
[----:B0-----:R-:W-:Y:S01]  /*21960*/  PRMT R29, RZ, 0x7610, R29 ;  /* 0x00007610ff1d7816 */ /* 0x001fe2000000001d */
[----:B---3--:R-:W-:-:S02]  /*21970*/  @!P0 IMAD.MOV.U32 R14, RZ, RZ, R2 ;  /* 0x000000ffff0e8224 */ /* 0x008fc400078e0002 */
[----:B----4-:R-:W-:-:S05]  /*21980*/  @!P0 IMAD.MOV.U32 R15, RZ, RZ, R3 ;  /* 0x000000ffff0f8224 */ /* 0x010fca00078e0003 */
[----:B------:R-:W3:Y:S04]  /*21990*/  @!P0 LDG.E.U16 R29, [R14.64] ;  /* 0x0000000c0e1d8981 */ /* 0x000ee8000c1e1500 */
[----:B------:R-:W-:Y:S04]  /*219a0*/  STL [R1+0x14cc], R23 ;  /* 0x0014cc1701007387 */ /* 0x000fe80000100800 */
[----:B------:R-:W-:Y:S04]  /*219b0*/  STL [R1+0x14d0], R25 ;  /* 0x0014d01901007387 */ /* 0x000fe80000100800 */
[----:B------:R-:W4:Y:S04]  /*219c0*/  LDL.LU R10, [R1+0xc8] ;  /* 0x0000c800010a7983 */ /* 0x000f280000300800 */
[----:B------:R-:W4:Y:S04]  /*219d0*/  LDL.LU R9, [R1+0xb8] ;  /* 0x0000b80001097983 */ /* 0x000f280000300800 */
[----:B------:R-:W4:Y:S04]  /*219e0*/  LDL.LU R8, [R1+0xb0] ;  /* 0x0000b00001087983 */ /* 0x000f280000300800 */
[----:B------:R-:W4:Y:S04]  /*219f0*/  LDL.LU R7, [R1+0xac] ;  /* 0x0000ac0001077983 */ /* 0x000f280000300800 */
[----:B------:R-:W4:Y:S04]  /*21a00*/  LDL.LU R6, [R1+0xa8] ;  /* 0x0000a80001067983 */ /* 0x000f280000300800 */
[----:B------:R-:W4:Y:S04]  /*21a10*/  LDL.LU R5, [R1+0xa4] ;  /* 0x0000a40001057983 */ /* 0x000f280000300800 */
[----:B--2---:R-:W-:Y:S04]  /*21a20*/  STL [R1+0x14d4], R27 ;  /* 0x0014d41b01007387 */ /* 0x004fe80000100800 */
[----:B------:R-:W2:Y:S04]  /*21a30*/  LDL.LU R4, [R1+0xa0] ;  /* 0x0000a00001047983 */ /* 0x000ea80000300800 */
        /* <DEDUP_REMOVED lines=8> */
[----:B---3--:R-:W-:Y:S04]  /*21ac0*/  STL [R1+0x14d8], R29 ;  /* 0x0014d81d01007387 */ /* 0x008fe80000100800 */
        /* <DEDUP_REMOVED lines=13> */
[----:B0-----:R-:W3:Y:S04]  /*21ba0*/  LDL.LU R14, [R1+0x70] ;  /* 0x00007000010e7983 */ /* 0x001ee80000300800 */
[----:B---3--:R0:W-:Y:S04]  /*21bb0*/  STL [R1+0x14e4], R14 ;  /* 0x0014e40e01007387 */ /* 0x0081e80000100800 */
[----:B0-----:R-:W3:Y:S04]  /*21bc0*/  LDL.LU R14, [R1+0x74] ;  /* 0x00007400010e7983 */ /* 0x001ee80000300800 */
[----:B---3--:R0:W-:Y:S04]  /*21bd0*/  STL [R1+0x14e8], R14 ;  /* 0x0014e80e01007387 */ /* 0x0081e80000100800 */
[----:B0-----:R-:W3:Y:S01]  /*21be0*/  LDL.LU R14, [R1+0x78] ;  /* 0x00007800010e7983 */ /* 0x001ee20000300800 */
[----:B------:R-:W-:-:S03]  /*21bf0*/  LOP3.LUT R0, R0, 0x7e, RZ, 0xc0, !PT ;  /* 0x0000007e00007812 */ /* 0x000fc600078ec0ff */
[----:B----4-:R-:W-:Y:S04]  /*21c00*/  STS.U16 [R16+0x6e80], R10 ;  /* 0x006e800a10007388 */ /* 0x010fe80000000400 */
[----:B------:R-:W-:Y:S01]  /*21c10*/  STS.U16 [R16+0x7080], R9 ;  /* 0x0070800910007388 */ /* 0x000fe20000000400 */
[----:B------:R-:W-:-:S03]  /*21c20*/  LOP3.LUT R0, R0, 0x20, RZ, 0x3c, !PT ;  /* 0x0000002000007812 */ /* 0x000fc600078e3cff */
[----:B------:R-:W-:Y:S04]  /*21c30*/  STS.U16 [R16+0x7280], R8 ;  /* 0x0072800810007388 */ /* 0x000fe80000000400 */
[----:B---3--:R0:W-:Y:S04]  /*21c40*/  STL [R1+0x14ec], R14 ;  /* 0x0014ec0e01007387 */ /* 0x0081e80000100800 */
[----:B0-----:R-:W3:Y:S04]  /*21c50*/  LDL.LU R14, [R1+0x7c] ;  /* 0x00007c00010e7983 */ /* 0x001ee80000300800 */
        /* <DEDUP_REMOVED lines=13> */
[----:B------:R0:W-:Y:S04]  /*21d30*/  STS.U16 [R16+0x7480], R7 ;  /* 0x0074800710007388 */ /* 0x0001e80000000400 */
[----:B------:R-:W4:Y:S04]  /*21d40*/  LDL.LU R8, [R1+0x38] ;  /* 0x0000380001087983 */ /* 0x000f280000300800 */
[----:B------:R1:W-:Y:S04]  /*21d50*/  STS.U16 [R16+0x7680], R6 ;  /* 0x0076800610007388 */ /* 0x0003e80000000400 */
[----:B0-----:R-:W4:Y:S04]  /*21d60*/  LDL.LU R7, [R1+0x34] ;  /* 0x0000340001077983 */ /* 0x001f280000300800 */
[----:B------:R0:W-:Y:S04]  /*21d70*/  STS.U16 [R16+0x7880], R5 ;  /* 0x0078800510007388 */ /* 0x0001e80000000400 */
[----:B-1----:R-:W4:Y:S04]  /*21d80*/  LDL.LU R6, [R1+0x30] ;  /* 0x0000300001067983 */ /* 0x002f280000300800 */
[----:B--2---:R1:W-:Y:S04]  /*21d90*/  STS.U16 [R16+0x7a80], R4 ;  /* 0x007a800410007388 */ /* 0x0043e80000000400 */
[----:B0-----:R-:W2:Y:S04]  /*21da0*/  LDL.LU R5, [R1+0x2c] ;  /* 0x00002c0001057983 */ /* 0x001ea80000300800 */
[----:B------:R0:W-:Y:S04]  /*21db0*/  STS.U16 [R16+0x7c80], R3 ;  /* 0x007c800310007388 */ /* 0x0001e80000000400 */
[----:B-1----:R-:W2:Y:S04]  /*21dc0*/  LDL.LU R4, [R1+0x28] ;  /* 0x0000280001047983 */ /* 0x002ea80000300800 */
[----:B------:R1:W-:Y:S04]  /*21dd0*/  STS.U16 [R16+0x7e80], R18 ;  /* 0x007e801210007388 */ /* 0x0003e80000000400 */
[----:B0-----:R-:W2:Y:S04]  /*21de0*/  LDL.LU R3, [R1+0x24] ;  /* 0x0000240001037983 */ /* 0x001ea80000300800 */
[----:B------:R0:W-:Y:S04]  /*21df0*/  STS.U16 [R0+0x100], R20 ;  /* 0x0001001400007388 */ /* 0x0001e80000000400 */
[----:B-1----:R-:W2:Y:S04]  /*21e00*/  LDL.LU R16, [R1+0x20] ;  /* 0x0000200001107983 */ /* 0x002ea80000300800 */
[----:B------:R-:W2:Y:S04]  /*21e10*/  LDL.LU R18, [R1+0x1c] ;  /* 0x00001c0001127983 */ /* 0x000ea80000300800 */
[----:B------:R1:W-:Y:S04]  /*21e20*/  STS.U16 [R0+0x300], R22 ;  /* 0x0003001600007388 */ /* 0x0003e80000000400 */
[----:B0-----:R-:W2:Y:S04]  /*21e30*/  LDL.LU R20, [R1+0x18] ;  /* 0x0000180001147983 */ /* 0x001ea80000300800 */
[----:B------:R0:W-:Y:S04]  /*21e40*/  STS.U16 [R0+0x500], R24 ;  /* 0x0005001800007388 */ /* 0x0001e80000000400 */
[----:B-1----:R-:W2:Y:S04]  /*21e50*/  LDL.LU R22, [R1+0x14] ;  /* 0x0000140001167983 */ /* 0x002ea80000300800 */
[----:B------:R1:W-:Y:S04]  /*21e60*/  STS.U16 [R0+0x700], R26 ;  /* 0x0007001a00007388 */ /* 0x0003e80000000400 */
[----:B0-----:R-:W2:Y:S04]  /*21e70*/  LDL.LU R24, [R1+0x10] ;  /* 0x0000100001187983 */ /* 0x001ea80000300800 */
[----:B------:R0:W-:Y:S04]  /*21e80*/  STS.U16 [R0+0x900], R28 ;  /* 0x0009001c00007388 */ /* 0x0001e80000000400 */
[----:B-1----:R-:W2:Y:S04]  /*21e90*/  LDL.LU R26, [R1+0xc] ;  /* 0x00000c00011a7983 */ /* 0x002ea80000300800 */
[----:B------:R1:W-:Y:S04]  /*21ea0*/  STS.U16 [R0+0xb00], R2 ;  /* 0x000b000200007388 */ /* 0x0003e80000000400 */
[----:B0-----:R-:W2:Y:S04]  /*21eb0*/  LDL.LU R28, [R1+0x8] ;  /* 0x00000800011c7983 */ /* 0x001ea80000300800 */
[----:B-1----:R-:W2:Y:S04]  /*21ec0*/  LDL.LU R2, [R1+0x4] ;  /* 0x0000040001027983 */ /* 0x002ea80000300800 */
[----:B---3--:R0:W-:Y:S04]  /*21ed0*/  STS.U16 [R0+0xd00], R14 ;  /* 0x000d000e00007388 */ /* 0x0081e80000000400 */
[----:B0-----:R-:W3:Y:S04]  /*21ee0*/  LDL.LU R14, [R1+0x14ec] ;  /* 0x0014ec00010e7983 */ /* 0x001ee80000300800 */
[----:B---3--:R0:W-:Y:S04]  /*21ef0*/  STS.U16 [R0+0xf00], R14 ;  /* 0x000f000e00007388 */ /* 0x0081e80000000400 */
[----:B0-----:R-:W3:Y:S04]  /*21f00*/  LDL.LU R14, [R1+0x14e8] ;  /* 0x0014e800010e7983 */ /* 0x001ee80000300800 */
[----:B---3--:R0:W-:Y:S04]  /*21f10*/  STS.U16 [R0+0x1100], R14 ;  /* 0x0011000e00007388 */ /* 0x0081e80000000400 */
[----:B0-----:R-:W3:Y:S04]  /*21f20*/  LDL.LU R14, [R1+0x14e4] ;  /* 0x0014e400010e7983 */ /* 0x001ee80000300800 */
[----:B---3--:R0:W-:Y:S04]  /*21f30*/  STS.U16 [R0+0x1300], R14 ;  /* 0x0013000e00007388 */ /* 0x0081e80000000400 */
[----:B----4-:R1:W-:Y:S04]  /*21f40*/  STS.U16 [R0+0x1500], R15 ;  /* 0x0015000f00007388 */ /* 0x0103e80000000400 */
[----:B------:R3:W-:Y:S04]  /*21f50*/  STS.U16 [R0+0x1700], R29 ;  /* 0x0017001d00007388 */ /* 0x0007e80000000400 */
[----:B0-----:R-:W4:Y:S04]  /*21f60*/  LDL.LU R14, [R1+0x14e0] ;  /* 0x0014e000010e7983 */ /* 0x001f280000300800 */
[----:B-1----:R-:W4:Y:S04]  /*21f70*/  LDL.LU R15, [R1+0x14dc] ;  /* 0x0014dc00010f7983 */ /* 0x002f280000300800 */
[----:B---3--:R-:W3:Y:S04]  /*21f80*/  LDL.LU R29, [R1+0x14d8] ;  /* 0x0014d800011d7983 */ /* 0x008ee80000300800 */
[----:B------:R0:W-:Y:S04]  /*21f90*/  STS.U16 [R0+0x1900], R27 ;  /* 0x0019001b00007388 */ /* 0x0001e80000000400 */
[----:B------:R1:W-:Y:S04]  /*21fa0*/  STS.U16 [R0+0x1b00], R25 ;  /* 0x001b001900007388 */ /* 0x0003e80000000400 */
[----:B------:R2:W-:Y:S04]  /*21fb0*/  STS.U16 [R0+0x1d00], R23 ;  /* 0x001d001700007388 */ /* 0x0005e80000000400 */
[----:B0-----:R-:W3:Y:S04]  /*21fc0*/  LDL.LU R27, [R1+0x14d4] ;  /* 0x0014d400011b7983 */ /* 0x001ee80000300800 */
[----:B-1----:R-:W3:Y:S04]  /*21fd0*/  LDL.LU R25, [R1+0x14d0] ;  /* 0x0014d00001197983 */ /* 0x002ee80000300800 */
[----:B--2---:R-:W2:Y:S04]  /*21fe0*/  LDL.LU R23, [R1+0x14cc] ;  /* 0x0014cc0001177983 */ /* 0x004ea80000300800 */
[----:B------:R0:W-:Y:S04]  /*21ff0*/  STS.U16 [R0+0x1f00], R21 ;  /* 0x001f001500007388 */ /* 0x0001e80000000400 */
[----:B------:R1:W-:Y:S04]  /*22000*/  STS.U16 [R0+0x2100], R19 ;  /* 0x0021001300007388 */ /* 0x0003e80000000400 */
[----:B------:R1:W-:Y:S04]  /*22010*/  STS.U16 [R0+0x2300], R17 ;  /* 0x0023001100007388 */ /* 0x0003e80000000400 */
[----:B0-----:R-:W2:Y:S04]  /*22020*/  LDL.LU R21, [R1+0x14c8] ;  /* 0x0014c80001157983 */ /* 0x001ea80000300800 */
[----:B-1----:R-:W2:Y:S04]  /*22030*/  LDL.LU R19, [R1+0x14c4] ;  /* 0x0014c40001137983 */ /* 0x002ea80000300800 */
[----:B------:R-:W2:Y:S04]  /*22040*/  LDL.LU R17, [R1+0x14c0] ;  /* 0x0014c00001117983 */ /* 0x000ea80000300800 */
        /* <DEDUP_REMOVED lines=37> */
[----:B0-----:R-:W2:Y:S04]  /*222a0*/  LDL.LU R2, [R1+0x1474] ;  /* 0x0014740001027983 */ /* 0x001ea80000300800 */
[----:B--2---:R0:W-:Y:S04]  /*222b0*/  STS.U16 [R0+0x4b00], R2 ;  /* 0x004b000200007388 */ /* 0x0041e80000000400 */
[----:B------:R-:W-:Y:S04]  /*222c0*/  STS.U16 [R0+0x4d00], R28 ;  /* 0x004d001c00007388 */ /* 0x000fe80000000400 */
[----:B------:R-:W-:Y:S04]  /*222d0*/  STS.U16 [R0+0x4f00], R26 ;  /* 0x004f001a00007388 */ /* 0x000fe80000000400 */
[----:B------:R-:W-:Y:S04]  /*222e0*/  STS.U16 [R0+0x5100], R24 ;  /* 0x0051001800007388 */ /* 0x000fe80000000400 */
[----:B------:R-:W-:Y:S04]  /*222f0*/  STS.U16 [R0+0x5300], R22 ;  /* 0x0053001600007388 */ /* 0x000fe80000000400 */
[----:B------:R-:W-:Y:S04]  /*22300*/  STS.U16 [R0+0x5500], R20 ;  /* 0x0055001400007388 */ /* 0x000fe80000000400 */
[----:B------:R-:W-:Y:S04]  /*22310*/  STS.U16 [R0+0x5700], R18 ;  /* 0x0057001200007388 */ /* 0x000fe80000000400 */
[----:B------:R-:W-:Y:S04]  /*22320*/  STS.U16 [R0+0x5900], R16 ;  /* 0x0059001000007388 */ /* 0x000fe80000000400 */
[----:B------:R-:W-:Y:S04]  /*22330*/  STS.U16 [R0+0x5b00], R3 ;  /* 0x005b000300007388 */ /* 0x000fe80000000400 */
[----:B------:R1:W-:Y:S04]  /*22340*/  STS.U16 [R0+0x5d00], R4 ;  /* 0x005d000400007388 */ /* 0x0003e80000000400 */
[----:B0-----:R-:W2:Y:S04]  /*22350*/  LDL.LU R2, [R1+0x584] ;  /* 0x0005840001027983 */ /* 0x001ea80000300800 */
[----:B------:R0:W-:Y:S04]  /*22360*/  STS.U16 [R0+0x5f00], R5 ;  /* 0x005f000500007388 */ /* 0x0001e80000000400 */
[----:B-1----:R-:W2:Y:S04]  /*22370*/  LDL R4, [R1+0xdb4] ;  /* 0x000db40001047983 */ /* 0x002ea80000100800 */
[----:B0-----:R-:W2:Y:S01]  /*22380*/  LDL R5, [R1+0x59c] ;  /* 0x00059c0001057983 */ /* 0x001ea20000100800 */
[----:B----4-:R-:W-:-:S03]  /*22390*/  PRMT R14, RZ, 0x7610, R14 ;  /* 0x00007610ff0e7816 */ /* 0x010fc6000000000e */
[----:B------:R-:W-:Y:S04]  /*223a0*/  STS.U16 [R0+0x6100], R6 ;  /* 0x0061000600007388 */ /* 0x000fe80000000400 */
[----:B------:R-:W-:Y:S04]  /*223b0*/  STS.U16 [R0+0x6300], R7 ;  /* 0x0063000700007388 */ /* 0x000fe80000000400 */
[----:B------:R-:W-:Y:S04]  /*223c0*/  STS.U16 [R0+0x6500], R8 ;  /* 0x0065000800007388 */ /* 0x000fe80000000400 */
[----:B--2---:R-:W2:Y:S04]  /*223d0*/  @!P0 LDG.E.U16 R14, [R4.64] ;  /* 0x0000000c040e8981 */ /* 0x004ea8000c1e1500 */
        /* <DEDUP_REMOVED lines=9> */
[----:B---3--:R-:W-:Y:S04]  /*22470*/  STS.U16 [R0+0x7900], R25 ;  /* 0x0079001900007388 */ /* 0x008fe80000000400 */
[----:B------:R-:W-:Y:S04]  /*22480*/  STS.U16 [R0+0x7b00], R27 ;  /* 0x007b001b00007388 */ /* 0x000fe80000000400 */
[----:B------:R0:W-:Y:S04]  /*22490*/  STS.U16 [R0+0x7d00], R29 ;  /* 0x007d001d00007388 */ /* 0x0001e80000000400 */
[----:B0-----:R-:W3:Y:S04]  /*224a0*/  LDL.LU R0, [R1+0x1470] ;  /* 0x0014700001007983 */ /* 0x001ee80000300800 */
[----:B--2---:R0:W-:Y:S04]  /*224b0*/  STL [R1+0x9c], R14 ;  /* 0x00009c0e01007387 */ /* 0x0041e80000100800 */
[----:B0-----:R-:W2:Y:S04]  /*224c0*/  LDL.LU R14, [R1+0x146c] ;  /* 0x00146c00010e7983 */ /* 0x001ea80000300800 */
[----:B------:R-:W4:Y:S04]  /*224d0*/  LDL R4, [R1+0x58c] ;  /* 0x00058c0001047983 */ /* 0x000f280000100800 */
[----:B------:R-:W4:Y:S01]  /*224e0*/  LDL R5, [R1+0xda4] ;  /* 0x000da40001057983 */ /* 0x000f220000100800 */
[----:B---3--:R-:W-:-:S02]  /*224f0*/  PRMT R0, RZ, 0x7610, R0 ;  /* 0x00007610ff007816 */ /* 0x008fc40000000000 */
[----:B----4-:R-:W-:-:S04]  /*22500*/  @!P0 LOP3.LUT R5, R5, R4, RZ, 0x3c, !PT ;  /* 0x0000000405058212 */ /* 0x010fc800078e3cff */
[----:B------:R-:W-:-:S04]  /*22510*/  @!P0 LOP3.LUT R4, R5, R4, RZ, 0x3c, !PT ;  /* 0x0000000405048212 */ /* 0x000fc800078e3cff */
[----:B------:R-:W-:-:S05]  /*22520*/  @!P0 LOP3.LUT R5, R5, R4, RZ, 0x3c, !PT ;  /* 0x0000000405058212 */ /* 0x000fca00078e3cff */
[----:B------:R-:W3:Y:S04]  /*22530*/  @!P0 LDG.E.U16 R0, [R4.64] ;  /* 0x0000000c04008981 */ /* 0x000ee8000c1e1500 */
[----:B---3--:R0:W-:Y:S04]  /*22540*/  STL [R1+0x98], R0 ;  /* 0x0000980001007387 */ /* 0x0081e80000100800 */
[----:B0-----:R-:W3:Y:S04]  /*22550*/  LDL.LU R0, [R1+0x1468] ;  /* 0x0014680001007983 */ /* 0x001ee80000300800 */
[----:B------:R-:W4:Y:S04]  /*22560*/  LDL R4, [R1+0xd84] ;  /* 0x000d840001047983 */ /* 0x000f280000100800 */
[----:B------:R-:W4:Y:S01]  /*22570*/  LDL R5, [R1+0xd88] ;  /* 0x000d880001057983 */ /* 0x000f220000100800 */
[----:B------:R-:W-:-:S02]  /*22580*/  PRMT R15, RZ, 0x7610, R15 ;  /* 0x00007610ff0f7816 */ /* 0x000fc4000000000f */
[----:B----4-:R-:W-:-:S04]  /*22590*/  @!P0 LOP3.LUT R5, R5, R4, RZ, 0x3c, !PT ;  /* 0x0000000405058212 */ /* 0x010fc800078e3cff */
[----:B------:R-:W-:-:S04]  /*225a0*/  @!P0 LOP3.LUT R4, R5, R4, RZ, 0x3c, !PT ;  /* 0x0000000405048212 */ /* 0x000fc800078e3cff */
[----:B------:R-:W-:-:S05]  /*225b0*/  @!P0 LOP3.LUT R5, R5, R4, RZ, 0x3c, !PT ;  /* 0x0000000405058212 */ /* 0x000fca00078e3cff */
[----:B------:R-:W4:Y:S04]  /*225c0*/  @!P0 LDG.E.U16 R15, [R4.64] ;  /* 0x0000000c040f8981 */ /* 0x000f28000c1e1500 */
[----:B----4-:R0:W-:Y:S04]  /*225d0*/  STL [R1+0x94], R15 ;  /* 0x0000940f01007387 */ /* 0x0101e80000100800 */
[----:B0-----:R-:W4:Y:S04]  /*225e0*/  LDL.LU R15, [R1+0x1464] ;  /* 0x00146400010f7983 */ /* 0x001f280000300800 */
[----:B------:R-:W2:Y:S04]  /*225f0*/  LDL R4, [R1+0xd64] ;  /* 0x000d640001047983 */ /* 0x000ea80000100800 */
[----:B------:R-:W2:Y:S01]  /*22600*/  LDL R5, [R1+0xd68] ;  /* 0x000d680001057983 */ /* 0x000ea20000100800 */
[----:B---3--:R-:W-:-:S02]  /*22610*/  PRMT R0, RZ, 0x7610, R0 ;  /* 0x00007610ff007816 */ /* 0x008fc40000000000 */
        /* <DEDUP_REMOVED lines=8> */
[----:B----4-:R-:W-:-:S02]  /*226a0*/  PRMT R15, RZ, 0x7610, R15 ;  /* 0x00007610ff0f7816 */ /* 0x010fc4000000000f */
[----:B---3--:R-:W-:-:S04]  /*226b0*/  @!P0 LOP3.LUT R5, R5, R4, RZ, 0x3c, !PT ;  /* 0x0000000405058212 */ /* 0x008fc800078e3cff */
[----:B------:R-:W-:-:S04]  /*226c0*/  @!P0 LOP3.LUT R4, R5, R4, RZ, 0x3c, !PT ;  /* 0x0000000405048212 */ /* 0x000fc800078e3cff */
[----:B------:R-:W-:-:S05]  /*226d0*/  @!P0 LOP3.LUT R5, R5, R4, RZ, 0x3c, !PT ;  /* 0x0000000405058212 */ /* 0x000fca00078e3cff */
[----:B------:R-:W3:Y:S04]  /*226e0*/  @!P0 LDG.E.U16 R15, [R4.64] ;  /* 0x0000000c040f8981 */ /* 0x000ee8000c1e1500 */
[----:B---3--:R0:W-:Y:S04]  /*226f0*/  STL [R1+0x8c], R15 ;  /* 0x00008c0f01007387 */ /* 0x0081e80000100800 */
[----:B0-----:R-:W3:Y:S04]  /*22700*/  LDL.LU R15, [R1+0x145c] ;  /* 0x00145c00010f7983 */ /* 0x001ee80000300800 */
[----:B------:R-:W4:Y:S04]  /*22710*/  LDL R4, [R1+0xd24] ;  /* 0x000d240001047983 */ /* 0x000f280000100800 */
[----:B------:R-:W4:Y:S01]  /*22720*/  LDL R5, [R1+0xd28] ;  /* 0x000d280001057983 */ /* 0x000f220000100800 */
[----:B--2---:R-:W-:-:S02]  /*22730*/  PRMT R0, RZ, 0x7610, R0 ;  /* 0x00007610ff007816 */ /* 0x004fc40000000000 */
[----:B----4-:R-:W-:-:S04]  /*22740*/  @!P0 LOP3.LUT R5, R5, R4, RZ, 0x3c, !PT ;  /* 0x0000000405058212 */ /* 0x010fc800078e3cff */
[----:B------:R-:W-:-:S04]  /*22750*/  @!P0 LOP3.LUT R4, R5, R4, RZ, 0x3c, !PT ;  /* 0x0000000405048212 */ /* 0x000fc800078e3cff */
[----:B------:R-:W-:-:S05]  /*22760*/  @!P0 LOP3.LUT R5, R5, R4, RZ, 0x3c, !PT ;  /* 0x0000000405058212 */ /* 0x000fca00078e3cff */
[----:B------:R-:W2:Y:S04]  /*22770*/  @!P0 LDG.E.U16 R0, [R4.64] ;  /* 0x0000000c04008981 */ /* 0x000ea8000c1e1500 */
        /* <DEDUP_REMOVED lines=109> */
[----:B0-----:R-:W2:Y:S01]  /*22e50*/  LDL.LU R0, [R1+0x1428] ;  /* 0x0014280001007983 */ /* 0x001ea20000300800 */
[----:B------:R-:W4:Y:S02]  /*22e60*/  LDL R4, [R1+0xb84] ;  /* 0x000b840001047983 */ /* 0x000f240000100800 */
[----:B------:R-:W4:Y:S01]  /*22e70*/  LDL R5, [R1+0xb88] ;  /* 0x000b880001057983 */ /* 0x000f220000100800 */
[----:B------:R-:W-:-:S02]  /*22e80*/  PRMT R13, RZ, 0x7610, R13 ;  /* 0x00007610ff0d7816 */ /* 0x000fc4000000000d */
[----:B----4-:R-:W-:-:S04]  /*22e90*/  @!P0 LOP3.LUT R5, R5, R4, RZ, 0x3c, !PT ;  /* 0x0000000405058212 */ /* 0x010fc800078e3cff */
[----:B------:R-:W-:-:S04]  /*22ea0*/  @!P0 LOP3.LUT R4, R5, R4, RZ, 0x3c, !PT ;  /* 0x0000000405048212 */ /* 0x000fc800078e3cff */
[----:B------:R-:W-:-:S05]  /*22eb0*/  @!P0 LOP3.LUT R5, R5, R4, RZ, 0x3c, !PT ;  /* 0x0000000405058212 */ /* 0x000fca00078e3cff */
[----:B------:R0:W4:Y:S04]  /*22ec0*/  @!P0 LDG.E.U16 R13, [R4.64] ;  /* 0x0000000c040d8981 */ /* 0x000128000c1e1500 */
[----:B0-----:R-:W3:Y:S04]  /*22ed0*/  LDL R4, [R1+0xb64] ;  /* 0x000b640001047983 */ /* 0x001ee80000100800 */
[----:B------:R-:W3:Y:S01]  /*22ee0*/  LDL R5, [R1+0xb68] ;  /* 0x000b680001057983 */ /* 0x000ee20000100800 */
[----:B--2---:R-:W-:Y:S02]  /*22ef0*/  PRMT R0, RZ, 0x7610, R0 ;  /* 0x00007610ff007816 */ /* 0x004fe40000000000 */
[----:B---3--:R-:W-:-:S04]  /*22f00*/  @!P0 LOP3.LUT R5, R5, R4, RZ, 0x3c, !PT ;  /* 0x0000000405058212 */ /* 0x008fc800078e3cff */
[----:B------:R-:W-:-:S04]  /*22f10*/  @!P0 LOP3.LUT R4, R5, R4, RZ, 0x3c, !PT ;  /* 0x0000000405048212 */ /* 0x000fc800078e3cff */
[----:B------:R-:W-:-:S05]  /*22f20*/  @!P0 LOP3.LUT R5, R5, R4, RZ, 0x3c, !PT ;  /* 0x0000000405058212 */ /* 0x000fca00078e3cff */
[----:B------:R-:W2:Y:S04]  /*22f30*/  @!P0 LDG.E.U16 R0, [R4.64] ;  /* 0x0000000c04008981 */ /* 0x000ea8000c1e1500 */
[----:B----4-:R0:W-:Y:S04]  /*22f40*/  STL [R1+0x54], R13 ;  /* 0x0000540d01007387 */ /* 0x0101e80000100800 */
[----:B0-----:R-:W3:Y:S04]  /*22f50*/  LDL R13, [R1+0xac8] ;  /* 0x000ac800010d7983 */ /* 0x001ee80000100800 */
        /* <DEDUP_REMOVED lines=8> */
[----:B------:R-:W4:Y:S04]  /*22fe0*/  @!P0 LDG.E.U16 R15, [R4.64] ;  /* 0x0000000c040f8981 */ /* 0x000f28000c1e1500 */
[----:B----4-:R0:W-:Y:S04]  /*22ff0*/  STL [R1+0x4c], R15 ;  /* 0x00004c0f01007387 */ /* 0x0101e80000100800 */
[----:B0-----:R-:W4:Y:S01]  /*23000*/  LDL.LU R15, [R1+0x1420] ;  /* 0x00142000010f7983 */ /* 0x001f220000300800 */
[----:B------:R-:W3:Y:S02]  /*23010*/  LDL R4, [R1+0xb24] ;  /* 0x000b240001047983 */ /* 0x000ee40000100800 */
[----:B------:R-:W3:Y:S01]  /*23020*/  LDL R5, [R1+0xb28] ;  /* 0x000b280001057983 */ /* 0x000ee20000100800 */
[----:B--2---:R-:W-:-:S02]  /*23030*/  PRMT R0, RZ, 0x7610, R0 ;  /* 0x00007610ff007816 */ /* 0x004fc40000000000 */
[----:B---3--:R-:W-:-:S04]  /*23040*/  @!P0 LOP3.LUT R5, R5, R4, RZ, 0x3c, !PT ;  /* 0x0000000405058212 */ /* 0x008fc800078e3cff */
[----:B------:R-:W-:-:S04]  /*23050*/  @!P0 LOP3.LUT R4, R5, R4, RZ, 0x3c, !PT ;  /* 0x0000000405048212 */ /* 0x000fc800078e3cff */
[----:B------:R-:W-:-:S05]  /*23060*/  @!P0 LOP3.LUT R5, R5, R4, RZ, 0x3c, !PT ;  /* 0x0000000405058212 */ /* 0x000fca00078e3cff */
[----:B------:R-:W2:Y:S04]  /*23070*/  @!P0 LDG.E.U16 R0, [R4.64] ;  /* 0x0000000c04008981 */ /* 0x000ea8000c1e1500 */
[----:B--2---:R0:W-:Y:S04]  /*23080*/  STL [R1+0x48], R0 ;  /* 0x0000480001007387 */ /* 0x0041e80000100800 */
[----:B0-----:R-:W2:Y:S01]  /*23090*/  LDL.LU R0, [R1+0x141c] ;  /* 0x00141c0001007983 */ /* 0x001ea20000300800 */
[----:B------:R-:W3:Y:S02]  /*230a0*/  LDL R4, [R1+0xb04] ;  /* 0x000b040001047983 */ /* 0x000ee40000100800 */
[----:B------:R-:W3:Y:S01]  /*230b0*/  LDL R5, [R1+0xb08] ;  /* 0x000b080001057983 */ /* 0x000ee20000100800 */
[----:B----4-:R-:W-:-:S02]  /*230c0*/  PRMT R15, RZ, 0x7610, R15 ;  /* 0x00007610ff0f7816 */ /* 0x010fc4000000000f */
[----:B---3--:R-:W-:-:S04]  /*230d0*/  @!P0 LOP3.LUT R5, R5, R4, RZ, 0x3c, !PT ;  /* 0x0000000405058212 */ /* 0x008fc800078e3cff */
[----:B------:R-:W-:-:S04]  /*230e0*/  @!P0 LOP3.LUT R4, R5, R4, RZ, 0x3c, !PT ;  /* 0x0000000405048212 */ /* 0x000fc800078e3cff */
[----:B------:R-:W-:-:S05]  /*230f0*/  @!P0 LOP3.LUT R5, R5, R4, RZ, 0x3c, !PT ;  /* 0x0000000405058212 */ /* 0x000fca00078e3cff */
[----:B------:R0:W3:Y:S04]  /*23100*/  @!P0 LDG.E.U16 R15, [R4.64] ;  /* 0x0000000c040f8981 */ /* 0x0000e8000c1e1500 */
[----:B0-----:R-:W4:Y:S04]  /*23110*/  LDL R4, [R1+0xae4] ;  /* 0x000ae40001047983 */ /* 0x001f280000100800 */
[----:B------:R-:W4:Y:S01]  /*23120*/  LDL R5, [R1+0xae8] ;  /* 0x000ae80001057983 */ /* 0x000f220000100800 */
[----:B--2---:R-:W-:Y:S02]  /*23130*/  PRMT R0, RZ, 0x7610, R0 ;  /* 0x00007610ff007816 */ /* 0x004fe40000000000 */
[----:B----4-:R-:W-:-:S04]  /*23140*/  @!P0 LOP3.LUT R5, R5, R4, RZ, 0x3c, !PT ;  /* 0x0000000405058212 */ /* 0x010fc800078e3cff */
[----:B------:R-:W-:-:S04]  /*23150*/  @!P0 LOP3.LUT R4, R5, R4, RZ, 0x3c, !PT ;  /* 0x0000000405048212 */ /* 0x000fc800078e3cff */
[----:B------:R-:W-:-:S05]  /*23160*/  @!P0 LOP3.LUT R5, R5, R4, RZ, 0x3c, !PT ;  /* 0x0000000405058212 */ /* 0x000fca00078e3cff */
[----:B------:R-:W2:Y:S04]  /*23170*/  @!P0 LDG.E.U16 R0, [R4.64] ;  /* 0x0000000c04008981 */ /* 0x000ea8000c1e1500 */
[----:B---3--:R0:W-:Y:S04]  /*23180*/  STL [R1+0x44], R15 ;  /* 0x0000440f01007387 */ /* 0x0081e80000100800 */
[----:B0-----:R-:W3:Y:S04]  /*23190*/  LDL R15, [R1+0xa48] ;  /* 0x000a4800010f7983 */ /* 0x001ee80000100800 */
[----:B--2---:R0:W-:Y:S04]  /*231a0*/  STL [R1+0x40], R0 ;  /* 0x0000400001007387 */ /* 0x0041e80000100800 */
[----:B0-----:R-:W2:Y:S01]  /*231b0*/  LDL.LU R0, [R1+0x1418] ;  /* 0x0014180001007983 */ /* 0x001ea20000300800 */
[----:B------:R-:W4:Y:S01]  /*231c0*/  LDL R5, [R1+0xac4] ;  /* 0x000ac40001057983 */ /* 0x000f220000100800 */
[----:B------:R-:W-:Y:S01]  /*231d0*/  PRMT R14, RZ, 0x7610, R14 ;  /* 0x00007610ff0e7816 */ /* 0x000fe2000000000e */
[----:B------:R-:W-:-:S02]  /*231e0*/  @!P0 IMAD.MOV.U32 R4, RZ, RZ, R13 ;  /* 0x000000ffff048224 */ /* 0x000fc400078e000d */
[----:B------:R-:W2:Y:S04]  /*231f0*/  LDL R13, [R1+0xa28] ;  /* 0x000a2800010d7983 */ /* 0x000ea80000100800 */
[----:B----4-:R-:W4:Y:S04]  /*23200*/  @!P0 LDG.E.U16 R14, [R4.64] ;  /* 0x0000000c040e8981 */ /* 0x010f28000c1e1500 */
        /* <DEDUP_REMOVED lines=12> */
[----:B------:R-:W3:Y:S02]  /*232d0*/  LDL R5, [R1+0xa88] ;  /* 0x000a880001057983 */ /* 0x000ee40000100800 */
[----:B---3--:R-:W-:-:S02]  /*232e0*/  @!P0 LOP3.LUT R5, R5, R4, RZ, 0x3c, !PT ;  /* 0x0000000405058212 */ /* 0x008fc400078e3cff */
[----:B--2---:R-:W-:Y:S02]  /*232f0*/  PRMT R0, RZ, 0x7610, R0 ;  /* 0x00007610ff007816 */ /* 0x004fe40000000000 */
[----:B------:R-:W-:-:S04]  /*23300*/  @!P0 LOP3.LUT R4, R5, R4, RZ, 0x3c, !PT ;  /* 0x0000000405048212 */ /* 0x000fc800078e3cff */
[----:B------:R-:W-:-:S05]  /*23310*/  @!P0 LOP3.LUT R5, R5, R4, RZ, 0x3c, !PT ;  /* 0x0000000405058212 */ /* 0x000fca00078e3cff */
[----:B------:R-:W2:Y:S04]  /*23320*/  @!P0 LDG.E.U16 R0, [R4.64] ;  /* 0x0000000c04008981 */ /* 0x000ea8000c1e1500 */
[----:B--2---:R0:W-:Y:S04]  /*23330*/  STL [R1+0x34], R0 ;  /* 0x0000340001007387 */ /* 0x0041e80000100800 */
[----:B0-----:R-:W2:Y:S01]  /*23340*/  LDL.LU R0, [R1+0x140c] ;  /* 0x00140c0001007983 */ /* 0x001ea20000300800 */
[----:B------:R-:W3:Y:S02]  /*23350*/  LDL R4, [R1+0xa64] ;  /* 0x000a640001047983 */ /* 0x000ee40000100800 */
[----:B------:R-:W3:Y:S01]  /*23360*/  LDL R5, [R1+0xa68] ;  /* 0x000a680001057983 */ /* 0x000ee20000100800 */
[----:B------:R-:W-:-:S02]  /*23370*/  PRMT R8, RZ, 0x7610, R8 ;  /* 0x00007610ff087816 */ /* 0x000fc40000000008 */
[----:B---3--:R-:W-:-:S04]  /*23380*/  @!P0 LOP3.LUT R5, R5, R4, RZ, 0x3c, !PT ;  /* 0x0000000405058212 */ /* 0x008fc800078e3cff */
[----:B------:R-:W-:-:S04]  /*23390*/  @!P0 LOP3.LUT R4, R5, R4, RZ, 0x3c, !PT ;  /* 0x0000000405048212 */ /* 0x000fc800078e3cff */
[----:B------:R-:W-:-:S05]  /*233a0*/  @!P0 LOP3.LUT R5, R5, R4, RZ, 0x3c, !PT ;  /* 0x0000000405058212 */ /* 0x000fca00078e3cff */
[----:B------:R0:W3:Y:S04]  /*233b0*/  @!P0 LDG.E.U16 R8, [R4.64] ;  /* 0x0000000c04088981 */ /* 0x0000e8000c1e1500 */
[----:B0-----:R-:W2:Y:S01]  /*233c0*/  LDL R5, [R1+0xa44] ;  /* 0x000a440001057983 */ /* 0x001ea20000100800 */
[----:B----4-:R-:W-:Y:S01]  /*233d0*/  PRMT R14, RZ, 0x7610, R14 ;  /* 0x00007610ff0e7816 */ /* 0x010fe2000000000e */
[----:B------:R-:W-:Y:S02]  /*233e0*/  @!P0 IMAD.MOV.U32 R4, RZ, RZ, R15 ;  /* 0x000000ffff048224 */ /* 0x000fe400078e000f */
[----:B---3--:R0:W-:Y:S01]  /*233f0*/  STL [R1+0x30], R8 ;  /* 0x0000300801007387 */ /* 0x0081e20000100800 */
[----:B------:R-:W-:Y:S01]  /*23400*/  PRMT R10, RZ, 0x7610, R10 ;  /* 0x00007610ff0a7816 */ /* 0x000fe2000000000a */
[----:B------:R-:W3:Y:S02]  /*23410*/  LDL R15, [R1+0x9a4] ;  /* 0x0009a400010f7983 */ /* 0x000ee40000100800 */
[----:B--2---:R1:W2:Y:S04]  /*23420*/  @!P0 LDG.E.U16 R14, [R4.64] ;  /* 0x0000000c040e8981 */ /* 0x0042a8000c1e1500 */
[----:B0-----:R-:W4:Y:S04]  /*23430*/  LDL R8, [R1+0x9c8] ;  /* 0x0009c80001087983 */ /* 0x001f280000100800 */
[----:B-1----:R-:W3:Y:S01]  /*23440*/  LDL R5, [R1+0xa24] ;  /* 0x000a240001057983 */ /* 0x002ee20000100800 */
[----:B------:R-:W-:-:S03]  /*23450*/  @!P0 IMAD.MOV.U32 R4, RZ, RZ, R13 ;  /* 0x000000ffff048224 */ /* 0x000fc600078e000d */
[----:B--2---:R0:W-:Y:S01]  /*23460*/  STL [R1+0x2c], R14 ;  /* 0x00002c0e01007387 */ /* 0x0041e20000100800 */
[----:B------:R-:W-:Y:S01]  /*23470*/  PRMT R0, RZ, 0x7610, R0 ;  /* 0x00007610ff007816 */ /* 0x000fe20000000000 */
[----:B------:R-:W2:Y:S02]  /*23480*/  LDL R13, [R1+0x984] ;  /* 0x00098400010d7983 */ /* 0x000ea40000100800 */
        /* <DEDUP_REMOVED lines=11> */
[----:B0-----:R-:W2:Y:S01]  /*23540*/  LDL.LU R0, [R1+0x1408] ;  /* 0x0014080001007983 */ /* 0x001ea20000300800 */
[----:B------:R-:W2:Y:S02]  /*23550*/  LDL R4, [R1+0x9e4] ;  /* 0x0009e40001047983 */ /* 0x000ea40000100800 */
[----:B------:R-:W2:Y:S02]  /*23560*/  LDL R5, [R1+0x9e8] ;  /* 0x0009e80001057983 */ /* 0x000ea40000100800 */
[----:B--2---:R-:W-:-:S02]  /*23570*/  @!P0 LOP3.LUT R5, R5, R4, RZ, 0x3c, !PT ;  /* 0x0000000405058212 */ /* 0x004fc400078e3cff */
[----:B------:R-:W-:Y:S02]  /*23580*/  PRMT R0, RZ, 0x7610, R0 ;  /* 0x00007610ff007816 */ /* 0x000fe40000000000 */
[----:B------:R-:W-:-:S04]  /*23590*/  @!P0 LOP3.LUT R4, R5, R4, RZ, 0x3c, !PT ;  /* 0x0000000405048212 */ /* 0x000fc800078e3cff */
[----:B------:R-:W-:-:S05]  /*235a0*/  @!P0 LOP3.LUT R5, R5, R4, RZ, 0x3c, !PT ;  /* 0x0000000405058212 */ /* 0x000fca00078e3cff */
[----:B------:R-:W2:Y:S01]  /*235b0*/  @!P0 LDG.E.U16 R0, [R4.64] ;  /* 0x0000000c04008981 */ /* 0x000ea2000c1e1500 */
[----:B------:R-:W-:-:S03]  /*235c0*/  PRMT R7, RZ, 0x7610, R7 ;  /* 0x00007610ff077816 */ /* 0x000fc60000000007 */
[----:B--2---:R0:W-:Y:S04]  /*235d0*/  STL [R1+0x20], R0 ;  /* 0x0000200001007387 */ /* 0x0041e80000100800 */
[----:B0-----:R-:W2:Y:S01]  /*235e0*/  LDL.LU R0, [R1+0x1404] ;  /* 0x0014040001007983 */ /* 0x001ea20000300800 */
[----:B------:R-:W2:Y:S02]  /*235f0*/  LDL R5, [R1+0x9c4] ;  /* 0x0009c40001057983 */ /* 0x000ea40000100800 */
[----:B----4-:R-:W-:Y:S01]  /*23600*/  @!P0 IMAD.MOV.U32 R4, RZ, RZ, R8 ;  /* 0x000000ffff048224 */ /* 0x010fe200078e0008 */
[----:B------:R-:W-:Y:S02]  /*23610*/  PRMT R11, RZ, 0x7610, R11 ;  /* 0x00007610ff0b7816 */ /* 0x000fe4000000000b */
[----:B------:R-:W-:Y:S01]  /*23620*/  PRMT R9, RZ, 0x7610, R9 ;  /* 0x00007610ff097816 */ /* 0x000fe20000000009 */
[----:B------:R-:W4:Y:S04]  /*23630*/  LDL R8, [R1+0x944] ;  /* 0x0009440001087983 */ /* 0x000f280000100800 */
[----:B--2---:R0:W2:Y:S02]  /*23640*/  @!P0 LDG.E.U16 R7, [R4.64] ;  /* 0x0000000c04078981 */ /* 0x0040a4000c1e1500 */
[----:B0-----:R-:W-:-:S02]  /*23650*/  @!P0 IMAD.MOV.U32 R4, RZ, RZ, R14 ;  /* 0x000000ffff048224 */ /* 0x001fc400078e000e */
[----:B------:R-:W-:-:S05]  /*23660*/  @!P0 IMAD.MOV.U32 R5, RZ, RZ, R15 ;  /* 0x000000ffff058224 */ /* 0x000fca00078e000f */
[----:B------:R3:W4:Y:S02]  /*23670*/  @!P0 LDG.E.U16 R11, [R4.64] ;  /* 0x0000000c040b8981 */ /* 0x000724000c1e1500 */
[----:B---3--:R-:W-:Y:S02]  /*23680*/  @!P0 IMAD.MOV.U32 R4, RZ, RZ, R10 ;  /* 0x000000ffff048224 */ /* 0x008fe400078e000a */
[----:B------:R-:W-:-:S05]  /*23690*/  @!P0 IMAD.MOV.U32 R5, RZ, RZ, R13 ;  /* 0x000000ffff058224 */ /* 0x000fca00078e000d */
[----:B------:R0:W3:Y:S04]  /*236a0*/  @!P0 LDG.E.U16 R9, [R4.64] ;  /* 0x0000000c04098981 */ /* 0x0000e8000c1e1500 */
[----:B--2---:R1:W-:Y:S01]  /*236b0*/  STL [R1+0x1c], R7 ;  /* 0x00001c0701007387 */ /* 0x0043e20000100800 */
[----:B------:R-:W2:Y:S03]  /*236c0*/  LDL R15, [R1+0x924] ;  /* 0x00092400010f7983 */ /* 0x000ea60000100800 */
[----:B-1----:R-:W2:Y:S04]  /*236d0*/  LDL R7, [R1+0x948] ;  /* 0x0009480001077983 */ /* 0x002ea80000100800 */
[----:B----4-:R1:W-:Y:S01]  /*236e0*/  STL [R1+0x18], R11 ;  /* 0x0000180b01007387 */ /* 0x0103e20000100800 */
[----:B0-----:R-:W4:Y:S02]  /*236f0*/  LDL R4, [R1+0x964] ;  /* 0x0009640001047983 */ /* 0x001f240000100800 */
[----:B------:R-:W4:Y:S01]  /*23700*/  LDL R5, [R1+0x968] ;  /* 0x0009680001057983 */ /* 0x000f220000100800 */
[----:B------:R-:W-:Y:S01]  /*23710*/  PRMT R0, RZ, 0x7610, R0 ;  /* 0x00007610ff007816 */ /* 0x000fe20000000000 */
[----:B------:R-:W2:Y:S04]  /*23720*/  LDL R14, [R1+0x904] ;  /* 0x00090400010e7983 */ /* 0x000ea80000100800 */
[----:B------:R-:W2:Y:S04]  /*23730*/  LDL R13, [R1+0x908] ;  /* 0x00090800010d7983 */ /* 0x000ea80000100800 */
[----:B------:R-:W2:Y:S04]  /*23740*/  LDL R10, [R1+0x8e4] ;  /* 0x0008e400010a7983 */ /* 0x000ea80000100800 */
[----:B-1----:R-:W2:Y:S01]  /*23750*/  LDL R11, [R1+0x928] ;  /* 0x00092800010b7983 */ /* 0x002ea20000100800 */
[----:B----4-:R-:W-:-:S04]  /*23760*/  @!P0 LOP3.LUT R5, R5, R4, RZ, 0x3c, !PT ;  /* 0x0000000405058212 */ /* 0x010fc800078e3cff */
[----:B------:R-:W-:-:S04]  /*23770*/  @!P0 LOP3.LUT R4, R5, R4, RZ, 0x3c, !PT ;  /* 0x0000000405048212 */ /* 0x000fc800078e3cff */
[----:B------:R-:W-:-:S05]  /*23780*/  @!P0 LOP3.LUT R5, R5, R4, RZ, 0x3c, !PT ;  /* 0x0000000405058212 */ /* 0x000fca00078e3cff */
[----:B------:R-:W4:Y:S04]  /*23790*/  @!P0 LDG.E.U16 R0, [R4.64] ;  /* 0x0000000c04008981 */ /* 0x000f28000c1e1500 */
[----:B---3--:R0:W-:Y:S04]  /*237a0*/  STL [R1+0x14], R9 ;  /* 0x0000140901007387 */ /* 0x0081e80000100800 */
[----:B0-----:R-:W3:Y:S04]  /*237b0*/  LDL R9, [R1+0x8e8] ;  /* 0x0008e80001097983 */ /* 0x001ee80000100800 */
[----:B----4-:R0:W-:Y:S04]  /*237c0*/  STL [R1+0x10], R0 ;  /* 0x0000100001007387 */ /* 0x0101e80000100800 */
[----:B0-----:R-:W4:Y:S01]  /*237d0*/  LDL.LU R0, [R1+0x1400] ;  /* 0x0014000001007983 */ /* 0x001f220000300800 */
[----:B--2---:R-:W-:-:S02]  /*237e0*/  @!P0 IMAD.MOV.U32 R4, RZ, RZ, R7 ;  /* 0x000000ffff048224 */ /* 0x004fc400078e0007 */
[----:B------:R-:W-:Y:S01]  /*237f0*/  @!P0 IMAD.MOV.U32 R5, RZ, RZ, R8 ;  /* 0x000000ffff058224 */ /* 0x000fe200078e0008 */
[----:B------:R-:W-:Y:S01]  /*23800*/  PRMT R6, RZ, 0x7610, R6 ;  /* 0x00007610ff067816 */ /* 0x000fe20000000006 */
[----:B------:R-:W2:Y:S04]  /*23810*/  LDL R8, [R1+0x8c4] ;  /* 0x0008c40001087983 */ /* 0x000ea80000100800 */
[----:B------:R-:W2:Y:S01]  /*23820*/  LDL R7, [R1+0x8c8] ;  /* 0x0008c80001077983 */ /* 0x000ea20000100800 */
[----:B----4-:R-:W-:-:S06]  /*23830*/  PRMT R0, RZ, 0x7610, R0 ;  /* 0x00007610ff007816 */ /* 0x010fcc0000000000 */
[----:B------:R0:W4:Y:S02]  /*23840*/  @!P0 LDG.E.U16 R0, [R4.64] ;  /* 0x0000000c04008981 */ /* 0x000124000c1e1500 */
[----:B0-----:R-:W-:Y:S02]  /*23850*/  @!P0 IMAD.MOV.U32 R4, RZ, RZ, R11 ;  /* 0x000000ffff048224 */ /* 0x001fe400078e000b */
[----:B------:R-:W-:-:S05]  /*23860*/  @!P0 IMAD.MOV.U32 R5, RZ, RZ, R15 ;  /* 0x000000ffff058224 */ /* 0x000fca00078e000f */
[----:B------:R-:W2:Y:S04]  /*23870*/  @!P0 LDG.E.U16 R6, [R4.64] ;  /* 0x0000000c04068981 */ /* 0x000ea8000c1e1500 */
[----:B----4-:R0:W-:Y:S04]  /*23880*/  STL [R1+0xc], R0 ;  /* 0x00000c0001007387 */ /* 0x0101e80000100800 */
[----:B0-----:R-:W4:Y:S01]  /*23890*/  LDL.LU R0, [R1+0x13fc] ;  /* 0x0013fc0001007983 */ /* 0x001f220000300800 */
[----:B------:R-:W4:Y:S03]  /*238a0*/  LDL R11, [R1+0x8a4] ;  /* 0x0008a400010b7983 */ /* 0x000f260000100800 */
[----:B--2---:R0:W-:Y:S04]  /*238b0*/  STL [R1+0x8], R6 ;  /* 0x0000080601007387 */ /* 0x0041e80000100800 */
[----:B0-----:R-:W2:Y:S01]  /*238c0*/  LDL R6, [R1+0x8a8] ;  /* 0x0008a80001067983 */ /* 0x001ea20000100800 */
[----:B------:R-:W-:Y:S01]  /*238d0*/  PRMT R12, RZ, 0x7610, R12 ;  /* 0x00007610ff0c7816 */ /* 0x000fe2000000000c */
[----:B------:R-:W-:-:S02]  /*238e0*/  @!P0 IMAD.MOV.U32 R4, RZ, RZ, R13 ;  /* 0x000000ffff048224 */ /* 0x000fc400078e000d */
[----:B------:R-:W-:-:S05]  /*238f0*/  @!P0 IMAD.MOV.U32 R5, RZ, RZ, R14 ;  /* 0x000000ffff058224 */ /* 0x000fca00078e000e */
[----:B------:R3:W2:Y:S01]  /*23900*/  @!P0 LDG.E.U16 R12, [R4.64] ;  /* 0x0000000c040c8981 */ /* 0x0006a2000c1e1500 */
[----:B------:R-:W-:Y:S01]  /*23910*/  PRMT R28, RZ, 0x7610, R28 ;  /* 0x00007610ff1c7816 */ /* 0x000fe2000000001c */
[----:B---3--:R-:W-:Y:S02]  /*23920*/  @!P0 IMAD.MOV.U32 R4, RZ, RZ, R9 ;  /* 0x000000ffff048224 */ /* 0x008fe400078e0009 */
[----:B------:R-:W-:Y:S01]  /*23930*/  @!P0 IMAD.MOV.U32 R5, RZ, RZ, R10 ;  /* 0x000000ffff058224 */ /* 0x000fe200078e000a */
[----:B------:R-:W3:Y:S04]  /*23940*/  LDL R9, [R1+0x888] ;  /* 0x0008880001097983 */ /* 0x000ee80000100800 */
[----:B------:R-:W3:Y:S01]  /*23950*/  LDL R10, [R1+0x884] ;  /* 0x00088400010a7983 */ /* 0x000ee20000100800 */
[----:B------:R-:W-:-:S02]  /*23960*/  PRMT R26, RZ, 0x7610, R26 ;  /* 0x00007610ff1a7816 */ /* 0x000fc4000000001a */
[----:B----4-:R-:W-:-:S06]  /*23970*/  PRMT R0, RZ, 0x7610, R0 ;  /* 0x00007610ff007816 */ /* 0x010fcc0000000000 */
[----:B------:R0:W4:Y:S02]  /*23980*/  @!P0 LDG.E.U16 R0, [R4.64] ;  /* 0x0000000c04008981 */ /* 0x000124000c1e1500 */
[----:B0-----:R-:W-:Y:S02]  /*23990*/  @!P0 IMAD.MOV.U32 R4, RZ, RZ, R7 ;  /* 0x000000ffff048224 */ /* 0x001fe400078e0007 */
[----:B------:R-:W-:-:S05]  /*239a0*/  @!P0 IMAD.MOV.U32 R5, RZ, RZ, R8 ;  /* 0x000000ffff058224 */ /* 0x000fca00078e0008 */
[----:B------:R2:W4:Y:S02]  /*239b0*/  @!P0 LDG.E.U16 R28, [R4.64] ;  /* 0x0000000c041c8981 */ /* 0x000524000c1e1500 */
[----:B--2---:R-:W-:Y:S02]  /*239c0*/  @!P0 IMAD.MOV.U32 R4, RZ, RZ, R6 ;  /* 0x000000ffff048224 */ /* 0x004fe400078e0006 */
[----:B------:R-:W-:-:S05]  /*239d0*/  @!P0 IMAD.MOV.U32 R5, RZ, RZ, R11 ;  /* 0x000000ffff058224 */ /* 0x000fca00078e000b */
[----:B------:R3:W2:Y:S01]  /*239e0*/  @!P0 LDG.E.U16 R26, [R4.64] ;  /* 0x0000000c041a8981 */ /* 0x0006a2000c1e1500 */
[----:B------:R-:W-:Y:S01]  /*239f0*/  PRMT R24, RZ, 0x7610, R24 ;  /* 0x00007610ff187816 */ /* 0x000fe20000000018 */
[----:B---3--:R-:W-:Y:S02]  /*23a00*/  @!P0 IMAD.MOV.U32 R4, RZ, RZ, R9 ;  /* 0x000000ffff048224 */ /* 0x008fe400078e0009 */
[----:B------:R-:W-:-:S05]  /*23a10*/  @!P0 IMAD.MOV.U32 R5, RZ, RZ, R10 ;  /* 0x000000ffff058224 */ /* 0x000fca00078e000a */
[----:B------:R-:W3:Y:S04]  /*23a20*/  @!P0 LDG.E.U16 R24, [R4.64] ;  /* 0x0000000c04188981 */ /* 0x000ee8000c1e1500 */
[----:B----4-:R0:W-:Y:S01]  /*23a30*/  STL [R1+0x138c], R0 ;  /* 0x00138c0001007387 */ /* 0x0101e20000100800 */
[----:B------:R-:W4:Y:S02]  /*23a40*/  LDL R8, [R1+0x864] ;  /* 0x0008640001087983 */ /* 0x000f240000100800 */
[----:B------:R-:W4:Y:S01]  /*23a50*/  LDL R7, [R1+0x868] ;  /* 0x0008680001077983 */ /* 0x000f220000100800 */
[----:B------:R-:W-:Y:S01]  /*23a60*/  STL [R1+0x1390], R28 ;  /* 0x0013901c01007387 */ /* 0x000fe20000100800 */
[----:B------:R1:W-:Y:S02]  /*23a70*/  STL [R1+0x4], R12 ;  /* 0x0000040c01007387 */ /* 0x0003e40000100800 */
[----:B------:R-:W4:Y:S02]  /*23a80*/  LDL R11, [R1+0x848] ;  /* 0x00084800010b7983 */ /* 0x000f240000100800 */
[----:B------:R-:W4:Y:S01]  /*23a90*/  LDL R6, [R1+0x824] ;  /* 0x0008240001067983 */ /* 0x000f220000100800 */
[----:B0-----:R-:W4:Y:S04]  /*23aa0*/  LDL R0, [R1+0x828] ;  /* 0x0008280001007983 */ /* 0x001f280000100800 */
[----:B-1----:R-:W4:Y:S04]  /*23ab0*/  LDL R12, [R1+0x844] ;  /* 0x00084400010c7983 */ /* 0x002f280000100800 */
[----:B--2---:R-:W-:Y:S01]  /*23ac0*/  STL [R1+0x1394], R26 ;  /* 0x0013941a01007387 */ /* 0x004fe20000100800 */
[----:B------:R-:W2:Y:S02]  /*23ad0*/  LDL R10, [R1+0x804] ;  /* 0x00080400010a7983 */ /* 0x000ea40000100800 */
[----:B------:R-:W2:Y:S01]  /*23ae0*/  LDL R9, [R1+0x808] ;  /* 0x0008080001097983 */ /* 0x000ea20000100800 */
[----:B------:R-:W-:-:S02]  /*23af0*/  PRMT R22, RZ, 0x7610, R22 ;  /* 0x00007610ff167816 */ /* 0x000fc40000000016 */
[----:B------:R-:W-:Y:S02]  /*23b00*/  PRMT R20, RZ, 0x7610, R20 ;  /* 0x00007610ff147816 */ /* 0x000fe40000000014 */
[----:B------:R-:W-:Y:S02]  /*23b10*/  PRMT R18, RZ, 0x7610, R18 ;  /* 0x00007610ff127816 */ /* 0x000fe40000000012 */
[----:B------:R-:W-:Y:S01]  /*23b20*/  PRMT R16, RZ, 0x7610, R16 ;  /* 0x00007610ff107816 */ /* 0x000fe20000000010 */
[----:B---3--:R-:W-:Y:S01]  /*23b30*/  STL [R1+0x1398], R24 ;  /* 0x0013981801007387 */ /* 0x008fe20000100800 */
[----:B----4-:R-:W-:Y:S02]  /*23b40*/  @!P0 IMAD.MOV.U32 R5, RZ, RZ, R8 ;  /* 0x000000ffff058224 */ /* 0x010fe400078e0008 */
[----:B------:R-:W-:Y:S01]  /*23b50*/  @!P0 IMAD.MOV.U32 R4, RZ, RZ, R7 ;  /* 0x000000ffff048224 */ /* 0x000fe200078e0007 */
[----:B------:R-:W3:Y:S04]  /*23b60*/  LDL R8, [R1+0x7e4] ;  /* 0x0007e40001087983 */ /* 0x000ee80000100800 */
[----:B------:R-:W4:Y:S04]  /*23b70*/  LDL R7, [R1+0x7e8] ;  /* 0x0007e80001077983 */ /* 0x000f280000100800 */
[----:B------:R0:W3:Y:S02]  /*23b80*/  @!P0 LDG.E.U16 R22, [R4.64] ;  /* 0x0000000c04168981 */ /* 0x0000e4000c1e1500 */
[----:B0-----:R-:W-:-:S02]  /*23b90*/  @!P0 IMAD.MOV.U32 R4, RZ, RZ, R11 ;  /* 0x000000ffff048224 */ /* 0x001fc400078e000b */
[----:B------:R-:W-:-:S05]  /*23ba0*/  @!P0 IMAD.MOV.U32 R5, RZ, RZ, R12 ;  /* 0x000000ffff058224 */ /* 0x000fca00078e000c */
[----:B------:R0:W4:Y:S02]  /*23bb0*/  @!P0 LDG.E.U16 R20, [R4.64] ;  /* 0x0000000c04148981 */ /* 0x000124000c1e1500 */
[----:B0-----:R-:W-:Y:S02]  /*23bc0*/  @!P0 IMAD.MOV.U32 R4, RZ, RZ, R0 ;  /* 0x000000ffff048224 */ /* 0x001fe400078e0000 */
[----:B------:R-:W-:-:S05]  /*23bd0*/  @!P0 IMAD.MOV.U32 R5, RZ, RZ, R6 ;  /* 0x000000ffff058224 */ /* 0x000fca00078e0006 */
[----:B------:R2:W4:Y:S02]  /*23be0*/  @!P0 LDG.E.U16 R18, [R4.64] ;  /* 0x0000000c04128981 */ /* 0x000524000c1e1500 */
[----:B--2---:R-:W-:Y:S02]  /*23bf0*/  @!P0 IMAD.MOV.U32 R4, RZ, RZ, R9 ;  /* 0x000000ffff048224 */ /* 0x004fe400078e0009 */
[----:B------:R-:W-:-:S05]  /*23c00*/  @!P0 IMAD.MOV.U32 R5, RZ, RZ, R10 ;  /* 0x000000ffff058224 */ /* 0x000fca00078e000a */
[----:B------:R4:W2:Y:S01]  /*23c10*/  @!P0 LDG.E.U16 R16, [R4.64] ;  /* 0x0000000c04108981 */ /* 0x0008a2000c1e1500 */
[----:B------:R-:W-:-:S03]  /*23c20*/  PRMT R3, RZ, 0x7610, R3 ;  /* 0x00007610ff037816 */ /* 0x000fc60000000003 */
[----:B---3--:R-:W-:Y:S01]  /*23c30*/  STL [R1+0x139c], R22 ;  /* 0x00139c1601007387 */ /* 0x008fe20000100800 */
[----:B----4-:R-:W-:Y:S02]  /*23c40*/  @!P0 IMAD.MOV.U32 R4, RZ, RZ, R7 ;  /* 0x000000ffff048224 */ /* 0x010fe400078e0007 */
[----:B------:R-:W-:-:S05]  /*23c50*/  @!P0 IMAD.MOV.U32 R5, RZ, RZ, R8 ;  /* 0x000000ffff058224 */ /* 0x000fca00078e0008 */
[----:B------:R0:W3:Y:S04]  /*23c60*/  @!P0 LDG.E.U16 R3, [R4.64] ;  /* 0x0000000c04038981 */ /* 0x0000e8000c1e1500 */
[----:B------:R-:W-:Y:S01]  /*23c70*/  STL [R1+0x13a0], R20 ;  /* 0x0013a01401007387 */ /* 0x000fe20000100800 */
[----:B------:R-:W4:Y:S02]  /*23c80*/  LDL R6, [R1+0x7c4] ;  /* 0x0007c40001067983 */ /* 0x000f240000100800 */
[----:B------:R-:W4:Y:S01]  /*23c90*/  LDL R0, [R1+0x7c8] ;  /* 0x0007c80001007983 */ /* 0x000f220000100800 */
[----:B------:R-:W-:Y:S01]  /*23ca0*/  STL [R1+0x13a4], R18 ;  /* 0x0013a41201007387 */ /* 0x000fe20000100800 */
[----:B------:R-:W4:Y:S02]  /*23cb0*/  LDL R13, [R1+0x7a4] ;  /* 0x0007a400010d7983 */ /* 0x000f240000100800 */
[----:B------:R-:W4:Y:S01]  /*23cc0*/  LDL R12, [R1+0x7a8] ;  /* 0x0007a800010c7983 */ /* 0x000f220000100800 */
[----:B--2---:R-:W-:Y:S01]  /*23cd0*/  STL [R1+0x13a8], R16 ;  /* 0x0013a81001007387 */ /* 0x004fe20000100800 */
[----:B------:R-:W2:Y:S02]  /*23ce0*/  LDL R9, [R1+0x784] ;  /* 0x0007840001097983 */ /* 0x000ea40000100800 */
[----:B------:R-:W2:Y:S01]  /*23cf0*/  LDL R8, [R1+0x788] ;  /* 0x0007880001087983 */ /* 0x000ea20000100800 */
[----:B0-----:R-:W-:Y:S01]  /*23d00*/  PRMT R4, RZ, 0x7610, R4 ;  /* 0x00007610ff047816 */ /* 0x001fe20000000004 */
[----:B------:R-:W2:Y:S04]  /*23d10*/  LDL R11, [R1+0x764] ;  /* 0x00076400010b7983 */ /* 0x000ea80000100800 */
[----:B------:R-:W2:Y:S01]  /*23d20*/  LDL R10, [R1+0x768] ;  /* 0x00076800010a7983 */ /* 0x000ea20000100800 */
[----:B------:R-:W-:-:S03]  /*23d30*/  PRMT R5, RZ, 0x7610, R5 ;  /* 0x00007610ff057816 */ /* 0x000fc60000000005 */
[----:B---3--:R0:W-:Y:S04]  /*23d40*/  STL [R1+0x13ac], R3 ;  /* 0x0013ac0301007387 */ /* 0x0081e80000100800 */
[----:B0-----:R-:W3:Y:S01]  /*23d50*/  LDL R3, [R1+0x744] ;  /* 0x0007440001037983 */ /* 0x001ee20000100800 */
[----:B----4-:R-:W-:Y:S02]  /*23d60*/  @!P0 IMAD.MOV.U32 R7, RZ, RZ, R6 ;  /* 0x000000ffff078224 */ /* 0x010fe400078e0006 */
[----:B------:R-:W-:Y:S02]  /*23d70*/  @!P0 IMAD.MOV.U32 R6, RZ, RZ, R0 ;  /* 0x000000ffff068224 */ /* 0x000fe400078e0000 */
[----:B------:R-:W4:Y:S04]  /*23d80*/  LDL R0, [R1+0x748] ;  /* 0x0007480001007983 */ /* 0x000f280000100800 */
[----:B------:R0:W4:Y:S02]  /*23d90*/  @!P0 LDG.E.U16 R4, [R6.64] ;  /* 0x0000000c06048981 */ /* 0x000124000c1e1500 */
[----:B0-----:R-:W-:-:S02]  /*23da0*/  @!P0 IMAD.MOV.U32 R7, RZ, RZ, R13 ;  /* 0x000000ffff078224 */ /* 0x001fc400078e000d */
[----:B------:R-:W-:-:S05]  /*23db0*/  @!P0 IMAD.MOV.U32 R6, RZ, RZ, R12 ;  /* 0x000000ffff068224 */ /* 0x000fca00078e000c */
[----:B------:R0:W4:Y:S02]  /*23dc0*/  @!P0 LDG.E.U16 R5, [R6.64] ;  /* 0x0000000c06058981 */ /* 0x000124000c1e1500 */
[----:B0-----:R-:W-:-:S06]  /*23dd0*/  PRMT R6, RZ, 0x7610, R6 ;  /* 0x00007610ff067816 */ /* 0x001fcc0000000006 */
[----:B--2---:R0:W2:Y:S01]  /*23de0*/  @!P0 LDG.E.U16 R6, [R8.64] ;  /* 0x0000000c08068981 */ /* 0x0040a2000c1e1500 */
[----:B------:R-:W-:Y:S01]  /*23df0*/  PRMT R7, RZ, 0x7610, R7 ;  /* 0x00007610ff077816 */ /* 0x000fe20000000007 */
[----:B0-----:R-:W-:Y:S02]  /*23e00*/  @!P0 IMAD.MOV.U32 R8, RZ, RZ, R10 ;  /* 0x000000ffff088224 */ /* 0x001fe400078e000a */
[----:B------:R-:W-:-:S05]  /*23e10*/  @!P0 IMAD.MOV.U32 R9, RZ, RZ, R11 ;  /* 0x000000ffff098224 */ /* 0x000fca00078e000b */
[----:B------:R0:W2:Y:S02]  /*23e20*/  @!P0 LDG.E.U16 R7, [R8.64] ;  /* 0x0000000c08078981 */ /* 0x0000a4000c1e1500 */
[----:B0-----:R-:W-:Y:S01]  /*23e30*/  PRMT R8, RZ, 0x7610, R8 ;  /* 0x00007610ff087816 */ /* 0x001fe20000000008 */
[----:B---3--:R-:W-:Y:S02]  /*23e40*/  @!P0 IMAD.MOV.U32 R11, RZ, RZ, R3 ;  /* 0x000000ffff0b8224 */ /* 0x008fe400078e0003 */
[----:B----4-:R-:W-:Y:S01]  /*23e50*/  @!P0 IMAD.MOV.U32 R10, RZ, RZ, R0 ;  /* 0x000000ffff0a8224 */ /* 0x010fe200078e0000 */
[----:B------:R-:W-:Y:S01]  /*23e60*/  STL [R1+0x13b0], R4 ;  /* 0x0013b00401007387 */ /* 0x000fe20000100800 */
[----:B------:R-:W3:Y:S02]  /*23e70*/  LDL R13, [R1+0x5ec] ;  /* 0x0005ec00010d7983 */ /* 0x000ee40000100800 */
[----:B------:R-:W4:Y:S01]  /*23e80*/  LDL R12, [R1+0x5f0] ;  /* 0x0005f000010c7983 */ /* 0x000f220000100800 */
[----:B------:R3:W4:Y:S04]  /*23e90*/  @!P0 LDG.E.U16 R8, [R10.64] ;  /* 0x0000000c0a088981 */ /* 0x000728000c1e1500 */
[----:B------:R0:W-:Y:S04]  /*23ea0*/  STL [R1+0x13b4], R5 ;  /* 0x0013b40501007387 */ /* 0x0001e80000100800 */
[----:B--2---:R-:W-:Y:S01]  /*23eb0*/  STL [R1+0x13b8], R6 ;  /* 0x0013b80601007387 */ /* 0x004fe20000100800 */
[----:B0-----:R-:W2:Y:S02]  /*23ec0*/  LDL R5, [R1+0x724] ;  /* 0x0007240001057983 */ /* 0x001ea40000100800 */
[----:B------:R-:W2:Y:S01]  /*23ed0*/  LDL R4, [R1+0x728] ;  /* 0x0007280001047983 */ /* 0x000ea20000100800 */
[----:B------:R-:W-:Y:S01]  /*23ee0*/  PRMT R9, RZ, 0x7610, R9 ;  /* 0x00007610ff097816 */ /* 0x000fe20000000009 */
[----:B------:R0:W-:Y:S01]  /*23ef0*/  STL [R1+0x13bc], R7 ;  /* 0x0013bc0701007387 */ /* 0x0001e20000100800 */
[----:B------:R-:W2:Y:S02]  /*23f00*/  LDL R3, [R1+0x704] ;  /* 0x0007040001037983 */ /* 0x000ea40000100800 */
[----:B------:R-:W2:Y:S02]  /*23f10*/  LDL R0, [R1+0x708] ;  /* 0x0007080001007983 */ /* 0x000ea40000100800 */
[----:B---3--:R-:W-:-:S02]  /*23f20*/  @!P0 IMAD.MOV.U32 R11, RZ, RZ, R13 ;  /* 0x000000ffff0b8224 */ /* 0x008fc400078e000d */
[----:B----4-:R-:W-:Y:S01]  /*23f30*/  @!P0 IMAD.MOV.U32 R10, RZ, RZ, R12 ;  /* 0x000000ffff0a8224 */ /* 0x010fe200078e000c */
[----:B------:R1:W-:Y:S01]  /*23f40*/  STL [R1+0x13c0], R8 ;  /* 0x0013c00801007387 */ /* 0x0003e20000100800 */
[----:B------:R-:W3:Y:S03]  /*23f50*/  LDL R14, [R1+0x6e4] ;  /* 0x0006e400010e7983 */ /* 0x000ee60000100800 */
[----:B------:R4:W3:Y:S01]  /*23f60*/  @!P0 LDG.E.U16 R9, [R10.64] ;  /* 0x0000000c0a098981 */ /* 0x0008e2000c1e1500 */
[----:B0-----:R-:W3:Y:S02]  /*23f70*/  LDL R7, [R1+0x6c4] ;  /* 0x0006c40001077983 */ /* 0x001ee40000100800 */
[----:B------:R-:W3:Y:S01]  /*23f80*/  LDL R6, [R1+0x6c8] ;  /* 0x0006c80001067983 */ /* 0x000ee20000100800 */
[----:B-1----:R-:W3:Y:S01]  /*23f90*/  LDL R8, [R1+0x6e8] ;  /* 0x0006e80001087983 */ /* 0x002ee20000100800 */
[----:B----4-:R-:W-:Y:S01]  /*23fa0*/  PRMT R10, RZ, 0x7610, R10 ;  /* 0x00007610ff0a7816 */ /* 0x010fe2000000000a */
[----:B--2---:R-:W-:-:S02]  /*23fb0*/  @!P0 IMAD.MOV.U32 R13, RZ, RZ, R5 ;  /* 0x000000ffff0d8224 */ /* 0x004fc400078e0005 */
[----:B------:R-:W-:Y:S01]  /*23fc0*/  @!P0 IMAD.MOV.U32 R12, RZ, RZ, R4 ;  /* 0x000000ffff0c8224 */ /* 0x000fe200078e0004 */
[----:B------:R-:W2:Y:S04]  /*23fd0*/  LDL R5, [R1+0x6a4] ;  /* 0x0006a40001057983 */ /* 0x000ea80000100800 */
[----:B------:R-:W4:Y:S04]  /*23fe0*/  LDL R4, [R1+0x6a8] ;  /* 0x0006a80001047983 */ /* 0x000f280000100800 */
[----:B------:R0:W2:Y:S01]  /*23ff0*/  @!P0 LDG.E.U16 R10, [R12.64] ;  /* 0x0000000c0c0a8981 */ /* 0x0000a2000c1e1500 */
[----:B------:R-:W-:Y:S01]  /*24000*/  PRMT R11, RZ, 0x7610, R11 ;  /* 0x00007610ff0b7816 */ /* 0x000fe2000000000b */
[----:B0-----:R-:W-:-:S02]  /*24010*/  @!P0 IMAD.MOV.U32 R13, RZ, RZ, R3 ;  /* 0x000000ffff0d8224 */ /* 0x001fc400078e0003 */
[----:B------:R-:W-:-:S05]  /*24020*/  @!P0 IMAD.MOV.U32 R12, RZ, RZ, R0 ;  /* 0x000000ffff0c8224 */ /* 0x000fca00078e0000 */
        /* <DEDUP_REMOVED lines=8> */
[----:B------:R4:W3:Y:S04]  /*240b0*/  @!P0 LDG.E.U16 R13, [R14.64] ;  /* 0x0000000c0e0d8981 */ /* 0x0008e8000c1e1500 */
[----:B--2---:R-:W-:Y:S01]  /*240c0*/  STL [R1+0x13c4], R10 ;  /* 0x0013c40a01007387 */ /* 0x004fe20000100800 */
[----:B------:R-:W2:Y:S02]  /*240d0*/  LDL R3, [R1+0x684] ;  /* 0x0006840001037983 */ /* 0x000ea40000100800 */
[----:B------:R-:W2:Y:S01]  /*240e0*/  LDL R0, [R1+0x688] ;  /* 0x0006880001007983 */ /* 0x000ea20000100800 */
[----:B------:R-:W-:Y:S01]  /*240f0*/  PRMT R17, RZ, 0x7610, R17 ;  /* 0x00007610ff117816 */ /* 0x000fe20000000011 */
[----:B----4-:R-:W-:Y:S02]  /*24100*/  @!P0 IMAD.MOV.U32 R14, RZ, RZ, R4 ;  /* 0x000000ffff0e8224 */ /* 0x010fe400078e0004 */
[----:B------:R-:W-:-:S05]  /*24110*/  @!P0 IMAD.MOV.U32 R15, RZ, RZ, R5 ;  /* 0x000000ffff0f8224 */ /* 0x000fca00078e0005 */
[----:B------:R2:W4:Y:S01]  /*24120*/  @!P0 LDG.E.U16 R17, [R14.64] ;  /* 0x0000000c0e118981 */ /* 0x000522000c1e1500 */
[----:B------:R-:W-:-:S03]  /*24130*/  PRMT R19, RZ, 0x7610, R19 ;  /* 0x00007610ff137816 */ /* 0x000fc60000000013 */
[----:B------:R0:W-:Y:S04]  /*24140*/  STL [R1+0x13c8], R11 ;  /* 0x0013c80b01007387 */ /* 0x0001e80000100800 */
[----:B---3--:R-:W-:Y:S04]  /*24150*/  STL [R1+0x13cc], R12 ;  /* 0x0013cc0c01007387 */ /* 0x008fe80000100800 */
[----:B------:R-:W-:Y:S01]  /*24160*/  STL [R1+0x13d0], R13 ;  /* 0x0013d00d01007387 */ /* 0x000fe20000100800 */
[----:B------:R-:W3:Y:S02]  /*24170*/  LDL R4, [R1+0x668] ;  /* 0x0006680001047983 */ /* 0x000ee40000100800 */
[----:B--2---:R-:W-:-:S02]  /*24180*/  @!P0 IMAD.MOV.U32 R15, RZ, RZ, R3 ;  /* 0x000000ffff0f8224 */ /* 0x004fc400078e0003 */
[----:B------:R-:W-:-:S05]  /*24190*/  @!P0 IMAD.MOV.U32 R14, RZ, RZ, R0 ;  /* 0x000000ffff0e8224 */ /* 0x000fca00078e0000 */
[----:B------:R3:W2:Y:S04]  /*241a0*/  @!P0 LDG.E.U16 R19, [R14.64] ;  /* 0x0000000c0e138981 */ /* 0x0006a8000c1e1500 */
[----:B----4-:R-:W-:Y:S01]  /*241b0*/  STL [R1+0x13d4], R17 ;  /* 0x0013d41101007387 */ /* 0x010fe20000100800 */
[----:B0-----:R-:W4:Y:S02]  /*241c0*/  LDL R11, [R1+0x664] ;  /* 0x00066400010b7983 */ /* 0x001f240000100800 */
[----:B------:R-:W4:Y:S02]  /*241d0*/  LDL R10, [R1+0x644] ;  /* 0x00064400010a7983 */ /* 0x000f240000100800 */
[----:B------:R-:W4:Y:S01]  /*241e0*/  LDL R8, [R1+0x648] ;  /* 0x0006480001087983 */ /* 0x000f220000100800 */
[----:B------:R-:W4:Y:S04]  /*241f0*/  LDL R7, [R1+0x624] ;  /* 0x0006240001077983 */ /* 0x000f280000100800 */
[----:B------:R-:W4:Y:S04]  /*24200*/  LDL R3, [R1+0x628] ;  /* 0x0006280001037983 */ /* 0x000f280000100800 */
[----:B------:R-:W4:Y:S04]  /*24210*/  LDL R6, [R1+0x604] ;  /* 0x0006040001067983 */ /* 0x000f280000100800 */
[----:B------:R-:W4:Y:S01]  /*24220*/  LDL R5, [R1+0x608] ;  /* 0x0006080001057983 */ /* 0x000f220000100800 */
[----:B------:R-:W4:Y:S02]  /*24230*/  LDL.LU R16, [R1+0x9c] ;  /* 0x00009c0001107983 */ /* 0x000f240000300800 */
[----:B------:R-:W4:Y:S02]  /*24240*/  LDL.LU R18, [R1+0x98] ;  /* 0x0000980001127983 */ /* 0x000f240000300800 */
[----:B------:R-:W4:Y:S01]  /*24250*/  LDL.LU R20, [R1+0x94] ;  /* 0x0000940001147983 */ /* 0x000f220000300800 */
[----:B------:R-:W4:Y:S01]  /*24260*/  LDL.LU R22, [R1+0x90] ;  /* 0x0000900001167983 */ /* 0x000f220000300800 */
[----:B------:R-:W4:Y:S02]  /*24270*/  LDL.LU R24, [R1+0x8c] ;  /* 0x00008c0001187983 */ /* 0x000f240000300800 */
[----:B------:R-:W4:Y:S02]  /*24280*/  LDL.LU R26, [R1+0x88] ;  /* 0x00008800011a7983 */ /* 0x000f240000300800 */
[----:B------:R-:W4:Y:S01]  /*24290*/  LDL.LU R28, [R1+0x84] ;  /* 0x00008400011c7983 */ /* 0x000f220000300800 */
[----:B------:R-:W4:Y:S01]  /*242a0*/  LDL.LU R0, [R1+0x80] ;  /* 0x0000800001007983 */ /* 0x000f220000300800 */
[----:B---3--:R-:W-:-:S03]  /*242b0*/  @!P0 IMAD.MOV.U32 R14, RZ, RZ, R4 ;  /* 0x000000ffff0e8224 */ /* 0x008fc600078e0004 */
[----:B--2---:R-:W-:Y:S01]  /*242c0*/  STL [R1+0x13d8], R19 ;  /* 0x0013d81301007387 */ /* 0x004fe20000100800 */
[----:B------:R-:W2:Y:S01]  /*242d0*/  LDL R4, [R1+0x588] ;  /* 0x0005880001047983 */ /* 0x000ea20000100800 */
[----:B------:R-:W-:Y:S01]  /*242e0*/  PRMT R21, RZ, 0x7610, R21 ;  /* 0x00007610ff157816 */ /* 0x000fe20000000015 */
[----:B----4-:R-:W-:Y:S01]  /*242f0*/  @!P0 IMAD.MOV.U32 R15, RZ, RZ, R11 ;  /* 0x000000ffff0f8224 */ /* 0x010fe200078e000b */
[----:B------:R-:W-:-:S04]  /*24300*/  PRMT R23, RZ, 0x7610, R23 ;  /* 0x00007610ff177816 */ /* 0x000fc80000000017 */
[----:B------:R0:W3:Y:S01]  /*24310*/  @!P0 LDG.E.U16 R21, [R14.64] ;  /* 0x0000000c0e158981 */ /* 0x0000e2000c1e1500 */
[----:B------:R-:W-:Y:S01]  /*24320*/  PRMT R25, RZ, 0x7610, R25 ;  /* 0x00007610ff197816 */ /* 0x000fe20000000019 */
[----:B0-----:R-:W-:Y:S02]  /*24330*/  @!P0 IMAD.MOV.U32 R14, RZ, RZ, R8 ;  /* 0x000000ffff0e8224 */ /* 0x001fe400078e0008 */
[----:B------:R-:W-:-:S05]  /*24340*/  @!P0 IMAD.MOV.U32 R15, RZ, RZ, R10 ;  /* 0x000000ffff0f8224 */ /* 0x000fca00078e000a */
[----:B------:R0:W4:Y:S01]  /*24350*/  @!P0 LDG.E.U16 R23, [R14.64] ;  /* 0x0000000c0e178981 */ /* 0x000122000c1e1500 */
[----:B------:R-:W-:Y:S01]  /*24360*/  PRMT R27, RZ, 0x7610, R27 ;  /* 0x00007610ff1b7816 */ /* 0x000fe2000000001b */
[----:B0-----:R-:W-:Y:S02]  /*24370*/  @!P0 IMAD.MOV.U32 R14, RZ, RZ, R3 ;  /* 0x000000ffff0e8224 */ /* 0x001fe400078e0003 */
[----:B------:R-:W-:-:S05]  /*24380*/  @!P0 IMAD.MOV.U32 R15, RZ, RZ, R7 ;  /* 0x000000ffff0f8224 */ /* 0x000fca00078e0007 */
[----:B------:R0:W4:Y:S01]  /*24390*/  @!P0 LDG.E.U16 R25, [R14.64] ;  /* 0x0000000c0e198981 */ /* 0x000122000c1e1500 */
[----:B------:R-:W-:Y:S01]  /*243a0*/  PRMT R29, RZ, 0x7610, R29 ;  /* 0x00007610ff1d7816 */ /* 0x000fe2000000001d */
[----:B0-----:R-:W-:Y:S02]  /*243b0*/  @!P0 IMAD.MOV.U32 R14, RZ, RZ, R5 ;  /* 0x000000ffff0e8224 */ /* 0x001fe400078e0005 */
[----:B------:R-:W-:-:S05]  /*243c0*/  @!P0 IMAD.MOV.U32 R15, RZ, RZ, R6 ;  /* 0x000000ffff0f8224 */ /* 0x000fca00078e0006 */
[----:B------:R0:W4:Y:S02]  /*243d0*/  @!P0 LDG.E.U16 R27, [R14.64] ;  /* 0x0000000c0e1b8981 */ /* 0x000124000c1e1500 */
[----:B0-----:R-:W-:Y:S02]  /*243e0*/  @!P0 IMAD.MOV.U32 R15, RZ, RZ, R2 ;  /* 0x000000ffff0f8224 */ /* 0x001fe400078e0002 */
[----:B--2---:R-:W-:-:S05]  /*243f0*/  @!P0 IMAD.MOV.U32 R14, RZ, RZ, R4 ;  /* 0x000000ffff0e8224 */ /* 0x004fca00078e0004 */
[----:B------:R-:W2:Y:S04]  /*24400*/  @!P0 LDG.E.U16 R29, [R14.64] ;  /* 0x0000000c0e1d8981 */ /* 0x000ea8000c1e1500 */
[----:B---3--:R-:W-:Y:S04]  /*24410*/  STL [R1+0x13dc], R21 ;  /* 0x0013dc1501007387 */ /* 0x008fe80000100800 */
[----:B----4-:R-:W-:Y:S04]  /*24420*/  STL [R1+0x13e0], R23 ;  /* 0x0013e01701007387 */ /* 0x010fe80000100800 */
[----:B------:R-:W-:Y:S04]  /*24430*/  STL [R1+0x13e4], R25 ;  /* 0x0013e41901007387 */ /* 0x000fe80000100800 */
[----:B------:R-:W-:Y:S01]  /*24440*/  STL [R1+0x13e8], R27 ;  /* 0x0013e81b01007387 */ /* 0x000fe20000100800 */
[----:B------:R-:W-:Y:S03]  /*24450*/  STL [R1+0xe00], R2 ;  /* 0x000e000201007387 */ /* 0x000fe60000100800 */
[----:B--2---:R0:W-:Y:S04]  /*24460*/  STL [R1+0x13ec], R29 ;  /* 0x0013ec1d01007387 */ /* 0x0041e80000100800 */
[----:B0-----:R-:W2:Y:S04]  /*24470*/  LDL.LU R29, [R1+0x70] ;  /* 0x00007000011d7983 */ /* 0x001ea80000300800 */
[----:B--2---:R0:W-:Y:S04]  /*24480*/  STL [R1+0x13f0], R29 ;  /* 0x0013f01d01007387 */ /* 0x0041e80000100800 */
[----:B0-----:R-:W2:Y:S04]  /*24490*/  LDL.LU R29, [R1+0x74] ;  /* 0x00007400011d7983 */ /* 0x001ea80000300800 */
[----:B--2---:R0:W-:Y:S04]  /*244a0*/  STL [R1+0x13f4], R29 ;  /* 0x0013f41d01007387 */ /* 0x0041e80000100800 */
[----:B0-----:R-:W2:Y:S04]  /*244b0*/  LDL.LU R29, [R1+0x78] ;  /* 0x00007800011d7983 */ /* 0x001ea80000300800 */
[----:B------:R-:W0:Y:S02]  /*244c0*/  S2R R3, SR_TID.X ;  /* 0x0000000000037919 */ /* 0x000e240000002100 */
[----:B0-----:R-:W-:-:S02]  /*244d0*/  IMAD.SHL.U32 R3, R3, 0x2, RZ ;  /* 0x0000000203037824 */ /* 0x001fc400078e00ff */
[----:B--2---:R0:W-:Y:S04]  /*244e0*/  STL [R1+0x13f8], R29 ;  /* 0x0013f81d01007387 */ /* 0x0041e80000100800 */
[----:B0-----:R-:W2:Y:S01]  /*244f0*/  LDL.LU R29, [R1+0x7c] ;  /* 0x00007c00011d7983 */ /* 0x001ea20000300800 */
[----:B------:R-:W3:Y:S02]  /*24500*/  LDL.LU R27, [R1+0x6c] ;  /* 0x00006c00011b7983 */ /* 0x000ee40000300800 */
[----:B------:R-:W4:Y:S02]  /*24510*/  LDL.LU R25, [R1+0x68] ;  /* 0x0000680001197983 */ /* 0x000f240000300800 */
[----:B------:R-:W3:Y:S01]  /*24520*/  LDL.LU R23, [R1+0x64] ;  /* 0x0000640001177983 */ /* 0x000ee20000300800 */
[----:B------:R-:W3:Y:S01]  /*24530*/  LDL.LU R21, [R1+0x60] ;  /* 0x0000600001157983 */ /* 0x000ee20000300800 */
[C---:B------:R-:W-:Y:S01]  /*24540*/  LOP3.LUT R2, R3.reuse, 0x7e, RZ, 0xc0, !PT ;  /* 0x0000007e03027812 */ /* 0x040fe200078ec0ff */
[----:B------:R-:W3:Y:S01]  /*24550*/  LDL.LU R19, [R1+0x5c] ;  /* 0x00005c0001137983 */ /* 0x000ee20000300800 */
[----:B------:R-:W-:Y:S01]  /*24560*/  LOP3.LUT R3, R3, 0x7e, RZ, 0xc0, !PT ;  /* 0x0000007e03037812 */ /* 0x000fe200078ec0ff */
[----:B------:R-:W3:Y:S01]  /*24570*/  LDL.LU R17, [R1+0x58] ;  /* 0x0000580001117983 */ /* 0x000ee20000300800 */
[----:B------:R-:W3:Y:S02]  /*24580*/  LDL.LU R13, [R1+0x54] ;  /* 0x00005400010d7983 */ /* 0x000ee40000300800 */
[----:B------:R-:W3:Y:S02]  /*24590*/  LDL.LU R12, [R1+0x50] ;  /* 0x00005000010c7983 */ /* 0x000ee40000300800 */
[----:B------:R-:W3:Y:S01]  /*245a0*/  LDL.LU R11, [R1+0x4c] ;  /* 0x00004c00010b7983 */ /* 0x000ee20000300800 */
[----:B------:R-:W-:Y:S01]  /*245b0*/  LOP3.LUT R3, R3, 0x20, RZ, 0x3c, !PT ;  /* 0x0000002003037812 */ /* 0x000fe200078e3cff */
[----:B------:R-:W3:Y:S01]  /*245c0*/  LDL.LU R10, [R1+0x48] ;  /* 0x00004800010a7983 */ /* 0x000ee20000300800 */
[----:B------:R-:W-:Y:S01]  /*245d0*/  LOP3.LUT R2, R2, 0x30, RZ, 0x3c, !PT ;  /* 0x0000003002027812 */ /* 0x000fe200078e3cff */
[----:B------:R-:W3:Y:S02]  /*245e0*/  LDL.LU R8, [R1+0x44] ;  /* 0x0000440001087983 */ /* 0x000ee40000300800 */
[----:B------:R-:W3:Y:S01]  /*245f0*/  LDL.LU R7, [R1+0x40] ;  /* 0x0000400001077983 */ /* 0x000ee20000300800 */
[----:B------:R-:W3:Y:S01]  /*24600*/  LDL.LU R6, [R1+0x3c] ;  /* 0x00003c0001067983 */ /* 0x000ee20000300800 */
[----:B------:R-:W3:Y:S03]  /*24610*/  LDL.LU R5, [R1+0x38] ;  /* 0x0000380001057983 */ /* 0x000ee60000300800 */
[----:B------:R0:W-:Y:S01]  /*24620*/  STS.U16 [R3+0x7f00], R9 ;  /* 0x007f000903007388 */ /* 0x0001e20000000400 */
[----:B------:R-:W3:Y:S02]  /*24630*/  LDL.LU R4, [R1+0x34] ;  /* 0x0000340001047983 */ /* 0x000ee40000300800 */
[----:B------:R1:W-:Y:S02]  /*24640*/  STS.U16 [R2+0x180], R16 ;  /* 0x0001801002007388 */ /* 0x0003e40000000400 */
[----:B------:R1:W-:Y:S01]  /*24650*/  STS.U16 [R2+0x380], R18 ;  /* 0x0003801202007388 */ /* 0x0003e20000000400 */
[----:B------:R1:W-:Y:S01]  /*24660*/  STS.U16 [R2+0x580], R20 ;  /* 0x0005801402007388 */ /* 0x0003e20000000400 */
[----:B------:R1:W-:Y:S02]  /*24670*/  STS.U16 [R2+0x780], R22 ;  /* 0x0007801602007388 */ /* 0x0003e40000000400 */
[----:B------:R1:W-:Y:S01]  /*24680*/  STS.U16 [R2+0x980], R24 ;  /* 0x0009801802007388 */ /* 0x0003e20000000400 */
[----:B0-----:R-:W3:Y:S01]  /*24690*/  LDL.LU R3, [R1+0x30] ;  /* 0x0000300001037983 */ /* 0x001ee20000300800 */
[----:B-1----:R-:W3:Y:S03]  /*246a0*/  LDL.LU R16, [R1+0x2c] ;  /* 0x00002c0001107983 */ /* 0x002ee60000300800 */
[----:B------:R-:W3:Y:S04]  /*246b0*/  LDL.LU R18, [R1+0x28] ;  /* 0x0000280001127983 */ /* 0x000ee80000300800 */
[----:B------:R-:W3:Y:S01]  /*246c0*/  LDL.LU R20, [R1+0x24] ;  /* 0x0000240001147983 */ /* 0x000ee20000300800 */
[----:B------:R-:W3:Y:S02]  /*246d0*/  LDL.LU R22, [R1+0x20] ;  /* 0x0000200001167983 */ /* 0x000ee40000300800 */
[----:B------:R0:W-:Y:S02]  /*246e0*/  STS.U16 [R2+0xb80], R26 ;  /* 0x000b801a02007388 */ /* 0x0001e40000000400 */
[----:B------:R-:W3:Y:S01]  /*246f0*/  LDL.LU R24, [R1+0x1c] ;  /* 0x00001c0001187983 */ /* 0x000ee20000300800 */
[----:B------:R1:W-:Y:S01]  /*24700*/  STS.U16 [R2+0xd80], R28 ;  /* 0x000d801c02007388 */ /* 0x0003e20000000400 */
[----:B------:R1:W-:Y:S03]  /*24710*/  STS.U16 [R2+0xf80], R0 ;  /* 0x000f800002007388 */ /* 0x0003e60000000400 */
[----:B0-----:R-:W3:Y:S01]  /*24720*/  LDL.LU R26, [R1+0x18] ;  /* 0x00001800011a7983 */ /* 0x001ee20000300800 */
[----:B-1----:R-:W3:Y:S02]  /*24730*/  LDL.LU R28, [R1+0x14] ;  /* 0x00001400011c7983 */ /* 0x002ee40000300800 */
[----:B------:R-:W3:Y:S01]  /*24740*/  LDL.LU R0, [R1+0x10] ;  /* 0x0000100001007983 */ /* 0x000ee20000300800 */
[----:B------:R-:W3:Y:S04]  /*24750*/  LDL.LU R9, [R1+0xc] ;  /* 0x00000c0001097983 */ /* 0x000ee80000300800 */
[----:B------:R-:W3:Y:S01]  /*24760*/  LDL.LU R14, [R1+0x8] ;  /* 0x00000800010e7983 */ /* 0x000ee20000300800 */
[----:B------:R-:W3:Y:S03]  /*24770*/  LDL.LU R15, [R1+0x4] ;  /* 0x00000400010f7983 */ /* 0x000ee60000300800 */
[----:B--2---:R0:W-:Y:S04]  /*24780*/  STS.U16 [R2+0x1180], R29 ;  /* 0x0011801d02007388 */ /* 0x0041e80000000400 */
[----:B0-----:R-:W2:Y:S04]  /*24790*/  LDL.LU R29, [R1+0x13f8] ;  /* 0x0013f800011d7983 */ /* 0x001ea80000300800 */
[----:B--2---:R0:W-:Y:S04]  /*247a0*/  STS.U16 [R2+0x1380], R29 ;  /* 0x0013801d02007388 */ /* 0x0041e80000000400 */
[----:B0-----:R-:W2:Y:S04]  /*247b0*/  LDL.LU R29, [R1+0x13f4] ;  /* 0x0013f400011d7983 */ /* 0x001ea80000300800 */
[----:B--2---:R0:W-:Y:S04]  /*247c0*/  STS.U16 [R2+0x1580], R29 ;  /* 0x0015801d02007388 */ /* 0x0041e80000000400 */
[----:B0-----:R-:W2:Y:S04]  /*247d0*/  LDL.LU R29, [R1+0x13f0] ;  /* 0x0013f000011d7983 */ /* 0x001ea80000300800 */
[----:B--2---:R0:W-:Y:S01]  /*247e0*/  STS.U16 [R2+0x1780], R29 ;  /* 0x0017801d02007388 */ /* 0x0041e20000000400 */
[----:B---3--:R1:W-:Y:S02]  /*247f0*/  STS.U16 [R2+0x1980], R27 ;  /* 0x0019801b02007388 */ /* 0x0083e40000000400 */
[----:B----4-:R2:W-:Y:S02]  /*24800*/  STS.U16 [R2+0x1b80], R25 ;  /* 0x001b801902007388 */ /* 0x0105e40000000400 */
[----:B------:R3:W-:Y:S01]  /*24810*/  STS.U16 [R2+0x1d80], R23 ;  /* 0x001d801702007388 */ /* 0x0007e20000000400 */
[----:B------:R3:W-:Y:S01]  /*24820*/  STS.U16 [R2+0x1f80], R21 ;  /* 0x001f801502007388 */ /* 0x0007e20000000400 */
[----:B------:R3:W-:Y:S03]  /*24830*/  STS.U16 [R2+0x2180], R19 ;  /* 0x0021801302007388 */ /* 0x0007e60000000400 */
[----:B0-----:R-:W4:Y:S01]  /*24840*/  LDL.LU R29, [R1+0x13ec] ;  /* 0x0013ec00011d7983 */ /* 0x001f220000300800 */
[----:B-1----:R-:W4:Y:S02]  /*24850*/  LDL.LU R27, [R1+0x13e8] ;  /* 0x0013e800011b7983 */ /* 0x002f240000300800 */
[----:B--2---:R-:W2:Y:S02]  /*24860*/  LDL.LU R25, [R1+0x13e4] ;  /* 0x0013e40001197983 */ /* 0x004ea40000300800 */
[----:B---3--:R-:W3:Y:S01]  /*24870*/  LDL.LU R23, [R1+0x13e0] ;  /* 0x0013e00001177983 */ /* 0x008ee20000300800 */
[----:B------:R-:W2:Y:S01]  /*24880*/  LDL.LU R21, [R1+0x13dc] ;  /* 0x0013dc0001157983 */ /* 0x000ea20000300800 */
[----:B------:R-:W2:Y:S03]  /*24890*/  LDL.LU R19, [R1+0x13d8] ;  /* 0x0013d80001137983 */ /* 0x000ea60000300800 */
[----:B------:R0:W-:Y:S01]  /*248a0*/  STS.U16 [R2+0x2380], R17 ;  /* 0x0023801102007388 */ /* 0x0001e20000000400 */
[----:B------:R1:W-:Y:S02]  /*248b0*/  STS.U16 [R2+0x2580], R13 ;  /* 0x0025800d02007388 */ /* 0x0003e40000000400 */
[----:B------:R1:W-:Y:S02]  /*248c0*/  STS.U16 [R2+0x2780], R12 ;  /* 0x0027800c02007388 */ /* 0x0003e40000000400 */
[----:B------:R1:W-:Y:S01]  /*248d0*/  STS.U16 [R2+0x2980], R11 ;  /* 0x0029800b02007388 */ /* 0x0003e20000000400 */
[----:B------:R1:W-:Y:S01]  /*248e0*/  STS.U16 [R2+0x2b80], R10 ;  /* 0x002b800a02007388 */ /* 0x0003e20000000400 */
[----:B------:R1:W-:Y:S03]  /*248f0*/  STS.U16 [R2+0x2d80], R8 ;  /* 0x002d800802007388 */ /* 0x0003e60000000400 */
[----:B0-----:R-:W2:Y:S01]  /*24900*/  LDL.LU R17, [R1+0x13d4] ;  /* 0x0013d40001117983 */ /* 0x001ea20000300800 */
[----:B-1----:R-:W2:Y:S03]  /*24910*/  LDL.LU R13, [R1+0x13d0] ;  /* 0x0013d000010d7983 */ /* 0x002ea60000300800 */
[----:B------:R-:W2:Y:S01]  /*24920*/  LDL.LU R12, [R1+0x13cc] ;  /* 0x0013cc00010c7983 */ /* 0x000ea20000300800 */
[----:B------:R-:W2:Y:S03]  /*24930*/  LDL.LU R11, [R1+0x13c8] ;  /* 0x0013c800010b7983 */ /* 0x000ea60000300800 */
        /* <DEDUP_REMOVED lines=26> */
[----:B------:R0:W-:Y:S04]  /*24ae0*/  STS.U16 [R2+0x4780], R0 ;  /* 0x0047800002007388 */ /* 0x0001e80000000400 */
[----:B0-----:R-:W2:Y:S01]  /*24af0*/  LDL.LU R0, [R1+0x138c] ;  /* 0x00138c0001007983 */ /* 0x001ea20000300800 */
[----:B------:R-:W-:Y:S02]  /*24b00*/  STS.U16 [R2+0x4980], R9 ;  /* 0x0049800902007388 */ /* 0x000fe40000000400 */
[----:B------:R-:W-:Y:S02]  /*24b10*/  STS.U16 [R2+0x4b80], R14 ;  /* 0x004b800e02007388 */ /* 0x000fe40000000400 */
[----:B------:R-:W-:Y:S01]  /*24b20*/  STS.U16 [R2+0x4d80], R15 ;  /* 0x004d800f02007388 */ /* 0x000fe20000000400 */
[----:B--2---:R0:W-:Y:S01]  /*24b30*/  STS.U16 [R2+0x4f80], R0 ;  /* 0x004f800002007388 */ /* 0x0041e20000000400 */
[----:B------:R-:W-:Y:S02]  /*24b40*/  STS.U16 [R2+0x5180], R28 ;  /* 0x0051801c02007388 */ /* 0x000fe40000000400 */
[----:B------:R-:W-:Y:S02]  /*24b50*/  STS.U16 [R2+0x5380], R26 ;  /* 0x0053801a02007388 */ /* 0x000fe40000000400 */
[----:B------:R-:W-:Y:S01]  /*24b60*/  STS.U16 [R2+0x5580], R24 ;  /* 0x0055801802007388 */ /* 0x000fe20000000400 */
[----:B------:R-:W-:Y:S01]  /*24b70*/  STS.U16 [R2+0x5780], R22 ;  /* 0x0057801602007388 */ /* 0x000fe20000000400 */
[----:B------:R-:W-:Y:S02]  /*24b80*/  STS.U16 [R2+0x5980], R20 ;  /* 0x0059801402007388 */ /* 0x000fe40000000400 */
[----:B------:R1:W-:Y:S02]  /*24b90*/  STS.U16 [R2+0x5b80], R18 ;  /* 0x005b801202007388 */ /* 0x0003e40000000400 */
[----:B------:R-:W-:Y:S01]  /*24ba0*/  STS.U16 [R2+0x5d80], R16 ;  /* 0x005d801002007388 */ /* 0x000fe20000000400 */
[----:B------:R-:W-:Y:S01]  /*24bb0*/  STS.U16 [R2+0x5f80], R3 ;  /* 0x005f800302007388 */ /* 0x000fe20000000400 */
[----:B------:R-:W-:Y:S02]  /*24bc0*/  STS.U16 [R2+0x6180], R4 ;  /* 0x0061800402007388 */ /* 0x000fe40000000400 */
[----:B------:R-:W-:Y:S02]  /*24bd0*/  STS.U16 [R2+0x6380], R5 ;  /* 0x0063800502007388 */ /* 0x000fe40000000400 */
        /* <DEDUP_REMOVED lines=9> */
[----:B------:R-:W-:Y:S04]  /*24c70*/  STS.U16 [R2+0x7780], R21 ;  /* 0x0077801502007388 */ /* 0x000fe80000000400 */
[----:B0-----:R-:W2:Y:S01]  /*24c80*/  LDL.LU R0, [R1+0x1388] ;  /* 0x0013880001007983 */ /* 0x001ea20000300800 */
[----:B---3--:R-:W-:Y:S02]  /*24c90*/  STS.U16 [R2+0x7980], R23 ;  /* 0x0079801702007388 */ /* 0x008fe40000000400 */
[----:B-1----:R-:W3:Y:S02]  /*24ca0*/  LDL R18, [R1+0xdd0] ;  /* 0x000dd00001127983 */ /* 0x002ee40000100800 */
[----:B------:R0:W-:Y:S01]  /*24cb0*/  STS.U16 [R2+0x7b80], R25 ;  /* 0x007b801902007388 */ /* 0x0001e20000000400 */
[----:B----4-:R1:W-:Y:S04]  /*24cc0*/  STS.U16 [R2+0x7d80], R27 ;  /* 0x007d801b02007388 */ /* 0x0103e80000000400 */
[----:B0-----:R-:W4:Y:S01]  /*24cd0*/  LDL.LU.64 R24, [R1+0x190] ;  /* 0x0001900001187983 */ /* 0x001f220000300a00 */
[----:B-1----:R-:W4:Y:S02]  /*24ce0*/  LDL.LU.64 R26, [R1+0x198] ;  /* 0x00019800011a7983 */ /* 0x002f240000300a00 */
[----:B------:R-:W-:Y:S02]  /*24cf0*/  STS.U16 [R2+0x7f80], R29 ;  /* 0x007f801d02007388 */ /* 0x000fe40000000400 */
[----:B------:R-:W-:Y:S06]  /*24d00*/  BAR.SYNC.DEFER_BLOCKING 0x0 ;  /* 0x0000000000007b1d */ /* 0x000fec0000010000 */
[----:B--2---:R-:W0:Y:S04]  /*24d10*/  LDSM.16.M88.4 R12, [R0+UR9+0x400] ;  /* 0x00040009000c783b */ /* 0x004e280008000200 */
[----:B------:R-:W1:Y:S04]  /*24d20*/  LDSM.16.M88.4 R4, [R0+UR9] ;  /* 0x000000090004783b */ /* 0x000e680008000200 */
[----:B---3--:R-:W2:Y:S04]  /*24d30*/  LDSM.16.MT88.4 R20, [R18+0x8000] ;  /* 0x008000001214783b */ /* 0x008ea80000004200 */
[----:B----4-:R-:W-:Y:S01]  /*24d40*/  STL.64 [R1+0x1380], R26 ;  /* 0x0013801a01007387 */ /* 0x010fe20000100a00 */
[----:B------:R3:W-:Y:S03]  /*24d50*/  STL.64 [R1+0x1378], R24 ;  /* 0x0013781801007387 */ /* 0x0007e60000100a00 */
[----:B---3--:R-:W2:Y:S01]  /*24d60*/  LDL.LU.64 R24, [R1+0x1a0] ;  /* 0x0001a00001187983 */ /* 0x008ea20000300a00 */
[----:B------:R-:W2:Y:S02]  /*24d70*/  LDL.LU.64 R26, [R1+0x1a8] ;  /* 0x0001a800011a7983 */ /* 0x000ea40000300a00 */
[----:B------:R-:W3:Y:S02]  /*24d80*/  LDL.LU.64 R8, [R1+0x180] ;  /* 0x0001800001087983 */ /* 0x000ee40000300a00 */
[----:B------:R-:W3:Y:S02]  /*24d90*/  LDL.LU.64 R10, [R1+0x188] ;  /* 0x00018800010a7983 */ /* 0x000ee40000300a00 */
[----:B0-----:R-:W-:-:S02]  /*24da0*/  IMAD.MOV.U32 R17, RZ, RZ, R14 ;  /* 0x000000ffff117224 */ /* 0x001fc400078e000e */
[----:B------:R-:W-:Y:S02]  /*24db0*/  IMAD.MOV.U32 R16, RZ, RZ, R15 ;  /* 0x000000ffff107224 */ /* 0x000fe400078e000f */
[----:B-1----:R-:W-:Y:S02]  /*24dc0*/  IMAD.MOV.U32 R3, RZ, RZ, R4 ;  /* 0x000000ffff037224 */ /* 0x002fe400078e0004 */
[----:B------:R-:W-:Y:S01]  /*24dd0*/  IMAD.MOV.U32 R2, RZ, RZ, R5 ;  /* 0x000000ffff027224 */ /* 0x000fe200078e0005 */
[----:B------:R-:W-:Y:S01]  /*24de0*/  STL.64 [R1+0x3a8], R6 ;  /* 0x0003a80601007387 */ /* 0x000fe20000100a00 */
[----:B------:R-:W-:Y:S02]  /*24df0*/  STL [R1+0x1148], R18 ;  /* 0x0011481201007387 */ /* 0x000fe40000100800 */
[----:B------:R0:W-:Y:S02]  /*24e00*/  STL.64 [R1+0x1140], R16 ;  /* 0x0011401001007387 */ /* 0x0001e40000100a00 */
[----:B------:R-:W1:Y:S04]  /*24e10*/  LDSM.16.M88.4 R4, [R0+UR9+0x800] ;  /* 0x000800090004783b */ /* 0x000e680008000200 */
[----:B0-----:R-:W-:-:S02]  /*24e20*/  IMAD.MOV.U32 R16, RZ, RZ, R3 ;  /* 0x000000ffff107224 */ /* 0x001fc400078e0003 */
[----:B------:R-:W-:-:S07]  /*24e30*/  IMAD.MOV.U32 R17, RZ, RZ, R2 ;  /* 0x000000ffff117224 */ /* 0x000fce00078e0002 */
[C---:B--2---:R-:W-:Y:S01]  /*24e40*/  HMMA.16816.F32 R16, R20.reuse, R16, R24 ;  /* 0x000000101410723c */ /* 0x044fe20000001818 */
[----:B------:R-:W2:Y:S01]  /*24e50*/  LDL.LU.64 R26, [R1+0x1380] ;  /* 0x00138000011a7983 */ /* 0x000ea20000300a00 */
[----:B------:R-:W2:Y:S11]  /*24e60*/  LDL.LU.64 R24, [R1+0x1378] ;  /* 0x0013780001187983 */ /* 0x000eb60000300a00 */
[----:B------:R-:W-:Y:S10]  /*24e70*/  @!UPT UIADD3 URZ, URZ, URZ, URZ ;  /* 0x0000003f3f3ff290 */ /* 0x000ff4000fffe03f */
[----:B------:R-:W-:Y:S01]  /*24e80*/  STL.64 [R1+0x1a0], R16 ;  /* 0x0001a01001007387 */ /* 0x000fe20000100a00 */
[----:B------:R-:W-:Y:S01]  /*24e90*/  STL.64 [R1+0x1a8], R18 ;  /* 0x0001a81201007387 */ /* 0x000fe20000100a00 */
[C---:B--2---:R-:W-:Y:S02]  /*24ea0*/  HMMA.16816.F32 R12, R20.reuse, R12, R24 ;  /* 0x0000000c140c723c */ /* 0x044fe40000001818 */
[----:B------:R-:W-:Y:S11]  /*24eb0*/  LDSM.16.M88.4 R24, [R0+UR9+0x4000] ;  /* 0x004000090018783b */ /* 0x000ff60008000200 */
[----:B------:R-:W-:Y:S10]  /*24ec0*/  @!UPT UIADD3 URZ, URZ, URZ, URZ ;  /* 0x0000003f3f3ff290 */ /* 0x000ff4000fffe03f */
[----:B------:R-:W-:Y:S01]  /*24ed0*/  STL [R1+0x190], R12 ;  /* 0x0001900c01007387 */ /* 0x000fe20000100800 */
[----:B-1----:R3:W-:Y:S02]  /*24ee0*/  STL.64 [R1+0x388], R6 ;  /* 0x0003880601007387 */ /* 0x0027e40000100a00 */
[----:B---3--:R-:W-:Y:S01]  /*24ef0*/  HMMA.16816.F32 R4, R20, R4, R8 ;  /* 0x000000041404723c */ /* 0x008fe20000001808 */
[----:B------:R-:W-:Y:S02]  /*24f00*/  IMAD.MOV.U32 R3, RZ, RZ, R15 ;  /* 0x000000ffff037224 */ /* 0x000fe400078e000f */
[----:B------:R-:W-:Y:S02]  /*24f10*/  IMAD.MOV.U32 R28, RZ, RZ, R14 ;  /* 0x000000ffff1c7224 */ /* 0x000fe400078e000e */
[----:B------:R-:W-:Y:S02]  /*24f20*/  IMAD.MOV.U32 R29, RZ, RZ, R13 ;  /* 0x000000ffff1d7224 */ /* 0x000fe400078e000d */
[----:B------:R-:W0:Y:S04]  /*24f30*/  LDSM.16.M88.4 R12, [R0+UR9+0xc00] ;  /* 0x000c0009000c783b */ /* 0x000e280008000200 */
[----:B------:R-:W-:Y:S01]  /*24f40*/  STL [R1+0x1348], R3 ;  /* 0x0013480301007387 */ /* 0x000fe20000100800 */
[----:B------:R-:W-:Y:S02]  /*24f50*/  STL [R1+0x1344], R28 ;  /* 0x0013441c01007387 */ /* 0x000fe40000100800 */
[----:B------:R-:W-:Y:S02]  /*24f60*/  STL [R1+0x1340], R29 ;  /* 0x0013401d01007387 */ /* 0x000fe40000100800 */
[----:B------:R-:W-:Y:S01]  /*24f70*/  STL [R1+0x1358], R20 ;  /* 0x0013581401007387 */ /* 0x000fe20000100800 */
[----:B------:R-:W-:Y:S06]  /*24f80*/  STL [R1+0x1354], R21 ;  /* 0x0013541501007387 */ /* 0x000fec0000100800 */
[----:B------:R-:W-:Y:S01]  /*24f90*/  STL.64 [R1+0x180], R4 ;  /* 0x0001800401007387 */ /* 0x000fe20000100a00 */
[----:B------:R-:W-:Y:S02]  /*24fa0*/  STL.64 [R1+0x188], R6 ;  /* 0x0001880601007387 */ /* 0x000fe40000100a00 */
[----:B------:R-:W-:Y:S02]  /*24fb0*/  STL [R1+0x1350], R22 ;  /* 0x0013501601007387 */ /* 0x000fe40000100800 */
[----:B------:R-:W-:Y:S01]  /*24fc0*/  STL [R1+0x134c], R23 ;  /* 0x00134c1701007387 */ /* 0x000fe20000100800 */
[----:B------:R-:W2:Y:S01]  /*24fd0*/  LDL.LU.64 R16, [R1+0x490] ;  /* 0x0004900001107983 */ /* 0x000ea20000300a00 */
[----:B------:R-:W3:Y:S03]  /*24fe0*/  LDL.LU.64 R18, [R1+0x498] ;  /* 0x0004980001127983 */ /* 0x000ee60000300a00 */
[----:B---3--:R-:W-:Y:S01]  /*24ff0*/  STL.64 [R1+0x11f8], R18 ;  /* 0x0011f81201007387 */ /* 0x008fe20000100a00 */
[----:B--2---:R1:W-:Y:S03]  /*25000*/  STL.64 [R1+0x11f0], R16 ;  /* 0x0011f01001007387 */ /* 0x0043e60000100a00 */
[----:B-1----:R-:W2:Y:S01]  /*25010*/  LDL.LU.64 R16, [R1+0x4a0] ;  /* 0x0004a00001107983 */ /* 0x002ea20000300a00 */
[----:B------:R-:W3:Y:S03]  /*25020*/  LDL.LU.64 R18, [R1+0x4a8] ;  /* 0x0004a80001127983 */ /* 0x000ee60000300a00 */
[----:B---3--:R-:W-:Y:S01]  /*25030*/  STL.64 [R1+0x1208], R18 ;  /* 0x0012081201007387 */ /* 0x008fe20000100a00 */
[----:B--2---:R-:W-:Y:S02]  /*25040*/  STL.64 [R1+0x1200], R16 ;  /* 0x0012001001007387 */ /* 0x004fe40000100a00 */
[----:B------:R-:W2:Y:S02]  /*25050*/  LDL.LU.64 R8, [R1+0x480] ;  /* 0x0004800001087983 */ /* 0x000ea40000300a00 */
[----:B------:R-:W3:Y:S02]  /*25060*/  LDL.LU.64 R10, [R1+0x488] ;  /* 0x00048800010a7983 */ /* 0x000ee40000300a00 */
[----:B0-----:R-:W-:-:S02]  /*25070*/  IMAD.MOV.U32 R2, RZ, RZ, R13 ;  /* 0x000000ffff027224 */ /* 0x001fc400078e000d */
[----:B------:R-:W-:Y:S01]  /*25080*/  IMAD.MOV.U32 R4, RZ, RZ, R12 ;  /* 0x000000ffff047224 */ /* 0x000fe200078e000c */
[----:B------:R-:W-:Y:S04]  /*25090*/  LDSM.16.M88.4 R16, [R0+UR9+0x3c00] ;  /* 0x003c00090010783b */ /* 0x000fe80008000200 */
[----:B---3--:R-:W-:Y:S01]  /*250a0*/  STL.64 [R1+0x1218], R10 ;  /* 0x0012180a01007387 */ /* 0x008fe20000100a00 */
[----:B--2---:R0:W-:Y:S03]  /*250b0*/  STL.64 [R1+0x1210], R8 ;  /* 0x0012100801007387 */ /* 0x0041e60000100a00 */
[----:B0-----:R-:W2:Y:S01]  /*250c0*/  LDL.LU.64 R8, [R1+0x4b0] ;  /* 0x0004b00001087983 */ /* 0x001ea20000300a00 */
[----:B------:R-:W3:Y:S03]  /*250d0*/  LDL.LU.64 R10, [R1+0x4b8] ;  /* 0x0004b800010a7983 */ /* 0x000ee60000300a00 */
[----:B---3--:R-:W-:Y:S01]  /*250e0*/  STL.64 [R1+0x1228], R10 ;  /* 0x0012280a01007387 */ /* 0x008fe20000100a00 */
[----:B--2---:R-:W-:Y:S02]  /*250f0*/  STL.64 [R1+0x1220], R8 ;  /* 0x0012200801007387 */ /* 0x004fe40000100a00 */
[----:B------:R-:W0:Y:S04]  /*25100*/  LDSM.16.M88.4 R8, [R0+UR9+0x1000] ;  /* 0x001000090008783b */ /* 0x000e280008000200 */
[----:B------:R-:W-:Y:S01]  /*25110*/  STL.64 [R1+0x378], R14 ;  /* 0x0003780e01007387 */ /* 0x000fe20000100a00 */
[----:B------:R-:W-:Y:S01]  /*25120*/  STL [R1+0x1360], R2 ;  /* 0x0013600201007387 */ /* 0x000fe20000100800 */
[----:B------:R-:W-:Y:S02]  /*25130*/  STL [R1+0x135c], R4 ;  /* 0x00135c0401007387 */ /* 0x000fe40000100800 */
[----:B0-----:R-:W-:Y:S01]  /*25140*/  IMAD.MOV.U32 R6, RZ, RZ, R8 ;  /* 0x000000ffff067224 */ /* 0x001fe200078e0008 */
[----:B------:R-:W-:Y:S01]  /*25150*/  STL.64 [R1+0x368], R10 ;  /* 0x0003680a01007387 */ /* 0x000fe20000100a00 */
[----:B------:R-:W-:-:S02]  /*25160*/  IMAD.MOV.U32 R5, RZ, RZ, R9 ;  /* 0x000000ffff057224 */ /* 0x000fc400078e0009 */
[----:B------:R-:W0:Y:S03]  /*25170*/  LDSM.16.M88.4 R8, [R0+UR9+0x1400] ;  /* 0x001400090008783b */ /* 0x000e260008000200 */
[----:B------:R-:W-:Y:S01]  /*25180*/  STL [R1+0x1368], R5 ;  /* 0x0013680501007387 */ /* 0x000fe20000100800 */
[----:B------:R-:W-:Y:S02]  /*25190*/  STL [R1+0x1364], R6 ;  /* 0x0013640601007387 */ /* 0x000fe40000100800 */
[----:B0-----:R-:W-:Y:S02]  /*251a0*/  IMAD.MOV.U32 R7, RZ, RZ, R9 ;  /* 0x000000ffff077224 */ /* 0x001fe400078e0009 */
[----:B------:R-:W-:Y:S01]  /*251b0*/  IMAD.MOV.U32 R14, RZ, RZ, R8 ;  /* 0x000000ffff0e7224 */ /* 0x000fe200078e0008 */
[----:B------:R-:W-:Y:S02]  /*251c0*/  STL.64 [R1+0x358], R10 ;  /* 0x0003580a01007387 */ /* 0x000fe40000100a00 */
[----:B------:R-:W-:Y:S02]  /*251d0*/  STL [R1+0x136c], R7 ;  /* 0x00136c0701007387 */ /* 0x000fe40000100800 */
[----:B------:R-:W0:Y:S01]  /*251e0*/  LDSM.16.M88.4 R8, [R0+UR9+0x1800] ;  /* 0x001800090008783b */ /* 0x000e220008000200 */
[----:B------:R-:W1:Y:S04]  /*251f0*/  LDSM.16.M88.4 R4, [R0+UR9+0x1c00] ;  /* 0x001c00090004783b */ /* 0x000e680008000200 */
[----:B0-----:R-:W-:Y:S01]  /*25200*/  STL.64 [R1+0x348], R10 ;  /* 0x0003480a01007387 */ /* 0x001fe20000100a00 */
[----:B-1----:R-:W-:Y:S02]  /*25210*/  STL.64 [R1+0x338], R6 ;  /* 0x0003380601007387 */ /* 0x002fe40000100a00 */
[----:B------:R-:W-:-:S02]  /*25220*/  IMAD.MOV.U32 R13, RZ, RZ, R5 ;  /* 0x000000ffff0d7224 */ /* 0x000fc400078e0005 */
[----:B------:R-:W-:Y:S02]  /*25230*/  IMAD.MOV.U32 R29, RZ, RZ, R4 ;  /* 0x000000ffff1d7224 */ /* 0x000fe400078e0004 */
[----:B------:R-:W0:Y:S04]  /*25240*/  LDSM.16.M88.4 R4, [R0+UR9+0x2000] ;  /* 0x002000090004783b */ /* 0x000e280008000200 */
[----:B------:R-:W-:Y:S01]  /*25250*/  STL [R1+0x1370], R29 ;  /* 0x0013701d01007387 */ /* 0x000fe20000100800 */
[----:B0-----:R-:W-:-:S03]  /*25260*/  IMAD.MOV.U32 R3, RZ, RZ, R4 ;  /* 0x000000ffff037224 */ /* 0x001fc600078e0004 */
[----:B------:R-:W-:Y:S01]  /*25270*/  STL.64 [R1+0x328], R6 ;  /* 0x0003280601007387 */ /* 0x000fe20000100a00 */
[----:B------:R-:W-:Y:S02]  /*25280*/  IMAD.MOV.U32 R28, RZ, RZ, R5 ;  /* 0x000000ffff1c7224 */ /* 0x000fe400078e0005 */
[----:B------:R-:W0:Y:S04]  /*25290*/  LDSM.16.M88.4 R4, [R0+UR9+0x2400] ;  /* 0x002400090004783b */ /* 0x000e280008000200 */
[----:B0-----:R-:W-:Y:S01]  /*252a0*/  IMAD.MOV.U32 R22, RZ, RZ, R4 ;  /* 0x000000ffff167224 */ /* 0x001fe200078e0004 */
[----:B------:R-:W-:Y:S01]  /*252b0*/  STL.64 [R1+0x318], R6 ;  /* 0x0003180601007387 */ /* 0x000fe20000100a00 */
[----:B------:R-:W-:Y:S02]  /*252c0*/  IMAD.MOV.U32 R23, RZ, RZ, R5 ;  /* 0x000000ffff177224 */ /* 0x000fe400078e0005 */
[----:B------:R-:W0:Y:S04]  /*252d0*/  LDSM.16.M88.4 R4, [R0+UR9+0x2800] ;  /* 0x002800090004783b */ /* 0x000e280008000200 */
[----:B------:R-:W-:-:S02]  /*252e0*/  IMAD.MOV.U32 R15, RZ, RZ, R9 ;  /* 0x000000ffff0f7224 */ /* 0x000fc400078e0009 */
[----:B------:R-:W-:Y:S02]  /*252f0*/  IMAD.MOV.U32 R12, RZ, RZ, R8 ;  /* 0x000000ffff0c7224 */ /* 0x000fe400078e0008 */
[----:B------:R-:W-:Y:S01]  /*25300*/  LDSM.16.M88.4 R8, [R0+UR9+0x3000] ;  /* 0x003000090008783b */ /* 0x000fe20008000200 */
[----:B0-----:R-:W-:-:S03]  /*25310*/  IMAD.MOV.U32 R20, RZ, RZ, R4 ;  /* 0x000000ffff147224 */ /* 0x001fc600078e0004 */
[----:B------:R-:W-:Y:S01]  /*25320*/  STL.64 [R1+0x308], R6 ;  /* 0x0003080601007387 */ /* 0x000fe20000100a00 */
[----:B------:R-:W-:Y:S02]  /*25330*/  IMAD.MOV.U32 R21, RZ, RZ, R5 ;  /* 0x000000ffff157224 */ /* 0x000fe400078e0005 */
[----:B------:R-:W0:Y:S04]  /*25340*/  LDSM.16.M88.4 R4, [R0+UR9+0x2c00] ;  /* 0x002c00090004783b */ /* 0x000e280008000200 */
[----:B0-----:R-:W-:Y:S01]  /*25350*/  IMAD.MOV.U32 R2, RZ, RZ, R4 ;  /* 0x000000ffff027224 */ /* 0x001fe200078e0004 */
[----:B------:R0:W-:Y:S01]  /*25360*/  STL.64 [R1+0x2f8], R6 ;  /* 0x0002f80601007387 */ /* 0x0001e20000100a00 */
[----:B------:R-:W-:Y:S02]  /*25370*/  IMAD.MOV.U32 R4, RZ, RZ, R5 ;  /* 0x000000ffff047224 */ /* 0x000fe400078e0005 */
[----:B------:R-:W-:-:S02]  /*25380*/  IMAD.MOV.U32 R5, RZ, RZ, R8 ;  /* 0x000000ffff057224 */ /* 0x000fc400078e0008 */
[----:B------:R-:W-:Y:S02]  /*25390*/  STL.64 [R1+0x2e8], R10 ;  /* 0x0002e80a01007387 */ /* 0x000fe40000100a00 */
[----:B0-----:R-:W-:Y:S02]  /*253a0*/  IMAD.MOV.U32 R6, RZ, RZ, R9 ;  /* 0x000000ffff067224 */ /* 0x001fe400078e0009 */
[----:B------:R-:W0:Y:S04]  /*253b0*/  LDSM.16.M88.4 R8, [R0+UR9+0x3400] ;  /* 0x003400090008783b */ /* 0x000e280008000200 */
[----:B0-----:R-:W-:Y:S01]  /*253c0*/  STL.64 [R1+0x2d8], R10 ;  /* 0x0002d80a01007387 */ /* 0x001fe20000100a00 */
[----:B------:R0:W-:Y:S02]  /*253d0*/  STL.64 [R1+0x1330], R26 ;  /* 0x0013301a01007387 */ /* 0x0001e40000100a00 */
[----:B------:R1:W-:Y:S02]  /*253e0*/  STL.64 [R1+0x1328], R24 ;  /* 0x0013281801007387 */ /* 0x0003e40000100a00 */
[----:B------:R-:W-:-:S02]  /*253f0*/  IMAD.MOV.U32 R29, RZ, RZ, R8 ;  /* 0x000000ffff1d7224 */ /* 0x000fc400078e0008 */
[----:B------:R-:W-:Y:S02]  /*25400*/  IMAD.MOV.U32 R7, RZ, RZ, R9 ;  /* 0x000000ffff077224 */ /* 0x000fe400078e0009 */
[----:B------:R-:W-:Y:S01]  /*25410*/  LDSM.16.M88.4 R8, [R0+UR9+0x3800] ;  /* 0x003800090008783b */ /* 0x000fe20008000200 */
[----:B0-----:R-:W-:Y:S02]  /*25420*/  IMAD.MOV.U32 R26, RZ, RZ, R15 ;  /* 0x000000ffff1a7224 */ /* 0x001fe400078e000f */
[----:B------:R-:W-:Y:S02]  /*25430*/  IMAD.MOV.U32 R27, RZ, RZ, R14 ;  /* 0x000000ffff1b7224 */ /* 0x000fe400078e000e */
[----:B-1----:R-:W-:Y:S02]  /*25440*/  IMAD.MOV.U32 R24, RZ, RZ, R13 ;  /* 0x000000ffff187224 */ /* 0x002fe400078e000d */
[----:B------:R-:W-:Y:S02]  /*25450*/  IMAD.MOV.U32 R25, RZ, RZ, R12 ;  /* 0x000000ffff197224 */ /* 0x000fe400078e000c */
[----:B------:R-:W0:Y:S04]  /*25460*/  LDSM.16.M88.4 R12, [R0+UR9+0x4400] ;  /* 0x00440009000c783b */ /* 0x000e280008000200 */
[----:B0-----:R-:W-:Y:S01]  /*25470*/  STL.64 [R1+0x1318], R14 ;  /* 0x0013180e01007387 */ /* 0x001fe20000100a00 */
[----:B------:R-:W-:Y:S02]  /*25480*/  STL.64 [R1+0x1310], R12 ;  /* 0x0013100c01007387 */ /* 0x000fe40000100a00 */
[----:B------:R-:W-:Y:S02]  /*25490*/  STL.64 [R1+0x2c8], R10 ;  /* 0x0002c80a01007387 */ /* 0x000fe40000100a00 */
[----:B------:R0:W-:Y:S02]  /*254a0*/  STL.64 [R1+0x1238], R8 ;  /* 0x0012380801007387 */ /* 0x0001e40000100a00 */
[----:B0-----:R-:W-:-:S02]  /*254b0*/  IMAD.MOV.U32 R8, RZ, RZ, R29 ;  /* 0x000000ffff087224 */ /* 0x001fc400078e001d */
[----:B------:R-:W-:Y:S01]  /*254c0*/  IMAD.MOV.U32 R9, RZ, RZ, R7 ;  /* 0x000000ffff097224 */ /* 0x000fe200078e0007 */
[----:B------:R-:W2:Y:S01]  /*254d0*/  LDL.LU R29, [R1+0x1370] ;  /* 0x00137000011d7983 */ /* 0x000ea20000300800 */
[----:B------:R-:W3:Y:S03]  /*254e0*/  LDL.LU R7, [R1+0x136c] ;  /* 0x00136c0001077983 */ /* 0x000ee60000300800 */
[----:B------:R0:W-:Y:S02]  /*254f0*/  STL.64 [R1+0x1250], R8 ;  /* 0x0012500801007387 */ /* 0x0001e40000100a00 */
[----:B0-----:R-:W-:Y:S02]  /*25500*/  IMAD.MOV.U32 R8, RZ, RZ, R5 ;  /* 0x000000ffff087224 */ /* 0x001fe400078e0005 */
[----:B------:R-:W-:Y:S01]  /*25510*/  IMAD.MOV.U32 R9, RZ, RZ, R6 ;  /* 0x000000ffff097224 */ /* 0x000fe200078e0006 */
[----:B------:R-:W4:Y:S01]  /*25520*/  LDL.LU R5, [R1+0x1368] ;  /* 0x0013680001057983 */ /* 0x000f220000300800 */
[----:B------:R-:W3:Y:S03]  /*25530*/  LDL.LU R6, [R1+0x1364] ;  /* 0x0013640001067983 */ /* 0x000ee60000300800 */
[----:B------:R0:W-:Y:S02]  /*25540*/  STL.64 [R1+0x1268], R8 ;  /* 0x0012680801007387 */ /* 0x0001e40000100a00 */
[----:B0-----:R-:W-:-:S02]  /*25550*/  IMAD.MOV.U32 R8, RZ, RZ, R2 ;  /* 0x000000ffff087224 */ /* 0x001fc400078e0002 */
[----:B------:R-:W-:Y:S01]  /*25560*/  IMAD.MOV.U32 R9, RZ, RZ, R4 ;  /* 0x000000ffff097224 */ /* 0x000fe200078e0004 */
[----:B------:R-:W3:Y:S01]  /*25570*/  LDL.LU R2, [R1+0x1360] ;  /* 0x0013600001027983 */ /* 0x000ee20000300800 */
[----:B------:R-:W3:Y:S03]  /*25580*/  LDL.LU R4, [R1+0x135c] ;  /* 0x00135c0001047983 */ /* 0x000ee60000300800 */
[----:B------:R0:W-:Y:S02]  /*25590*/  STL.64 [R1+0x1280], R8 ;  /* 0x0012800801007387 */ /* 0x0001e40000100a00 */
[----:B0-----:R-:W-:Y:S02]  /*255a0*/  IMAD.MOV.U32 R8, RZ, RZ, R20 ;  /* 0x000000ffff087224 */ /* 0x001fe400078e0014 */
[----:B------:R-:W-:Y:S01]  /*255b0*/  IMAD.MOV.U32 R9, RZ, RZ, R21 ;  /* 0x000000ffff097224 */ /* 0x000fe200078e0015 */
[----:B------:R-:W3:Y:S01]  /*255c0*/  LDL.LU R20, [R1+0x1358] ;  /* 0x0013580001147983 */ /* 0x000ee20000300800 */
        /* <DEDUP_REMOVED lines=13> */
[----:B--2---:R-:W-:Y:S02]  /*256a0*/  IMAD.MOV.U32 R8, RZ, RZ, R29 ;  /* 0x000000ffff087224 */ /* 0x004fe400078e001d */
[----:B------:R-:W2:Y:S03]  /*256b0*/  LDL.LU R29, [R1+0x1340] ;  /* 0x00134000011d7983 */ /* 0x000ea60000300800 */
[----:B------:R0:W-:Y:S02]  /*256c0*/  STL.64 [R1+0x12e0], R8 ;  /* 0x0012e00801007387 */ /* 0x0001e40000100a00 */
[----:B0-----:R-:W-:Y:S02]  /*256d0*/  IMAD.MOV.U32 R8, RZ, RZ, R25 ;  /* 0x000000ffff087224 */ /* 0x001fe400078e0019 */
[----:B------:R-:W-:Y:S02]  /*256e0*/  IMAD.MOV.U32 R9, RZ, RZ, R26 ;  /* 0x000000ffff097224 */ /* 0x000fe400078e001a */
[----:B----4-:R-:W-:-:S02]  /*256f0*/  IMAD.MOV.U32 R13, RZ, RZ, R5 ;  /* 0x000000ffff0d7224 */ /* 0x010fc400078e0005 */
[----:B---3--:R-:W-:Y:S01]  /*25700*/  IMAD.MOV.U32 R12, RZ, RZ, R6 ;  /* 0x000000ffff0c7224 */ /* 0x008fe200078e0006 */
[----:B------:R0:W-:Y:S02]  /*25710*/  STL.64 [R1+0x12f8], R8 ;  /* 0x0012f80801007387 */ /* 0x0001e40000100a00 */
[----:B0-----:R-:W-:Y:S02]  /*25720*/  IMAD.MOV.U32 R9, RZ, RZ, R7 ;  /* 0x000000ffff097224 */ /* 0x001fe400078e0007 */
[----:B------:R-:W-:Y:S02]  /*25730*/  IMAD.MOV.U32 R24, RZ, RZ, R4 ;  /* 0x000000ffff187224 */ /* 0x000fe400078e0004 */
[----:B------:R-:W0:Y:S01]  /*25740*/  LDSM.16.M88.4 R4, [R0+UR9+0x4800] ;  /* 0x004800090004783b */ /* 0x000e220008000200 */
[----:B------:R-:W-:-:S05]  /*25750*/  IMAD.MOV.U32 R8, RZ, RZ, R27 ;  /* 0x000000ffff087224 */ /* 0x000fca00078e001b */
[----:B------:R-:W-:Y:S01]  /*25760*/  STL.64 [R1+0x1320], R8 ;  /* 0x0013200801007387 */ /* 0x000fe20000100a00 */
[----:B------:R1:W-:Y:S03]  /*25770*/  STL.64 [R1+0x1338], R12 ;  /* 0x0013380c01007387 */ /* 0x0003e60000100a00 */
[----:B-1----:R-:W3:Y:S01]  /*25780*/  LDL.LU.64 R12, [R1+0x570] ;  /* 0x00057000010c7983 */ /* 0x002ee20000300a00 */
[----:B------:R-:W3:Y:S02]  /*25790*/  LDL.LU.64 R14, [R1+0x578] ;  /* 0x00057800010e7983 */ /* 0x000ee40000300a00 */
[----:B------:R-:W4:Y:S02]  /*257a0*/  LDL.LU.64 R8, [R1+0x560] ;  /* 0x0005600001087983 */ /* 0x000f240000300a00 */
[----:B------:R-:W4:Y:S01]  /*257b0*/  LDL.LU.64 R10, [R1+0x568] ;  /* 0x00056800010a7983 */ /* 0x000f220000300a00 */
[----:B0-----:R-:W-:Y:S01]  /*257c0*/  STL.64 [R1+0x1308], R6 ;  /* 0x0013080601007387 */ /* 0x001fe20000100a00 */
[----:B------:R0:W-:Y:S03]  /*257d0*/  STL.64 [R1+0x1300], R4 ;  /* 0x0013000401007387 */ /* 0x0001e60000100a00 */
[----:B0-----:R-:W2:Y:S01]  /*257e0*/  LDL.LU.64 R4, [R1+0x550] ;  /* 0x0005500001047983 */ /* 0x001ea20000300a00 */
[----:B------:R-:W2:Y:S02]  /*257f0*/  LDL.LU.64 R6, [R1+0x558] ;  /* 0x0005580001067983 */ /* 0x000ea40000300a00 */
[----:B------:R-:W-:Y:S02]  /*25800*/  STL.64 [R1+0x2b8], R18 ;  /* 0x0002b81201007387 */ /* 0x000fe40000100a00 */
[----:B------:R0:W-:Y:S02]  /*25810*/  STL.64 [R1+0x1230], R16 ;  /* 0x0012301001007387 */ /* 0x0001e40000100a00 */
[----:B0-----:R-:W2:Y:S01]  /*25820*/  LDL.LU.64 R16, [R1+0x4c0] ;  /* 0x0004c00001107983 */ /* 0x001ea20000300a00 */
[----:B------:R-:W2:Y:S03]  /*25830*/  LDL.LU.64 R18, [R1+0x4c8] ;  /* 0x0004c80001127983 */ /* 0x000ea60000300a00 */
[----:B--2---:R-:W-:Y:S01]  /*25840*/  STL.64 [R1+0x1248], R18 ;  /* 0x0012481201007387 */ /* 0x004fe20000100a00 */
[----:B------:R0:W-:Y:S03]  /*25850*/  STL.64 [R1+0x1240], R16 ;  /* 0x0012401001007387 */ /* 0x0001e60000100a00 */
        /* <DEDUP_REMOVED lines=21> */
[----:B------:R-:W2:Y:S02]  /*259b0*/  LDL.LU.64 R18, [R1+0x528] ;  /* 0x0005280001127983 */ /* 0x000ea40000300a00 */
[----:B------:R-:W-:-:S07]  /*259c0*/  IMAD.MOV.U32 R25, RZ, RZ, R2 ;  /* 0x000000ffff197224 */ /* 0x000fce00078e0002 */
[C---:B---3--:R-:W-:Y:S01]  /*259d0*/  HMMA.16816.F32 R24, R20.reuse, R24, R12 ;  /* 0x000000181418723c */ /* 0x048fe2000000180c */
[----:B--2---:R-:W-:Y:S01]  /*259e0*/  STL.64 [R1+0x12d8], R18 ;  /* 0x0012d81201007387 */ /* 0x004fe20000100a00 */
[----:B------:R0:W-:Y:S03]  /*259f0*/  STL.64 [R1+0x12d0], R16 ;  /* 0x0012d01001007387 */ /* 0x0001e60000100a00 */
[----:B0-----:R-:W2:Y:S01]  /*25a00*/  LDL.LU.64 R16, [R1+0x530] ;  /* 0x0005300001107983 */ /* 0x001ea20000300a00 */
[----:B------:R-:W3:Y:S03]  /*25a10*/  LDL.LU.64 R18, [R1+0x538] ;  /* 0x0005380001127983 */ /* 0x000ee60000300a00 */
[----:B---3--:R-:W-:Y:S01]  /*25a20*/  STL.64 [R1+0x12f0], R18 ;  /* 0x0012f01201007387 */ /* 0x008fe20000100a00 */
[----:B--2---:R0:W-:Y:S03]  /*25a30*/  STL.64 [R1+0x12e8], R16 ;  /* 0x0012e81001007387 */ /* 0x0041e60000100a00 */
[----:B0-----:R-:W2:Y:S01]  /*25a40*/  LDL.LU.64 R16, [R1+0x540] ;  /* 0x0005400001107983 */ /* 0x001ea20000300a00 */
[----:B------:R-:W2:Y:S02]  /*25a50*/  LDL.LU.64 R18, [R1+0x548] ;  /* 0x0005480001127983 */ /* 0x000ea40000300a00 */
[----:B------:R-:W4:Y:S07]  /*25a60*/  LDL.LU.64 R12, [R1+0x1338] ;  /* 0x00133800010c7983 */ /* 0x000f2e0000300a00 */
[----:B------:R-:W-:Y:S01]  /*25a70*/  STL.64 [R1+0x170], R24 ;  /* 0x0001701801007387 */ /* 0x000fe20000100a00 */
[----:B------:R0:W-:Y:S04]  /*25a80*/  STL.64 [R1+0x178], R26 ;  /* 0x0001781a01007387 */ /* 0x0001e80000100a00 */
[----:B0-----:R-:W3:Y:S01]  /*25a90*/  LDL.LU.64 R26, [R1+0x1330] ;  /* 0x00133000011a7983 */ /* 0x001ee20000300a00 */
[----:B------:R-:W2:Y:S01]  /*25aa0*/  LDL.LU.64 R24, [R1+0x1328] ;  /* 0x0013280001187983 */ /* 0x000ea20000300a00 */
[C---:B----4-:R-:W-:Y:S02]  /*25ab0*/  HMMA.16816.F32 R12, R20.reuse, R12, R8 ;  /* 0x0000000c140c723c */ /* 0x050fe40000001808 */
[----:B---3--:R-:W-:Y:S01]  /*25ac0*/  STL.64 [R1+0x2a8], R26 ;  /* 0x0002a81a01007387 */ /* 0x008fe20000100a00 */
[----:B------:R-:W3:Y:S11]  /*25ad0*/  LDL.LU.64 R8, [R1+0x1320] ;  /* 0x0013200001087983 */ /* 0x000ef60000300a00 */
[----:B------:R-:W-:Y:S09]  /*25ae0*/  @!UPT UIADD3 URZ, URZ, URZ, URZ ;  /* 0x0000003f3f3ff290 */ /* 0x000ff2000fffe03f */
[----:B------:R-:W-:Y:S01]  /*25af0*/  STL.64 [R1+0x160], R12 ;  /* 0x0001600c01007387 */ /* 0x000fe20000100a00 */
[----:B------:R0:W-:Y:S03]  /*25b00*/  STL.64 [R1+0x168], R14 ;  /* 0x0001680e01007387 */ /* 0x0001e60000100a00 */
[----:B0-----:R-:W4:Y:S01]  /*25b10*/  LDL.LU.64 R14, [R1+0x1318] ;  /* 0x00131800010e7983 */ /* 0x001f220000300a00 */
[----:B------:R-:W2:Y:S01]  /*25b20*/  LDL.LU.64 R12, [R1+0x1310] ;  /* 0x00131000010c7983 */ /* 0x000ea20000300a00 */
[C---:B---3--:R-:W-:Y:S02]  /*25b30*/  HMMA.16816.F32 R8, R20.reuse, R8, R4 ;  /* 0x000000081408723c */ /* 0x048fe40000001804 */
[----:B----4-:R-:W-:Y:S01]  /*25b40*/  STL.64 [R1+0x298], R14 ;  /* 0x0002980e01007387 */ /* 0x010fe20000100a00 */
[----:B------:R-:W3:Y:S02]  /*25b50*/  LDL.LU.64 R6, [R1+0x1308] ;  /* 0x0013080001067983 */ /* 0x000ee40000300a00 */
[----:B------:R-:W4:Y:S11]  /*25b60*/  LDL.LU.64 R4, [R1+0x1300] ;  /* 0x0013000001047983 */ /* 0x000f360000300a00 */
[----:B------:R-:W-:Y:S07]  /*25b70*/  @!UPT UIADD3 URZ, URZ, URZ, URZ ;  /* 0x0000003f3f3ff290 */ /* 0x000fee000fffe03f */
[----:B------:R0:W-:Y:S01]  /*25b80*/  STL.64 [R1+0x150], R8 ;  /* 0x0001500801007387 */ /* 0x0001e20000100a00 */
[----:B------:R2:W-:Y:S04]  /*25b90*/  STL.64 [R1+0x158], R10 ;  /* 0x0001580a01007387 */ /* 0x0005e80000100a00 */
[----:B0-----:R-:W2:Y:S02]  /*25ba0*/  LDL.LU.64 R8, [R1+0x12f8] ;  /* 0x0012f80001087983 */ /* 0x001ea40000300a00 */
[C---:B--2---:R-:W-:Y:S02]  /*25bb0*/  HMMA.16816.F32 R8, R20.reuse, R8, R16 ;  /* 0x000000081408723c */ /* 0x044fe40000001810 */
[----:B---3--:R-:W-:Y:S01]  /*25bc0*/  STL.64 [R1+0x288], R6 ;  /* 0x0002880601007387 */ /* 0x008fe20000100a00 */
[----:B------:R-:W2:Y:S02]  /*25bd0*/  LDL.LU.64 R18, [R1+0x12f0] ;  /* 0x0012f00001127983 */ /* 0x000ea40000300a00 */
[----:B------:R-:W2:Y:S11]  /*25be0*/  LDL.LU.64 R16, [R1+0x12e8] ;  /* 0x0012e80001107983 */ /* 0x000eb60000300a00 */
[----:B------:R-:W-:Y:S07]  /*25bf0*/  @!UPT UIADD3 URZ, URZ, URZ, URZ ;  /* 0x0000003f3f3ff290 */ /* 0x000fee000fffe03f */
[----:B------:R0:W-:Y:S01]  /*25c00*/  STL.64 [R1+0x140], R8 ;  /* 0x0001400801007387 */ /* 0x0001e20000100a00 */
[----:B------:R2:W-:Y:S03]  /*25c10*/  STL.64 [R1+0x148], R10 ;  /* 0x0001480a01007387 */ /* 0x0005e60000100a00 */
[----:B0-----:R-:W2:Y:S02]  /*25c20*/  LDL.LU.64 R8, [R1+0x12e0] ;  /* 0x0012e00001087983 */ /* 0x001ea40000300a00 */
[C---:B--2---:R-:W-:Y:S02]  /*25c30*/  HMMA.16816.F32 R8, R20.reuse, R8, R16 ;  /* 0x000000081408723c */ /* 0x044fe40000001810 */
[----:B------:R-:W2:Y:S01]  /*25c40*/  LDL.LU.64 R18, [R1+0x12d8] ;  /* 0x0012d80001127983 */ /* 0x000ea20000300a00 */
[----:B------:R-:W2:Y:S11]  /*25c50*/  LDL.LU.64 R16, [R1+0x12d0] ;  /* 0x0012d00001107983 */ /* 0x000eb60000300a00 */
[----:B------:R-:W-:Y:S09]  /*25c60*/  @!UPT UIADD3 URZ, URZ, URZ, URZ ;  /* 0x0000003f3f3ff290 */ /* 0x000ff2000fffe03f */
        /* <DEDUP_REMOVED lines=46> */
[----:B------:R-:W2:Y:S11]  /*25f50*/  LDL.LU.64 R16, [R1+0x1230] ;  /* 0x0012300001107983 */ /* 0x000eb60000300a00 */
[----:B------:R-:W-:Y:S10]  /*25f60*/  @!UPT UIADD3 URZ, URZ, URZ, URZ ;  /* 0x0000003f3f3ff290 */ /* 0x000ff4000fffe03f */
[----:B------:R-:W-:Y:S01]  /*25f70*/  STL.64 [R1+0xc0], R8 ;  /* 0x0000c00801007387 */ /* 0x000fe20000100a00 */
[----:B------:R0:W-:Y:S03]  /*25f80*/  STL.64 [R1+0xc8], R10 ;  /* 0x0000c80a01007387 */ /* 0x0001e60000100a00 */
[----:B0-----:R-:W2:Y:S01]  /*25f90*/  LDL.LU.64 R10, [R1+0x1228] ;  /* 0x00122800010a7983 */ /* 0x001ea20000300a00 */
[----:B------:R-:W2:Y:S02]  /*25fa0*/  LDL.LU.64 R8, [R1+0x1220] ;  /* 0x0012200001087983 */ /* 0x000ea40000300a00 */
[C---:B--2---:R-:W-:Y:S01]  /*25fb0*/  HMMA.16816.F32 R16, R20.reuse, R16, R8 ;  /* 0x000000101410723c */ /* 0x044fe20000001808 */
[----:B------:R-:W4:Y:S01]  /*25fc0*/  LDL.LU.64 R10, [R1+0x1218] ;  /* 0x00121800010a7983 */ /* 0x000f220000300a00 */
[----:B------:R-:W4:Y:S11]  /*25fd0*/  LDL.LU.64 R8, [R1+0x1210] ;  /* 0x0012100001087983 */ /* 0x000f360000300a00 */
[----:B------:R-:W-:Y:S10]  /*25fe0*/  @!UPT UIADD3 URZ, URZ, URZ, URZ ;  /* 0x0000003f3f3ff290 */ /* 0x000ff4000fffe03f */
[----:B------:R-:W-:Y:S01]  /*25ff0*/  STL.64 [R1+0xb0], R16 ;  /* 0x0000b01001007387 */ /* 0x000fe20000100a00 */
[----:B------:R0:W-:Y:S03]  /*26000*/  STL.64 [R1+0xb8], R18 ;  /* 0x0000b81201007387 */ /* 0x0001e60000100a00 */
[----:B0-----:R-:W2:Y:S01]  /*26010*/  LDL.LU.64 R18, [R1+0x1208] ;  /* 0x0012080001127983 */ /* 0x001ea20000300a00 */
[----:B------:R-:W2:Y:S02]  /*26020*/  LDL.LU.64 R16, [R1+0x1200] ;  /* 0x0012000001107983 */ /* 0x000ea40000300a00 */
[C---:B--2---:R-:W-:Y:S01]  /*26030*/  HMMA.16816.F32 R24, R20.reuse, R24, R16 ;  /* 0x000000181418723c */ /* 0x044fe20000001810 */
[----:B------:R-:W2:Y:S01]  /*26040*/  LDL.LU.64 R18, [R1+0x11f8] ;  /* 0x0011f80001127983 */ /* 0x000ea20000300a00 */
[----:B------:R-:W2:Y:S11]  /*26050*/  LDL.LU.64 R16, [R1+0x11f0] ;  /* 0x0011f00001107983 */ /* 0x000eb60000300a00 */
[----:B------:R-:W-:Y:S10]  /*26060*/  @!UPT UIADD3 URZ, URZ, URZ, URZ ;  /* 0x0000003f3f3ff290 */ /* 0x000ff4000fffe03f */
[----:B------:R-:W-:Y:S01]  /*26070*/  STL.64 [R1+0xa0], R24 ;  /* 0x0000a01801007387 */ /* 0x000fe20000100a00 */
[----:B------:R-:W-:Y:S01]  /*26080*/  STL.64 [R1+0xa8], R26 ;  /* 0x0000a81a01007387 */ /* 0x000fe20000100a00 */
[C---:B----4-:R-:W-:Y:S01]  /*26090*/  HMMA.16816.F32 R4, R20.reuse, R4, R8 ;  /* 0x000000041404723c */ /* 0x050fe20000001808 */
[----:B------:R-:W-:Y:S07]  /*260a0*/  LDSM.16.M88.4 R24, [R0+UR9+0x6000] ;  /* 0x006000090018783b */ /* 0x000fee0008000200 */
[----:B--2---:R-:W-:Y:S01]  /*260b0*/  HMMA.16816.F32 R12, R20, R12, R16 ;  /* 0x0000000c140c723c */ /* 0x004fe20000001810 */
[----:B------:R-:W2:Y:S11]  /*260c0*/  LDL.LU.64 R16, [R1+0x410] ;  /* 0x0004100001107983 */ /* 0x000eb60000300a00 */
[----:B------:R-:W-:Y:S11]  /*260d0*/  @!UPT UIADD3 URZ, URZ, URZ, URZ ;  /* 0x0000003f3f3ff290 */ /* 0x000ff6000fffe03f */
[----:B------:R-:W-:Y:S01]  /*260e0*/  STL.64 [R1+0x90], R12 ;  /* 0x0000900c01007387 */ /* 0x000fe20000100a00 */
[----:B------:R-:W-:Y:S02]  /*260f0*/  STL.64 [R1+0x98], R14 ;  /* 0x0000980e01007387 */ /* 0x000fe40000100a00 */
[----:B------:R-:W3:Y:S02]  /*26100*/  LDL.LU.64 R18, [R1+0x418] ;  /* 0x0004180001127983 */ /* 0x000ee40000300a00 */
[----:B------:R-:W-:Y:S01]  /*26110*/  STL.64 [R1+0x80], R4 ;  /* 0x0000800401007387 */ /* 0x000fe20000100a00 */
[----:B------:R-:W-:Y:S02]  /*26120*/  STL.64 [R1+0x88], R6 ;  /* 0x0000880601007387 */ /* 0x000fe40000100a00 */
[----:B------:R-:W0:Y:S02]  /*26130*/  LDSM.16.M88.4 R4, [R0+UR9+0x4c00] ;  /* 0x004c00090004783b */ /* 0x000e240008000200 */
[----:B---3--:R-:W-:Y:S02]  /*26140*/  STL.64 [R1+0x1168], R18 ;  /* 0x0011681201007387 */ /* 0x008fe40000100a00 */
[----:B--2---:R1:W-:Y:S02]  /*26150*/  STL.64 [R1+0x1160], R16 ;  /* 0x0011601001007387 */ /* 0x0043e40000100a00 */
[----:B-1----:R-:W2:Y:S01]  /*26160*/  LDL.LU.64 R16, [R1+0x420] ;  /* 0x0004200001107983 */ /* 0x002ea20000300a00 */
[----:B------:R-:W3:Y:S03]  /*26170*/  LDL.LU.64 R18, [R1+0x428] ;  /* 0x0004280001127983 */ /* 0x000ee60000300a00 */
[----:B---3--:R-:W-:Y:S01]  /*26180*/  STL.64 [R1+0x1178], R18 ;  /* 0x0011781201007387 */ /* 0x008fe20000100a00 */
[----:B--2---:R-:W-:Y:S02]  /*26190*/  STL.64 [R1+0x1170], R16 ;  /* 0x0011701001007387 */ /* 0x004fe40000100a00 */
[----:B------:R-:W2:Y:S02]  /*261a0*/  LDL.LU.64 R8, [R1+0x400] ;  /* 0x0004000001087983 */ /* 0x000ea40000300a00 */
[----:B------:R-:W3:Y:S02]  /*261b0*/  LDL.LU.64 R10, [R1+0x408] ;  /* 0x00040800010a7983 */ /* 0x000ee40000300a00 */
[----:B0-----:R-:W-:Y:S01]  /*261c0*/  IMAD.MOV.U32 R12, RZ, RZ, R4 ;  /* 0x000000ffff0c7224 */ /* 0x001fe200078e0004 */
        /* <DEDUP_REMOVED lines=8> */
[----:B------:R1:W-:Y:S02]  /*26250*/  STL.64 [R1+0x278], R6 ;  /* 0x0002780601007387 */ /* 0x0003e40000100a00 */
[----:B-1----:R-:W-:-:S02]  /*26260*/  IMAD.MOV.U32 R7, RZ, RZ, R5 ;  /* 0x000000ffff077224 */ /* 0x002fc400078e0005 */
[----:B0-----:R-:W-:Y:S01]  /*26270*/  IMAD.MOV.U32 R6, RZ, RZ, R8 ;  /* 0x000000ffff067224 */ /* 0x001fe200078e0008 */
[----:B------:R-:W-:Y:S01]  /*26280*/  STL.64 [R1+0x268], R10 ;  /* 0x0002680a01007387 */ /* 0x000fe20000100a00 */
[----:B------:R-:W-:Y:S02]  /*26290*/  IMAD.MOV.U32 R5, RZ, RZ, R9 ;  /* 0x000000ffff057224 */ /* 0x000fe400078e0009 */
[----:B------:R-:W0:Y:S02]  /*262a0*/  LDSM.16.M88.4 R8, [R0+UR9+0x5400] ;  /* 0x005400090008783b */ /* 0x000e240008000200 */
[----:B0-----:R-:W-:Y:S02]  /*262b0*/  STL.64 [R1+0x258], R10 ;  /* 0x0002580a01007387 */ /* 0x001fe40000100a00 */
[----:B------:R-:W-:Y:S02]  /*262c0*/  STL.64 [R1+0x11e0], R26 ;  /* 0x0011e01a01007387 */ /* 0x000fe40000100a00 */
[----:B------:R0:W-:Y:S02]  /*262d0*/  STL.64 [R1+0x11d8], R24 ;  /* 0x0011d81801007387 */ /* 0x0001e40000100a00 */
[----:B0-----:R-:W-:-:S02]  /*262e0*/  IMAD.MOV.U32 R24, RZ, RZ, R12 ;  /* 0x000000ffff187224 */ /* 0x001fc400078e000c */
[----:B------:R-:W0:Y:S04]  /*262f0*/  LDSM.16.M88.4 R12, [R0+UR9+0x6400] ;  /* 0x00640009000c783b */ /* 0x000e280008000200 */
[----:B0-----:R-:W-:Y:S01]  /*26300*/  STL.64 [R1+0x11c8], R14 ;  /* 0x0011c80e01007387 */ /* 0x001fe20000100a00 */
[----:B------:R0:W-:Y:S02]  /*26310*/  STL.64 [R1+0x11c0], R12 ;  /* 0x0011c00c01007387 */ /* 0x0001e40000100a00 */
[----:B0-----:R-:W-:Y:S02]  /*26320*/  IMAD.MOV.U32 R12, RZ, RZ, R6 ;  /* 0x000000ffff0c7224 */ /* 0x001fe400078e0006 */
[----:B------:R-:W-:-:S05]  /*26330*/  IMAD.MOV.U32 R13, RZ, RZ, R5 ;  /* 0x000000ffff0d7224 */ /* 0x000fca00078e0005 */
[----:B------:R0:W-:Y:S04]  /*26340*/  STL.64 [R1+0x11e8], R12 ;  /* 0x0011e80c01007387 */ /* 0x0001e80000100a00 */
[----:B0-----:R-:W2:Y:S01]  /*26350*/  LDL.LU.64 R12, [R1+0x470] ;  /* 0x00047000010c7983 */ /* 0x001ea20000300a00 */
[----:B------:R-:W2:Y:S02]  /*26360*/  LDL.LU.64 R14, [R1+0x478] ;  /* 0x00047800010e7983 */ /* 0x000ea40000300a00 */
[----:B------:R-:W-:Y:S02]  /*26370*/  IMAD.MOV.U32 R4, RZ, RZ, R8 ;  /* 0x000000ffff047224 */ /* 0x000fe400078e0008 */
[----:B------:R-:W-:Y:S02]  /*26380*/  IMAD.MOV.U32 R2, RZ, RZ, R9 ;  /* 0x000000ffff027224 */ /* 0x000fe400078e0009 */
[----:B------:R-:W0:Y:S01]  /*26390*/  LDSM.16.M88.4 R8, [R0+UR9+0x5800] ;  /* 0x005800090008783b */ /* 0x000e220008000200 */
[----:B------:R-:W-:-:S03]  /*263a0*/  IMAD.MOV.U32 R25, RZ, RZ, R7 ;  /* 0x000000ffff197224 */ /* 0x000fc600078e0007 */
[----:B0-----:R-:W-:Y:S01]  /*263b0*/  STL.64 [R1+0x248], R10 ;  /* 0x0002480a01007387 */ /* 0x001fe20000100a00 */
[----:B------:R0:W-:Y:S02]  /*263c0*/  STL.64 [R1+0x11a8], R8 ;  /* 0x0011a80801007387 */ /* 0x0001e40000100a00 */
[----:B0-----:R-:W-:Y:S02]  /*263d0*/  IMAD.MOV.U32 R8, RZ, RZ, R4 ;  /* 0x000000ffff087224 */ /* 0x001fe400078e0004 */
[----:B------:R-:W0:Y:S01]  /*263e0*/  LDSM.16.M88.4 R4, [R0+UR9+0x6800] ;  /* 0x006800090004783b */ /* 0x000e220008000200 */
[----:B------:R-:W-:-:S05]  /*263f0*/  IMAD.MOV.U32 R9, RZ, RZ, R2 ;  /* 0x000000ffff097224 */ /* 0x000fca00078e0002 */
[----:B------:R1:W-:Y:S04]  /*26400*/  STL.64 [R1+0x11d0], R8 ;  /* 0x0011d00801007387 */ /* 0x0003e80000100a00 */
[----:B-1----:R-:W3:Y:S01]  /*26410*/  LDL.LU.64 R8, [R1+0x460] ;  /* 0x0004600001087983 */ /* 0x002ee20000300a00 */
[----:B------:R-:W3:Y:S03]  /*26420*/  LDL.LU.64 R10, [R1+0x468] ;  /* 0x00046800010a7983 */ /* 0x000ee60000300a00 */
[----:B0-----:R-:W-:Y:S01]  /*26430*/  STL.64 [R1+0x11b8], R6 ;  /* 0x0011b80601007387 */ /* 0x001fe20000100a00 */
[----:B------:R0:W-:Y:S03]  /*26440*/  STL.64 [R1+0x11b0], R4 ;  /* 0x0011b00401007387 */ /* 0x0001e60000100a00 */
[----:B0-----:R-:W4:Y:S01]  /*26450*/  LDL.LU.64 R4, [R1+0x450] ;  /* 0x0004500001047983 */ /* 0x001f220000300a00 */
[----:B------:R-:W4:Y:S02]  /*26460*/  LDL.LU.64 R6, [R1+0x458] ;  /* 0x0004580001067983 */ /* 0x000f240000300a00 */
[----:B------:R-:W-:Y:S02]  /*26470*/  STL.64 [R1+0x238], R18 ;  /* 0x0002381201007387 */ /* 0x000fe40000100a00 */
[----:B------:R0:W-:Y:S02]  /*26480*/  STL.64 [R1+0x11a0], R16 ;  /* 0x0011a01001007387 */ /* 0x0001e40000100a00 */
[----:B0-----:R-:W3:Y:S01]  /*26490*/  LDL.LU.64 R16, [R1+0x440] ;  /* 0x0004400001107983 */ /* 0x001ee20000300a00 */
[----:B------:R-:W3:Y:S01]  /*264a0*/  LDL.LU.64 R18, [R1+0x448] ;  /* 0x0004480001127983 */ /* 0x000ee20000300a00 */
[C---:B--2---:R-:W-:Y:S02]  /*264b0*/  HMMA.16816.F32 R24, R20.reuse, R24, R12 ;  /* 0x000000181418723c */ /* 0x044fe4000000180c */
[----:B------:R-:W3:Y:S11]  /*264c0*/  LDL.LU.64 R12, [R1+0x11e8] ;  /* 0x0011e800010c7983 */ /* 0x000ef60000300a00 */
[----:B------:R-:W-:Y:S10]  /*264d0*/  @!UPT UIADD3 URZ, URZ, URZ, URZ ;  /* 0x0000003f3f3ff290 */ /* 0x000ff4000fffe03f */
[----:B------:R-:W-:Y:S01]  /*264e0*/  STL.64 [R1+0x70], R24 ;  /* 0x0000701801007387 */ /* 0x000fe20000100a00 */
[----:B------:R0:W-:Y:S03]  /*264f0*/  STL.64 [R1+0x78], R26 ;  /* 0x0000781a01007387 */ /* 0x0001e60000100a00 */
[----:B0-----:R-:W2:Y:S01]  /*26500*/  LDL.LU.64 R26, [R1+0x11e0] ;  /* 0x0011e000011a7983 */ /* 0x001ea20000300a00 */
[----:B------:R-:W4:Y:S01]  /*26510*/  LDL.LU.64 R24, [R1+0x11d8] ;  /* 0x0011d80001187983 */ /* 0x000f220000300a00 */
[C---:B---3--:R-:W-:Y:S02]  /*26520*/  HMMA.16816.F32 R12, R20.reuse, R12, R8 ;  /* 0x0000000c140c723c */ /* 0x048fe40000001808 */
[----:B--2---:R-:W-:Y:S01]  /*26530*/  STL.64 [R1+0x228], R26 ;  /* 0x0002281a01007387 */ /* 0x004fe20000100a00 */
[----:B------:R-:W4:Y:S11]  /*26540*/  LDL.LU.64 R8, [R1+0x11d0] ;  /* 0x0011d00001087983 */ /* 0x000f360000300a00 */
[----:B------:R-:W-:Y:S09]  /*26550*/  @!UPT UIADD3 URZ, URZ, URZ, URZ ;  /* 0x0000003f3f3ff290 */ /* 0x000ff2000fffe03f */
[----:B------:R-:W-:Y:S02]  /*26560*/  STL.64 [R1+0x60], R12 ;  /* 0x0000600c01007387 */ /* 0x000fe40000100a00 */
[----:B------:R0:W-:Y:S02]  /*26570*/  STL.64 [R1+0x68], R14 ;  /* 0x0000680e01007387 */ /* 0x0001e40000100a00 */
[----:B0-----:R-:W2:Y:S01]  /*26580*/  LDL.LU.64 R14, [R1+0x11c8] ;  /* 0x0011c800010e7983 */ /* 0x001ea20000300a00 */
[----:B------:R-:W3:Y:S01]  /*26590*/  LDL.LU.64 R12, [R1+0x11c0] ;  /* 0x0011c000010c7983 */ /* 0x000ee20000300a00 */
[C---:B----4-:R-:W-:Y:S02]  /*265a0*/  HMMA.16816.F32 R8, R20.reuse, R8, R4 ;  /* 0x000000081408723c */ /* 0x050fe40000001804 */
[----:B--2---:R-:W-:Y:S01]  /*265b0*/  STL.64 [R1+0x218], R14 ;  /* 0x0002180e01007387 */ /* 0x004fe20000100a00 */
[----:B------:R-:W2:Y:S02]  /*265c0*/  LDL.LU.64 R6, [R1+0x11b8] ;  /* 0x0011b80001067983 */ /* 0x000ea40000300a00 */
[----:B------:R-:W4:Y:S11]  /*265d0*/  LDL.LU.64 R4, [R1+0x11b0] ;  /* 0x0011b00001047983 */ /* 0x000f360000300a00 */
[----:B------:R-:W-:Y:S07]  /*265e0*/  @!UPT UIADD3 URZ, URZ, URZ, URZ ;  /* 0x0000003f3f3ff290 */ /* 0x000fee000fffe03f */
[----:B------:R0:W-:Y:S01]  /*265f0*/  STL.64 [R1+0x50], R8 ;  /* 0x0000500801007387 */ /* 0x0001e20000100a00 */
[----:B------:R1:W-:Y:S03]  /*26600*/  STL.64 [R1+0x58], R10 ;  /* 0x0000580a01007387 */ /* 0x0003e60000100a00 */
[----:B0-----:R-:W1:Y:S02]  /*26610*/  LDL.LU.64 R8, [R1+0x11a8] ;  /* 0x0011a80001087983 */ /* 0x001e640000300a00 */
[C---:B-1----:R-:W-:Y:S02]  /*26620*/  HMMA.16816.F32 R8, R20.reuse, R8, R16 ;  /* 0x000000081408723c */ /* 0x042fe40000001810 */
[----:B--2---:R-:W-:Y:S01]  /*26630*/  STL.64 [R1+0x208], R6 ;  /* 0x0002080601007387 */ /* 0x004fe20000100a00 */
[----:B------:R-:W2:Y:S11]  /*26640*/  LDL.LU.64 R16, [R1+0x11a0] ;  /* 0x0011a00001107983 */ /* 0x000eb60000300a00 */
[----:B------:R-:W-:Y:S09]  /*26650*/  @!UPT UIADD3 URZ, URZ, URZ, URZ ;  /* 0x0000003f3f3ff290 */ /* 0x000ff2000fffe03f */
        /* <DEDUP_REMOVED lines=13> */
[----:B------:R-:W3:Y:S01]  /*26730*/  LDL.LU.64 R18, [R1+0x1168] ;  /* 0x0011680001127983 */ /* 0x000ee20000300a00 */
[----:B------:R-:W3:Y:S11]  /*26740*/  LDL.LU.64 R16, [R1+0x1160] ;  /* 0x0011600001107983 */ /* 0x000ef60000300a00 */
[----:B------:R-:W-:Y:S10]  /*26750*/  @!UPT UIADD3 URZ, URZ, URZ, URZ ;  /* 0x0000003f3f3ff290 */ /* 0x000ff4000fffe03f */
[----:B------:R-:W-:Y:S01]  /*26760*/  STL.64 [R1+0x20], R24 ;  /* 0x0000201801007387 */ /* 0x000fe20000100a00 */
[----:B------:R-:W-:Y:S01]  /*26770*/  STL.64 [R1+0x28], R26 ;  /* 0x0000281a01007387 */ /* 0x000fe20000100a00 */
[C---:B----4-:R-:W-:Y:S01]  /*26780*/  HMMA.16816.F32 R4, R20.reuse, R4, R8 ;  /* 0x000000041404723c */ /* 0x050fe20000001808 */
[----:B------:R-:W0:Y:S01]  /*26790*/  LDSM.16.M88.4 R24, [R0+UR9+0x6c00] ;  /* 0x006c00090018783b */ /* 0x000e220008000200 */
[----:B------:R-:W-:Y:S06]  /*267a0*/  LDSM.16.M88.4 R8, [R0+UR9+0x7400] ;  /* 0x007400090008783b */ /* 0x000fec0008000200 */
[C---:B---3--:R-:W-:Y:S01]  /*267b0*/  HMMA.16816.F32 R12, R20.reuse, R12, R16 ;  /* 0x0000000c140c723c */ /* 0x048fe20000001810 */
[----:B------:R-:W2:Y:S11]  /*267c0*/  LDL.LU.64 R16, [R1+0x3e0] ;  /* 0x0003e00001107983 */ /* 0x000eb60000300a00 */
[----:B------:R-:W-:Y:S11]  /*267d0*/  @!UPT UIADD3 URZ, URZ, URZ, URZ ;  /* 0x0000003f3f3ff290 */ /* 0x000ff6000fffe03f */
[----:B------:R-:W-:Y:S01]  /*267e0*/  STL.64 [R1+0x10], R12 ;  /* 0x0000100c01007387 */ /* 0x000fe20000100a00 */
[----:B------:R-:W-:Y:S02]  /*267f0*/  STL.64 [R1+0x18], R14 ;  /* 0x0000180e01007387 */ /* 0x000fe40000100a00 */
[----:B------:R-:W3:Y:S02]  /*26800*/  LDL.LU.64 R18, [R1+0x3e8] ;  /* 0x0003e80001127983 */ /* 0x000ee40000300a00 */
[----:B------:R-:W-:Y:S01]  /*26810*/  STL.64 [R1], R4 ;  /* 0x0000000401007387 */ /* 0x000fe20000100a00 */
[----:B------:R-:W-:Y:S02]  /*26820*/  STL.64 [R1+0x8], R6 ;  /* 0x0000080601007387 */ /* 0x000fe40000100a00 */
[----:B------:R-:W1:Y:S02]  /*26830*/  LDSM.16.M88.4 R4, [R0+UR9+0x7000] ;  /* 0x007000090004783b */ /* 0x000e640008000200 */
[----:B------:R-:W4:Y:S04]  /*26840*/  LDSM.16.M88.4 R12, [R0+UR9+0x7800] ;  /* 0x00780009000c783b */ /* 0x000f280008000200 */
[----:B---3--:R-:W-:Y:S01]  /*26850*/  STL.64 [R1+0x1158], R18 ;  /* 0x0011581201007387 */ /* 0x008fe20000100a00 */
[----:B--2---:R2:W-:Y:S03]  /*26860*/  STL.64 [R1+0x1150], R16 ;  /* 0x0011501001007387 */ /* 0x0045e60000100a00 */
[----:B--2---:R-:W2:Y:S01]  /*26870*/  LDL.LU.64 R16, [R1+0x3f0] ;  /* 0x0003f00001107983 */ /* 0x004ea20000300a00 */
[----:B------:R-:W2:Y:S02]  /*26880*/  LDL.LU.64 R18, [R1+0x3f8] ;  /* 0x0003f80001127983 */ /* 0x000ea40000300a00 */
[----:B0-----:R2:W-:Y:S02]  /*26890*/  STL.64 [R1+0x1f8], R26 ;  /* 0x0001f81a01007387 */ /* 0x0015e40000100a00 */
[----:B-1----:R-:W-:Y:S01]  /*268a0*/  STL.64 [R1+0x1e8], R6 ;  /* 0x0001e80601007387 */ /* 0x002fe20000100a00 */
[C---:B--2---:R-:W-:Y:S01]  /*268b0*/  HMMA.16816.F32 R24, R20.reuse, R24, R16 ;  /* 0x000000181418723c */ /* 0x044fe20000001810 */
[----:B------:R-:W2:Y:S01]  /*268c0*/  LDL.LU.64 R18, [R1+0x1158] ;  /* 0x0011580001127983 */ /* 0x000ea20000300a00 */
[----:B------:R-:W2:Y:S02]  /*268d0*/  LDL.LU.64 R16, [R1+0x1150] ;  /* 0x0011500001107983 */ /* 0x000ea40000300a00 */
[----:B------:R-:W-:Y:S11]  /*268e0*/  STL.64 [R1+0x1d8], R10 ;  /* 0x0001d80a01007387 */ /* 0x000ff60000100a00 */
[----:B------:R-:W-:Y:S08]  /*268f0*/  @!UPT UIADD3 URZ, URZ, URZ, URZ ;  /* 0x0000003f3f3ff290 */ /* 0x000ff0000fffe03f */
[----:B------:R0:W-:Y:S01]  /*26900*/  STL.64 [R1+0xee0], R26 ;  /* 0x000ee01a01007387 */ /* 0x0001e20000100a00 */
[----:B----4-:R-:W-:Y:S02]  /*26910*/  STL [R1+0x1c8], R14 ;  /* 0x0001c80e01007387 */ /* 0x010fe40000100800 */
[----:B------:R-:W-:Y:S01]  /*26920*/  STL.64 [R1+0xed8], R24 ;  /* 0x000ed81801007387 */ /* 0x000fe20000100a00 */
[----:B0-----:R-:W3:Y:S01]  /*26930*/  LDL.LU R26, [R1+0x388] ;  /* 0x00038800011a7983 */ /* 0x001ee20000300800 */
[----:B------:R-:W3:Y:S03]  /*26940*/  LDL.LU R27, [R1+0x38c] ;  /* 0x00038c00011b7983 */ /* 0x000ee60000300800 */
[----:B---3--:R0:W-:Y:S04]  /*26950*/  STL.64 [R1+0x1110], R26 ;  /* 0x0011101a01007387 */ /* 0x0081e80000100a00 */
[----:B0-----:R-:W3:Y:S01]  /*26960*/  LDL.LU R26, [R1+0x3a8] ;  /* 0x0003a800011a7983 */ /* 0x001ee20000300800 */
[----:B------:R-:W3:Y:S01]  /*26970*/  LDL.LU R27, [R1+0x3ac] ;  /* 0x0003ac00011b7983 */ /* 0x000ee20000300800 */
[C---:B--2---:R-:W-:Y:S02]  /*26980*/  HMMA.16816.F32 R4, R20.reuse, R4, R16 ;  /* 0x000000041404723c */ /* 0x044fe40000001810 */
[----:B---3--:R0:W-:Y:S01]  /*26990*/  STL.64 [R1+0x1128], R26 ;  /* 0x0011281a01007387 */ /* 0x0081e20000100a00 */
[----:B------:R-:W2:Y:S02]  /*269a0*/  LDL.LU.64 R16, [R1+0x3d0] ;  /* 0x0003d00001107983 */ /* 0x000ea40000300a00 */
[----:B------:R-:W2:Y:S02]  /*269b0*/  LDL.LU.64 R18, [R1+0x3d8] ;  /* 0x0003d80001127983 */ /* 0x000ea40000300a00 */
[----:B------:R-:W3:Y:S01]  /*269c0*/  LDL.LU.64 R24, [R1+0x3c0] ;  /* 0x0003c00001187983 */ /* 0x000ee20000300a00 */
[----:B0-----:R-:W3:Y:S11]  /*269d0*/  LDL.LU.64 R26, [R1+0x3c8] ;  /* 0x0003c800011a7983 */ /* 0x001ef60000300a00 */
[----:B------:R-:W-:Y:S04]  /*269e0*/  @!UPT UIADD3 URZ, URZ, URZ, URZ ;  /* 0x0000003f3f3ff290 */ /* 0x000fe8000fffe03f */
[----:B------:R-:W-:Y:S02]  /*269f0*/  STL.64 [R1+0xed0], R6 ;  /* 0x000ed00601007387 */ /* 0x000fe40000100a00 */
[----:B------:R0:W-:Y:S02]  /*26a00*/  STL.64 [R1+0xec8], R4 ;  /* 0x000ec80401007387 */ /* 0x0001e40000100a00 */
[----:B0-----:R-:W4:Y:S01]  /*26a10*/  LDL.LU R4, [R1+0x180] ;  /* 0x0001800001047983 */ /* 0x001f220000300800 */
[----:B------:R-:W4:Y:S02]  /*26a20*/  LDL.LU R5, [R1+0x184] ;  /* 0x0001840001057983 */ /* 0x000f240000300800 */
[----:B------:R-:W2:Y:S02]  /*26a30*/  LDL.LU R6, [R1+0x188] ;  /* 0x0001880001067983 */ /* 0x000ea40000300800 */
[----:B------:R-:W2:Y:S02]  /*26a40*/  LDL.LU R7, [R1+0x18c] ;  /* 0x00018c0001077983 */ /* 0x000ea40000300800 */
[----:B--2---:R-:W-:Y:S01]  /*26a50*/  STL.64 [R1+0x1120], R6 ;  /* 0x0011200601007387 */ /* 0x004fe20000100a00 */
[----:B----4-:R0:W-:Y:S03]  /*26a60*/  STL.64 [R1+0x1118], R4 ;  /* 0x0011180401007387 */ /* 0x0101e60000100a00 */
[----:B0-----:R-:W2:Y:S01]  /*26a70*/  LDL.LU R4, [R1+0x1a0] ;  /* 0x0001a00001047983 */ /* 0x001ea20000300800 */
[----:B------:R-:W2:Y:S02]  /*26a80*/  LDL.LU R5, [R1+0x1a4] ;  /* 0x0001a40001057983 */ /* 0x000ea40000300800 */
[----:B------:R-:W4:Y:S02]  /*26a90*/  LDL.LU R6, [R1+0x1a8] ;  /* 0x0001a80001067983 */ /* 0x000f240000300800 */
[----:B------:R-:W4:Y:S02]  /*26aa0*/  LDL.LU R7, [R1+0x1ac] ;  /* 0x0001ac0001077983 */ /* 0x000f240000300800 */
[----:B------:R-:W-:Y:S01]  /*26ab0*/  IMAD.MOV.U32 R2, RZ, RZ, R15 ;  /* 0x000000ffff027224 */ /* 0x000fe200078e000f */
[C---:B------:R-:W-:Y:S08]  /*26ac0*/  HMMA.16816.F32 R8, R20.reuse, R8, R16 ;  /* 0x000000081408723c */ /* 0x040ff00000001810 */
[----:B---3--:R-:W-:Y:S01]  /*26ad0*/  HMMA.16816.F32 R12, R20, R12, R24 ;  /* 0x0000000c140c723c */ /* 0x008fe20000001818 */
[----:B------:R-:W0:Y:S04]  /*26ae0*/  LDSM.16.M88.4 R24, [R0+UR9+0x7c00] ;  /* 0x007c00090018783b */ /* 0x000e280008000200 */
[----:B----4-:R-:W-:Y:S01]  /*26af0*/  STL.64 [R1+0x1138], R6 ;  /* 0x0011380601007387 */ /* 0x010fe20000100a00 */
[----:B--2---:R1:W-:Y:S03]  /*26b00*/  STL.64 [R1+0x1130], R4 ;  /* 0x0011300401007387 */ /* 0x0043e60000100a00 */
[----:B-1----:R-:W2:Y:S01]  /*26b10*/  LDL.LU.64 R4, [R1+0x3b0] ;  /* 0x0003b00001047983 */ /* 0x002ea20000300a00 */
[----:B------:R-:W2:Y:S02]  /*26b20*/  LDL.LU.64 R6, [R1+0x3b8] ;  /* 0x0003b80001067983 */ /* 0x000ea40000300a00 */
[----:B------:R-:W3:Y:S02]  /*26b30*/  LDL.LU R18, [R1+0x1148] ;  /* 0x0011480001127983 */ /* 0x000ee40000300800 */
[----:B------:R-:W4:Y:S01]  /*26b40*/  LDL.LU.64 R16, [R1+0x1140] ;  /* 0x0011400001107983 */ /* 0x000f220000300a00 */
[----:B------:R-:W-:Y:S01]  /*26b50*/  STL.64 [R1+0xec0], R10 ;  /* 0x000ec00a01007387 */ /* 0x000fe20000100a00 */
[----:B------:R0:W-:Y:S07]  /*26b60*/  STL.64 [R1+0xeb8], R8 ;  /* 0x000eb80801007387 */ /* 0x0001ee0000100a00 */
[----:B------:R4:W-:Y:S02]  /*26b70*/  STL.64 [R1+0xeb0], R14 ;  /* 0x000eb00e01007387 */ /* 0x0009e40000100a00 */
[----:B------:R-:W-:Y:S01]  /*26b80*/  STL.64 [R1+0xea8], R12 ;  /* 0x000ea80c01007387 */ /* 0x000fe20000100a00 */
[----:B------:R-:W-:Y:S01]  /*26b90*/  STL [R1+0xe04], R0 ;  /* 0x000e040001007387 */ /* 0x000fe20000100800 */
[----:B0-----:R-:W-:-:S02]  /*26ba0*/  IMAD.MOV.U32 R9, RZ, RZ, R26 ;  /* 0x000000ffff097224 */ /* 0x001fc400078e001a */
[----:B------:R-:W-:Y:S01]  /*26bb0*/  IMAD.MOV.U32 R8, RZ, RZ, R27 ;  /* 0x000000ffff087224 */ /* 0x000fe200078e001b */
[----:B--2---:R-:W-:Y:S01]  /*26bc0*/  HMMA.16816.F32 R20, R20, R24, R4 ;  /* 0x000000181414723c */ /* 0x004fe20000001804 */
[----:B------:R-:W2:Y:S01]  /*26bd0*/  LDL.LU.64 R6, [R1+0x1138] ;  /* 0x0011380001067983 */ /* 0x000ea20000300a00 */
[----:B------:R-:W2:Y:S02]  /*26be0*/  LDL.LU.64 R4, [R1+0x1130] ;  /* 0x0011300001047983 */ /* 0x000ea40000300a00 */
[----:B------:R-:W2:Y:S02]  /*26bf0*/  LDL.LU.64 R26, [R1+0x1128] ;  /* 0x00112800011a7983 */ /* 0x000ea40000300a00 */
[----:B----4-:R-:W-:Y:S02]  /*26c00*/  IMAD.MOV.U32 R14, RZ, RZ, R17 ;  /* 0x000000ffff0e7224 */ /* 0x010fe400078e0011 */
[----:B------:R-:W-:Y:S02]  /*26c10*/  IMAD.MOV.U32 R15, RZ, RZ, R16 ;  /* 0x000000ffff0f7224 */ /* 0x000fe400078e0010 */
[----:B---3--:R-:W2:Y:S11]  /*26c20*/  LDSM.16.MT88.4 R16, [R18+0x8200] ;  /* 0x008200001210783b */ /* 0x008eb60000004200 */
[----:B------:R-:W-:Y:S02]  /*26c30*/  @!UPT UIADD3 URZ, URZ, URZ, URZ ;  /* 0x0000003f3f3ff290 */ /* 0x000fe4000fffe03f */
[----:B------:R-:W-:Y:S01]  /*26c40*/  STL.64 [R1+0xef0], R22 ;  /* 0x000ef01601007387 */ /* 0x000fe20000100a00 */
[----:B------:R0:W-:Y:S03]  /*26c50*/  STL.64 [R1+0xee8], R20 ;  /* 0x000ee81401007387 */ /* 0x0001e60000100a00 */
[----:B0-----:R-:W3:Y:S01]  /*26c60*/  LDL.LU R20, [R1+0x190] ;  /* 0x0001900001147983 */ /* 0x001ee20000300800 */
[----:B--2---:R-:W-:Y:S03]  /*26c70*/  HMMA.16816.F32 R24, R16, R26, R4 ;  /* 0x0000001a1018723c */ /* 0x004fe60000001804 */
[----:B------:R-:W2:Y:S01]  /*26c80*/  LDL.LU.64 R6, [R1+0x1120] ;  /* 0x0011200001067983 */ /* 0x000ea20000300a00 */
[----:B------:R-:W2:Y:S11]  /*26c90*/  LDL.LU.64 R4, [R1+0x1118] ;  /* 0x0011180001047983 */ /* 0x000eb60000300a00 */
[----:B------:R-:W-:Y:S08]  /*26ca0*/  @!UPT UIADD3 URZ, URZ, URZ, URZ ;  /* 0x0000003f3f3ff290 */ /* 0x000ff0000fffe03f */
[----:B------:R-:W-:Y:S01]  /*26cb0*/  STL.64 [R1+0x1a0], R24 ;  /* 0x0001a01801007387 */ /* 0x000fe20000100a00 */
[----:B------:R0:W-:Y:S03]  /*26cc0*/  STL.64 [R1+0x1a8], R26 ;  /* 0x0001a81a01007387 */ /* 0x0001e60000100a00 */
[----:B0-----:R-:W2:Y:S01]  /*26cd0*/  LDL.LU.64 R26, [R1+0x1110] ;  /* 0x00111000011a7983 */ /* 0x001ea20000300a00 */
[----:B------:R-:W-:Y:S02]  /*26ce0*/  IMAD.MOV.U32 R21, RZ, RZ, R29 ;  /* 0x000000ffff157224 */ /* 0x000fe400078e001d */
[----:B------:R-:W-:Y:S02]  /*26cf0*/  IMAD.MOV.U32 R22, RZ, RZ, R28 ;  /* 0x000000ffff167224 */ /* 0x000fe400078e001c */
[----:B------:R-:W-:-:S07]  /*26d00*/  IMAD.MOV.U32 R23, RZ, RZ, R3 ;  /* 0x000000ffff177224 */ /* 0x000fce00078e0003 */
[----:B---3--:R-:W-:Y:S01]  /*26d10*/  HMMA.16816.F32 R12, R16, R14, R20 ;  /* 0x0000000e100c723c */ /* 0x008fe20000001814 */
[----:B------:R-:W-:-:S05]  /*26d20*/  IMAD.MOV.U32 R3, RZ, RZ, R24 ;  /* 0x000000ffff037224 */ /* 0x000fca00078e0018 */
[----:B------:R-:W-:Y:S11]  /*26d30*/  STL [R1+0xe08], R3 ;  /* 0x000e080301007387 */ /* 0x000ff60000100800 */
[----:B------:R-:W-:Y:S07]  /*26d40*/  @!UPT UIADD3 URZ, URZ, URZ, URZ ;  /* 0x0000003f3f3ff290 */ /* 0x000fee000fffe03f */
[----:B------:R-:W-:Y:S01]  /*26d50*/  IMAD.MOV.U32 R28, RZ, RZ, R12 ;  /* 0x000000ffff1c7224 */ /* 0x000fe200078e000c */
[----:B------:R-:W-:Y:S01]  /*26d60*/  STL.64 [R1+0x190], R12 ;  /* 0x0001900c01007387 */ /* 0x000fe20000100a00 */
[----:B------:R-:W-:Y:S03]  /*26d70*/  STL.64 [R1+0x198], R14 ;  /* 0x0001980e01007387 */ /* 0x000fe60000100a00 */
[----:B------:R-:W-:Y:S01]  /*26d80*/  STL [R1+0xe0c], R28 ;  /* 0x000e0c1c01007387 */ /* 0x000fe20000100800 */
[C---:B--2---:R-:W-:Y:S11]  /*26d90*/  HMMA.16816.F32 R4, R16.reuse, R26, R4 ;  /* 0x0000001a1004723c */ /* 0x044ff60000001804 */
[----:B------:R-:W-:Y:S11]  /*26da0*/  @!UPT UIADD3 URZ, URZ, URZ, URZ ;  /* 0x0000003f3f3ff290 */ /* 0x000ff6000fffe03f */
[----:B------:R-:W-:Y:S01]  /*26db0*/  @!UPT UIADD3 URZ, URZ, URZ, URZ ;  /* 0x0000003f3f3ff290 */ /* 0x000fe2000fffe03f */
[----:B------:R-:W-:Y:S01]  /*26dc0*/  STL.64 [R1+0x180], R4 ;  /* 0x0001800401007387 */ /* 0x000fe20000100a00 */
[----:B------:R-:W-:Y:S02]  /*26dd0*/  STL.64 [R1+0x188], R6 ;  /* 0x0001880601007387 */ /* 0x000fe40000100a00 */
[----:B------:R-:W2:Y:S02]  /*26de0*/  LDL.LU R26, [R1+0x208] ;  /* 0x00020800011a7983 */ /* 0x000ea40000300800 */
[----:B------:R-:W2:Y:S02]  /*26df0*/  LDL.LU R27, [R1+0x20c] ;  /* 0x00020c00011b7983 */ /* 0x000ea40000300800 */
[----:B--2---:R0:W-:Y:S01]  /*26e00*/  STL.64 [R1+0xef8], R26 ;  /* 0x000ef81a01007387 */ /* 0x0041e20000100a00 */
[----:B------:R-:W2:Y:S02]  /*26e10*/  LDL.LU R20, [R1] ;  /* 0x0000000001147983 */ /* 0x000ea40000300800 */
[----:B------:R-:W2:Y:S02]  /*26e20*/  LDL.LU R21, [R1+0x4] ;  /* 0x0000040001157983 */ /* 0x000ea40000300800 */
[----:B------:R-:W3:Y:S01]  /*26e30*/  LDL.LU R22, [R1+0x8] ;  /* 0x0000080001167983 */ /* 0x000ee20000300800 */
[----:B------:R-:W3:Y:S04]  /*26e40*/  LDL.LU R23, [R1+0xc] ;  /* 0x00000c0001177983 */ /* 0x000ee80000300800 */
[----:B---3--:R-:W-:Y:S01]  /*26e50*/  STL.64 [R1+0xf08], R22 ;  /* 0x000f081601007387 */ /* 0x008fe20000100a00 */
[----:B--2---:R-:W-:Y:S02]  /*26e60*/  STL.64 [R1+0xf00], R20 ;  /* 0x000f001401007387 */ /* 0x004fe40000100a00 */
[----:B0-----:R-:W2:Y:S02]  /*26e70*/  LDL.LU R26, [R1+0x218] ;  /* 0x00021800011a7983 */ /* 0x001ea40000300800 */
[----:B------:R-:W2:Y:S02]  /*26e80*/  LDL.LU R27, [R1+0x21c] ;  /* 0x00021c00011b7983 */ /* 0x000ea40000300800 */
[----:B--2---:R0:W-:Y:S04]  /*26e90*/  STL.64 [R1+0xf10], R26 ;  /* 0x000f101a01007387 */ /* 0x0041e80000100a00 */
[----:B0-----:R-:W2:Y:S01]  /*26ea0*/  LDL.LU R26, [R1+0x228] ;  /* 0x00022800011a7983 */ /* 0x001ea20000300800 */
[----:B------:R-:W2:Y:S03]  /*26eb0*/  LDL.LU R27, [R1+0x22c] ;  /* 0x00022c00011b7983 */ /* 0x000ea60000300800 */
[----:B--2---:R0:W-:Y:S01]  /*26ec0*/  STL.64 [R1+0xf28], R26 ;  /* 0x000f281a01007387 */ /* 0x0041e20000100a00 */
[----:B------:R-:W2:Y:S02]  /*26ed0*/  LDL.LU R20, [R1+0x10] ;  /* 0x0000100001147983 */ /* 0x000ea40000300800 */
[----:B------:R-:W2:Y:S02]  /*26ee0*/  LDL.LU R21, [R1+0x14] ;  /* 0x0000140001157983 */ /* 0x000ea40000300800 */
[----:B------:R-:W3:Y:S01]  /*26ef0*/  LDL.LU R22, [R1+0x18] ;  /* 0x0000180001167983 */ /* 0x000ee20000300800 */
[----:B------:R-:W3:Y:S04]  /*26f00*/  LDL.LU R23, [R1+0x1c] ;  /* 0x00001c0001177983 */ /* 0x000ee80000300800 */
[----:B0-----:R-:W4:Y:S01]  /*26f10*/  LDL.LU R26, [R1+0x238] ;  /* 0x00023800011a7983 */ /* 0x001f220000300800 */
[----:B------:R-:W4:Y:S03]  /*26f20*/  LDL.LU R27, [R1+0x23c] ;  /* 0x00023c00011b7983 */ /* 0x000f260000300800 */
[----:B----4-:R-:W-:Y:S01]  /*26f30*/  STL.64 [R1+0xf40], R26 ;  /* 0x000f401a01007387 */ /* 0x010fe20000100a00 */
[----:B---3--:R-:W-:Y:S02]  /*26f40*/  STL.64 [R1+0xf20], R22 ;  /* 0x000f201601007387 */ /* 0x008fe40000100a00 */
[----:B--2---:R0:W-:Y:S02]  /*26f50*/  STL.64 [R1+0xf18], R20 ;  /* 0x000f181401007387 */ /* 0x0041e40000100a00 */
[----:B0-----:R-:W2:Y:S01]  /*26f60*/  LDL.LU R20, [R1+0x20] ;  /* 0x0000200001147983 */ /* 0x001ea20000300800 */
[----:B------:R-:W2:Y:S02]  /*26f70*/  LDL.LU R21, [R1+0x24] ;  /* 0x0000240001157983 */ /* 0x000ea40000300800 */
[----:B------:R-:W3:Y:S02]  /*26f80*/  LDL.LU R22, [R1+0x28] ;  /* 0x0000280001167983 */ /* 0x000ee40000300800 */
[----:B------:R-:W3:Y:S01]  /*26f90*/  LDL.LU R23, [R1+0x2c] ;  /* 0x00002c0001177983 */ /* 0x000ee20000300800 */
[----:B------:R-:W4:Y:S01]  /*26fa0*/  LDL.LU R26, [R1+0x248] ;  /* 0x00024800011a7983 */ /* 0x000f220000300800 */
        /* <DEDUP_REMOVED lines=19> */
[----:B----4-:R0:W-:Y:S04]  /*270e0*/  STL.64 [R1+0xf88], R26 ;  /* 0x000f881a01007387 */ /* 0x0101e80000100a00 */
        /* <DEDUP_REMOVED lines=125> */
[----:B----4-:R0:W-:Y:S01]  /*278c0*/  STL.64 [R1+0x1108], R26 ;  /* 0x0011081a01007387 */ /* 0x0101e20000100a00 */
[----:B------:R-:W4:Y:S02]  /*278d0*/  LDL.LU R14, [R1+0x378] ;  /* 0x00037800010e7983 */ /* 0x000f240000300800 */
[----:B------:R-:W4:Y:S02]  /*278e0*/  LDL.LU R15, [R1+0x37c] ;  /* 0x00037c00010f7983 */ /* 0x000f240000300800 */
[----:B------:R-:W4:Y:S01]  /*278f0*/  LDL.LU R24, [R1+0x170] ;  /* 0x0001700001187983 */ /* 0x000f220000300800 */
[----:B------:R-:W4:Y:S04]  /*27900*/  LDL.LU R25, [R1+0x174] ;  /* 0x0001740001197983 */ /* 0x000f280000300800 */
[----:B0-----:R-:W4:Y:S01]  /*27910*/  LDL.LU R26, [R1+0x178] ;  /* 0x00017800011a7983 */ /* 0x001f220000300800 */
[----:B------:R-:W4:Y:S02]  /*27920*/  LDL.LU R27, [R1+0x17c] ;  /* 0x00017c00011b7983 */ /* 0x000f240000300800 */
[----:B---3--:R-:W-:Y:S02]  /*27930*/  STL.64 [R1+0x10a0], R22 ;  /* 0x0010a01601007387 */ /* 0x008fe40000100a00 */
[----:B--2---:R0:W-:Y:S02]  /*27940*/  STL.64 [R1+0x1098], R20 ;  /* 0x0010981401007387 */ /* 0x0041e40000100a00 */
[----:B0-----:R-:W2:Y:S01]  /*27950*/  LDL.LU R20, [R1+0x120] ;  /* 0x0001200001147983 */ /* 0x001ea20000300800 */
[----:B------:R-:W2:Y:S02]  /*27960*/  LDL.LU R21, [R1+0x124] ;  /* 0x0001240001157983 */ /* 0x000ea40000300800 */
[----:B------:R-:W3:Y:S02]  /*27970*/  LDL.LU R22, [R1+0x128] ;  /* 0x0001280001167983 */ /* 0x000ee40000300800 */
[----:B------:R-:W3:Y:S02]  /*27980*/  LDL.LU R23, [R1+0x12c] ;  /* 0x00012c0001177983 */ /* 0x000ee40000300800 */
[----:B---3--:R-:W-:Y:S01]  /*27990*/  STL.64 [R1+0x10b8], R22 ;  /* 0x0010b81601007387 */ /* 0x008fe20000100a00 */
[----:B--2---:R0:W-:Y:S03]  /*279a0*/  STL.64 [R1+0x10b0], R20 ;  /* 0x0010b01401007387 */ /* 0x0041e60000100a00 */
        /* <DEDUP_REMOVED lines=16> */
[----:B------:R-:W-:Y:S01]  /*27ab0*/  IMAD.MOV.U32 R29, RZ, RZ, R4 ;  /* 0x000000ffff1d7224 */ /* 0x000fe200078e0004 */
[C---:B----4-:R-:W-:Y:S01]  /*27ac0*/  HMMA.16816.F32 R12, R16.reuse, R14, R24 ;  /* 0x0000000e100c723c */ /* 0x050fe20000001818 */
[----:B---3--:R-:W-:Y:S01]  /*27ad0*/  STL.64 [R1+0x1100], R22 ;  /* 0x0011001601007387 */ /* 0x008fe20000100a00 */
[----:B--2---:R0:W-:Y:S03]  /*27ae0*/  STL.64 [R1+0x10f8], R20 ;  /* 0x0010f81401007387 */ /* 0x0041e60000100a00 */
[----:B0-----:R-:W2:Y:S01]  /*27af0*/  LDL.LU R20, [R1+0x160] ;  /* 0x0001600001147983 */ /* 0x001ea20000300800 */
[----:B------:R-:W2:Y:S02]  /*27b00*/  LDL.LU R21, [R1+0x164] ;  /* 0x0001640001157983 */ /* 0x000ea40000300800 */
[----:B------:R-:W2:Y:S02]  /*27b10*/  LDL.LU R22, [R1+0x168] ;  /* 0x0001680001167983 */ /* 0x000ea40000300800 */
[----:B------:R-:W2:Y:S01]  /*27b20*/  LDL.LU R23, [R1+0x16c] ;  /* 0x00016c0001177983 */ /* 0x000ea20000300800 */
[----:B------:R-:W3:Y:S01]  /*27b30*/  LDL.LU R6, [R1+0x1f8] ;  /* 0x0001f80001067983 */ /* 0x000ee20000300800 */
[----:B------:R-:W3:Y:S02]  /*27b40*/  LDL.LU R7, [R1+0x1fc] ;  /* 0x0001fc0001077983 */ /* 0x000ee40000300800 */
[----:B------:R-:W4:Y:S02]  /*27b50*/  LDL.LU R10, [R1+0x1e8] ;  /* 0x0001e800010a7983 */ /* 0x000f240000300800 */
[----:B------:R-:W4:Y:S01]  /*27b60*/  LDL.LU R11, [R1+0x1ec] ;  /* 0x0001ec00010b7983 */ /* 0x000f220000300800 */
[----:B------:R-:W-:Y:S01]  /*27b70*/  STL [R1+0xe10], R29 ;  /* 0x000e101d01007387 */ /* 0x000fe20000100800 */
[----:B------:R-:W2:Y:S05]  /*27b80*/  LDL.LU.64 R26, [R1+0x1108] ;  /* 0x00110800011a7983 */ /* 0x000eaa0000300a00 */
[----:B------:R-:W-:Y:S02]  /*27b90*/  STL.64 [R1+0x570], R12 ;  /* 0x0005700c01007387 */ /* 0x000fe40000100a00 */
[----:B------:R0:W-:Y:S02]  /*27ba0*/  STL.64 [R1+0x578], R14 ;  /* 0x0005780e01007387 */ /* 0x0001e40000100a00 */
[----:B0-----:R-:W3:Y:S01]  /*27bb0*/  LDL.LU R14, [R1+0x1d8] ;  /* 0x0001d800010e7983 */ /* 0x001ee20000300800 */
[----:B------:R-:W3:Y:S01]  /*27bc0*/  LDL.LU R15, [R1+0x1dc] ;  /* 0x0001dc00010f7983 */ /* 0x000ee20000300800 */
[C---:B--2---:R-:W-:Y:S02]  /*27bd0*/  HMMA.16816.F32 R24, R16.reuse, R26, R20 ;  /* 0x0000001a1018723c */ /* 0x044fe40000001814 */
[----:B------:R-:W2:Y:S01]  /*27be0*/  LDL.LU.64 R22, [R1+0x1100] ;  /* 0x0011000001167983 */ /* 0x000ea20000300a00 */
[----:B------:R-:W2:Y:S11]  /*27bf0*/  LDL.LU.64 R20, [R1+0x10f8] ;  /* 0x0010f80001147983 */ /* 0x000eb60000300a00 */
[----:B------:R-:W-:Y:S09]  /*27c00*/  @!UPT UIADD3 URZ, URZ, URZ, URZ ;  /* 0x0000003f3f3ff290 */ /* 0x000ff2000fffe03f */
[----:B------:R-:W-:Y:S01]  /*27c10*/  STL.64 [R1+0x560], R24 ;  /* 0x0005601801007387 */ /* 0x000fe20000100a00 */
[----:B------:R0:W-:Y:S03]  /*27c20*/  STL.64 [R1+0x568], R26 ;  /* 0x0005681a01007387 */ /* 0x0001e60000100a00 */
[----:B0-----:R-:W2:Y:S02]  /*27c30*/  LDL.LU.64 R26, [R1+0x10f0] ;  /* 0x0010f000011a7983 */ /* 0x001ea40000300a00 */
        /* <DEDUP_REMOVED lines=111> */
[----:B0-----:R-:W2:Y:S01]  /*28330*/  LDL.LU.64 R26, [R1+0xf70] ;  /* 0x000f7000011a7983 */ /* 0x001ea20000300a00 */
[----:B------:R-:W3:Y:S01]  /*28340*/  LDL R0, [R1+0xdd8] ;  /* 0x000dd80001007983 */ /* 0x000ee20000100800 */
        /* <DEDUP_REMOVED lines=41> */
[----:B0-----:R-:W3:Y:S01]  /*285e0*/  LDL.LU.64 R26, [R1+0xee0] ;  /* 0x000ee000011a7983 */ /* 0x001ee20000300a00 */
[----:B------:R-:W3:Y:S02]  /*285f0*/  LDL.LU.64 R24, [R1+0xed8] ;  /* 0x000ed80001187983 */ /* 0x000ee40000300a00 */
[C---:B---3--:R-:W-:Y:S01]  /*28600*/  HMMA.16816.F32 R24, R16.reuse, R6, R24 ;  /* 0x000000061018723c */ /* 0x048fe20000001818 */
[----:B------:R-:W4:Y:S01]  /*28610*/  LDL.LU.64 R6, [R1+0xed0] ;  /* 0x000ed00001067983 */ /* 0x000f220000300a00 */
[----:B------:R-:W4:Y:S11]  /*28620*/  LDL.LU.64 R4, [R1+0xec8] ;  /* 0x000ec80001047983 */ /* 0x000f360000300a00 */
[----:B------:R-:W-:Y:S10]  /*28630*/  @!UPT UIADD3 URZ, URZ, URZ, URZ ;  /* 0x0000003f3f3ff290 */ /* 0x000ff4000fffe03f */
[----:B------:R-:W-:Y:S01]  /*28640*/  STL.64 [R1+0x3f0], R24 ;  /* 0x0003f01801007387 */ /* 0x000fe20000100a00 */
[----:B------:R0:W-:Y:S02]  /*28650*/  STL.64 [R1+0x3f8], R26 ;  /* 0x0003f81a01007387 */ /* 0x0001e40000100a00 */
[----:B0-----:R-:W-:Y:S02]  /*28660*/  IMAD.MOV.U32 R26, RZ, RZ, R9 ;  /* 0x000000ffff1a7224 */ /* 0x001fe400078e0009 */
[----:B------:R-:W-:Y:S01]  /*28670*/  IMAD.MOV.U32 R27, RZ, RZ, R8 ;  /* 0x000000ffff1b7224 */ /* 0x000fe200078e0008 */
[C---:B----4-:R-:W-:Y:S01]  /*28680*/  HMMA.16816.F32 R4, R16.reuse, R10, R4 ;  /* 0x0000000a1004723c */ /* 0x050fe20000001804 */
[----:B------:R-:W3:Y:S01]  /*28690*/  LDL.LU.64 R10, [R1+0xec0] ;  /* 0x000ec000010a7983 */ /* 0x000ee20000300a00 */
[----:B------:R-:W3:Y:S11]  /*286a0*/  LDL.LU.64 R8, [R1+0xeb8] ;  /* 0x000eb80001087983 */ /* 0x000ef60000300a00 */
[----:B------:R-:W-:Y:S10]  /*286b0*/  @!UPT UIADD3 URZ, URZ, URZ, URZ ;  /* 0x0000003f3f3ff290 */ /* 0x000ff4000fffe03f */
[----:B------:R-:W-:Y:S01]  /*286c0*/  STL.64 [R1+0x3e0], R4 ;  /* 0x0003e00401007387 */ /* 0x000fe20000100a00 */
[----:B------:R0:W-:Y:S03]  /*286d0*/  STL.64 [R1+0x3e8], R6 ;  /* 0x0003e80601007387 */ /* 0x0001e60000100a00 */
[----:B0-----:R-:W4:Y:S01]  /*286e0*/  LDL.LU R6, [R1+0x1c8] ;  /* 0x0001c80001067983 */ /* 0x001f220000300800 */
[----:B---3--:R-:W-:Y:S03]  /*286f0*/  HMMA.16816.F32 R8, R16, R14, R8 ;  /* 0x0000000e1008723c */ /* 0x008fe60000001808 */
[----:B------:R-:W4:Y:S01]  /*28700*/  LDL.LU.64 R14, [R1+0xeb0] ;  /* 0x000eb000010e7983 */ /* 0x000f220000300a00 */
[----:B------:R-:W4:Y:S02]  /*28710*/  LDL.LU.64 R12, [R1+0xea8] ;  /* 0x000ea800010c7983 */ /* 0x000f240000300a00 */
[----:B------:R-:W-:-:S07]  /*28720*/  IMAD.MOV.U32 R7, RZ, RZ, R2 ;  /* 0x000000ffff077224 */ /* 0x000fce00078e0002 */
[C---:B----4-:R-:W-:Y:S11]  /*28730*/  HMMA.16816.F32 R4, R16.reuse, R6, R12 ;  /* 0x000000061004723c */ /* 0x050ff6000000180c */
[----:B------:R-:W-:Y:S11]  /*28740*/  @!UPT UIADD3 URZ, URZ, URZ, URZ ;  /* 0x0000003f3f3ff290 */ /* 0x000ff6000fffe03f */
[----:B------:R-:W-:Y:S01]  /*28750*/  @!UPT UIADD3 URZ, URZ, URZ, URZ ;  /* 0x0000003f3f3ff290 */ /* 0x000fe2000fffe03f */
[----:B------:R-:W-:Y:S01]  /*28760*/  STL.64 [R1+0x3c0], R4 ;  /* 0x0003c00401007387 */ /* 0x000fe20000100a00 */
[----:B------:R-:W-:Y:S02]  /*28770*/  STL.64 [R1+0x3d0], R8 ;  /* 0x0003d00801007387 */ /* 0x000fe40000100a00 */
[----:B------:R2:W-:Y:S02]  /*28780*/  STL.64 [R1+0x3d8], R10 ;  /* 0x0003d80a01007387 */ /* 0x0005e40000100a00 */
[----:B--2---:R-:W-:Y:S01]  /*28790*/  HMMA.16816.F32 R8, R16, R26, R20 ;  /* 0x0000001a1008723c */ /* 0x004fe20000001814 */
[----:B------:R-:W-:Y:S01]  /*287a0*/  IMAD.MOV.U32 R5, RZ, RZ, R7 ;  /* 0x000000ffff057224 */ /* 0x000fe200078e0007 */
[----:B------:R-:W-:Y:S04]  /*287b0*/  STL.64 [R1+0x3c8], R6 ;  /* 0x0003c80601007387 */ /* 0x000fe80000100a00 */
[----:B------:R-:W-:Y:S11]  /*287c0*/  STL [R1+0xe14], R5 ;  /* 0x000e140501007387 */ /* 0x000ff60000100800 */
[----:B------:R-:W-:Y:S07]  /*287d0*/  @!UPT UIADD3 URZ, URZ, URZ, URZ ;  /* 0x0000003f3f3ff290 */ /* 0x000fee000fffe03f */
[----:B------:R-:W-:Y:S01]  /*287e0*/  IMAD.MOV.U32 R4, RZ, RZ, R11 ;  /* 0x000000ffff047224 */ /* 0x000fe200078e000b */
[----:B------:R-:W-:Y:S01]  /*287f0*/  STL.64 [R1+0x3b0], R8 ;  /* 0x0003b00801007387 */ /* 0x000fe20000100a00 */
[----:B------:R-:W-:Y:S03]  /*28800*/  STL.64 [R1+0x3b8], R10 ;  /* 0x0003b80a01007387 */ /* 0x000fe60000100a00 */
[----:B------:R0:W-:Y:S04]  /*28810*/  STL [R1+0xe18], R4 ;  /* 0x000e180401007387 */ /* 0x0001e80000100800 */
[----:B0-----:R-:W2:Y:S04]  /*28820*/  LDL.LU R4, [R1+0x5d8] ;  /* 0x0005d80001047983 */ /* 0x001ea80000300800 */
[----:B--2---:R0:W-:Y:S04]  /*28830*/  STL [R1+0xe9c], R4 ;  /* 0x000e9c0401007387 */ /* 0x0041e80000100800 */
[----:B0-----:R-:W2:Y:S01]  /*28840*/  LDL.LU R4, [R1+0x5e0] ;  /* 0x0005e00001047983 */ /* 0x001ea20000300800 */
[----:B------:R-:W-:-:S03]  /*28850*/  UIADD3 UR4, UR4, 0x1, URZ ;  /* 0x0000000104047890 */ /* 0x000fc6000fffe03f */
[----:B--2---:R0:W-:Y:S04]  /*28860*/  STL [R1+0xea0], R4 ;  /* 0x000ea00401007387 */ /* 0x0041e80000100800 */
[----:B0-----:R-:W2:Y:S01]  /*28870*/  LDL.LU R4, [R1+0x5e8] ;  /* 0x0005e80001047983 */ /* 0x001ea20000300800 */
[----:B------:R-:W3:Y:S02]  /*28880*/  LDL.LU R16, [R1+0x5d0] ;  /* 0x0005d00001107983 */ /* 0x000ee40000300800 */
[----:B------:R-:W4:Y:S02]  /*28890*/  LDL.LU R17, [R1+0x5c8] ;  /* 0x0005c80001117983 */ /* 0x000f240000300800 */
[----:B------:R-:W3:Y:S01]  /*288a0*/  LDL.LU R18, [R1+0x5c0] ;  /* 0x0005c00001127983 */ /* 0x000ee20000300800 */
[----:B------:R-:W3:Y:S01]  /*288b0*/  LDL.LU R19, [R1+0x5e4] ;  /* 0x0005e40001137983 */ /* 0x000ee20000300800 */
[----:B------:R-:W3:Y:S02]  /*288c0*/  LDL.LU R20, [R1+0x5b8] ;  /* 0x0005b80001147983 */ /* 0x000ee40000300800 */
[----:B------:R-:W3:Y:S02]  /*288d0*/  LDL.LU R21, [R1+0x5dc] ;  /* 0x0005dc0001157983 */ /* 0x000ee40000300800 */
        /* <DEDUP_REMOVED lines=18> */
[----:B------:R-:W3:Y:S01]  /*28a00*/  LDL.LU R28, [R1+0xda0] ;  /* 0x000da000011c7983 */ /* 0x000ee20000300800 */
[----:B------:R-:W-:Y:S01]  /*28a10*/  ISETP.NE.U32.AND P0, PT, R0, UR4, PT ;  /* 0x0000000400007c0c */ /* 0x000fe2000bf05070 */
[----:B------:R-:W3:Y:S01]  /*28a20*/  LDL.LU R3, [R1+0x59c] ;  /* 0x00059c0001037983 */ /* 0x000ee20000300800 */
[----:B------:R-:W3:Y:S01]  /*28a30*/  LDL.LU R0, [R1+0xd98] ;  /* 0x000d980001007983 */ /* 0x000ee20000300800 */
[----:B------:R-:W3:Y:S01]  /*28a40*/  LDL.LU R2, [R1+0x598] ;  /* 0x0005980001027983 */ /* 0x000ee20000300800 */
[----:B--2---:R-:W-:-:S05]  /*28a50*/  IADD3 R4, P4, R4, UR14, RZ ;  /* 0x0000000e04047c10 */ /* 0x004fca000ff9e0ff */
[----:B------:R0:W-:Y:S04]  /*28a60*/  STL [R1+0x5e8], R4 ;  /* 0x0005e80401007387 */ /* 0x0001e80000100800 */
[----:B0-----:R-:W2:Y:S02]  /*28a70*/  LDL.LU R4, [R1+0xea0] ;  /* 0x000ea00001047983 */ /* 0x001ea40000300800 */
[----:B--2---:R-:W-:-:S05]  /*28a80*/  IADD3 R4, P5, R4, UR14, RZ ;  /* 0x0000000e04047c10 */ /* 0x004fca000ffbe0ff */
[----:B------:R0:W-:Y:S04]  /*28a90*/  STL [R1+0x5e0], R4 ;  /* 0x0005e00401007387 */ /* 0x0001e80000100800 */
[----:B0-----:R-:W2:Y:S01]  /*28aa0*/  LDL.LU R4, [R1+0xe9c] ;  /* 0x000e9c0001047983 */ /* 0x001ea20000300800 */
[----:B---3--:R-:W-:Y:S02]  /*28ab0*/  IADD3 R16, P1, R16, UR14, RZ ;  /* 0x0000000e10107c10 */ /* 0x008fe4000ff3e0ff */
[----:B----4-:R-:W-:Y:S02]  /*28ac0*/  IADD3 R17, P2, R17, UR14, RZ ;  /* 0x0000000e11117c10 */ /* 0x010fe4000ff5e0ff */
[----:B------:R-:W-:Y:S02]  /*28ad0*/  IADD3 R18, P3, R18, UR14, RZ ;  /* 0x0000000e12127c10 */ /* 0x000fe4000ff7e0ff */
[----:B------:R-:W-:Y:S01]  /*28ae0*/  IADD3.X R19, R19, UR7, RZ, P4, !PT ;  /* 0x0000000713137c10 */ /* 0x000fe2000a7fe4ff */
[----:B------:R-:W-:Y:S01]  /*28af0*/  IADD3 R20, P4, R20, UR14, RZ ;  /* 0x0000000e14147c10 */ /* 0x000fe2000ff9e0ff */
        /* <DEDUP_REMOVED lines=16> */
[----:B--2---:R-:W-:-:S05]  /*28c00*/  IADD3 R4, P6, R4, UR14, RZ ;  /* 0x0000000e04047c10 */ /* 0x004fca000ffde0ff */
[----:B------:R0:W-:Y:S01]  /*28c10*/  STL [R1+0x5d8], R4 ;  /* 0x0005d80401007387 */ /* 0x0001e20000100800 */
[----:B------:R-:W-:Y:S02]  /*28c20*/  STL [R1+0x5d0], R16 ;  /* 0x0005d01001007387 */ /* 0x000fe40000100800 */
[----:B------:R-:W-:Y:S02]  /*28c30*/  STL [R1+0x5c8], R17 ;  /* 0x0005c81101007387 */ /* 0x000fe40000100800 */
[----:B------:R-:W-:Y:S01]  /*28c40*/  STL [R1+0x5c0], R18 ;  /* 0x0005c01201007387 */ /* 0x000fe20000100800 */
[----:B------:R-:W-:Y:S01]  /*28c50*/  IADD3.X R23, R23, UR7, RZ, P6, !PT ;  /* 0x0000000717177c10 */ /* 0x000fe2000b7fe4ff */
[----:B------:R-:W-:Y:S01]  /*28c60*/  STL [R1+0x5e4], R19 ;  /* 0x0005e41301007387 */ /* 0x000fe20000100800 */
[----:B------:R-:W-:Y:S01]  /*28c70*/  IADD3 R5, P6, R5, UR11, RZ ;  /* 0x0000000b05057c10 */ /* 0x000fe2000ffde0ff */
[----:B------:R-:W-:Y:S02]  /*28c80*/  STL [R1+0x5b8], R20 ;  /* 0x0005b81401007387 */ /* 0x000fe40000100800 */
[----:B------:R-:W-:Y:S01]  /*28c90*/  STL [R1+0x5dc], R21 ;  /* 0x0005dc1501007387 */ /* 0x000fe20000100800 */
[----:B------:R-:W-:Y:S01]  /*28ca0*/  STL [R1+0x5b0], R22 ;  /* 0x0005b01601007387 */ /* 0x000fe20000100800 */
[----:B------:R-:W-:Y:S02]  /*28cb0*/  STL [R1+0x5d4], R23 ;  /* 0x0005d41701007387 */ /* 0x000fe40000100800 */
[----:B------:R-:W-:Y:S02]  /*28cc0*/  STL [R1+0xdc0], R5 ;  /* 0x000dc00501007387 */ /* 0x000fe40000100800 */
[----:B------:R-:W-:Y:S01]  /*28cd0*/  STL [R1+0x5cc], R12 ;  /* 0x0005cc0c01007387 */ /* 0x000fe20000100800 */
[----:B------:R-:W-:Y:S01]  /*28ce0*/  STL [R1+0x5a8], R13 ;  /* 0x0005a80d01007387 */ /* 0x000fe20000100800 */
[----:B------:R-:W-:Y:S02]  /*28cf0*/  STL [R1+0x5c4], R14 ;  /* 0x0005c40e01007387 */ /* 0x000fe40000100800 */
[----:B------:R-:W-:Y:S02]  /*28d00*/  STL [R1+0xdb8], R15 ;  /* 0x000db80f01007387 */ /* 0x000fe40000100800 */
[----:B------:R-:W-:Y:S01]  /*28d10*/  STL [R1+0x5bc], R8 ;  /* 0x0005bc0801007387 */ /* 0x000fe20000100800 */
[----:B------:R-:W-:Y:S01]  /*28d20*/  STL [R1+0xdb4], R9 ;  /* 0x000db40901007387 */ /* 0x000fe20000100800 */
[----:B------:R-:W-:Y:S01]  /*28d30*/  IADD3.X R24, R24, UR8, RZ, P6, !PT ;  /* 0x0000000818187c10 */ /* 0x000fe2000b7fe4ff */
[----:B------:R-:W-:Y:S01]  /*28d40*/  STL [R1+0x5b4], R10 ;  /* 0x0005b40a01007387 */ /* 0x000fe20000100800 */
[----:B------:R-:W-:Y:S01]  /*28d50*/  IADD3 R25, P6, R25, UR11, RZ ;  /* 0x0000000b19197c10 */ /* 0x000fe2000ffde0ff */
        /* <DEDUP_REMOVED lines=9> */
[----:B0-----:R-:W2:Y:S01]  /*28df0*/  LDL.LU R4, [R1+0xd88] ;  /* 0x000d880001047983 */ /* 0x001ea20000300800 */
[----:B------:R-:W-:Y:S01]  /*28e00*/  IADD3.X R3, R3, UR8, RZ, P3, !PT ;  /* 0x0000000803037c10 */ /* 0x000fe20009ffe4ff */
[----:B------:R-:W-:-:S04]  /*28e10*/  IADD3 R0, P3, R0, UR11, RZ ;  /* 0x0000000b00007c10 */ /* 0x000fc8000ff7e0ff */
[----:B------:R-:W-:Y:S04]  /*28e20*/  STL [R1+0x59c], R3 ;  /* 0x00059c0301007387 */ /* 0x000fe80000100800 */
[----:B--2---:R0:W-:Y:S01]  /*28e30*/  STL [R1+0xe94], R4 ;  /* 0x000e940401007387 */ /* 0x0041e20000100800 */
[----:B------:R-:W-:Y:S03]  /*28e40*/  STL [R1+0xd98], R0 ;  /* 0x000d980001007387 */ /* 0x000fe60000100800 */
[----:B0-----:R-:W2:Y:S01]  /*28e50*/  LDL.LU R4, [R1+0x594] ;  /* 0x0005940001047983 */ /* 0x001ea20000300800 */
[----:B------:R-:W-:-:S05]  /*28e60*/  IADD3.X R2, R2, UR8, RZ, P4, !PT ;  /* 0x0000000802027c10 */ /* 0x000fca000a7fe4ff */
[----:B------:R-:W-:Y:S04]  /*28e70*/  STL [R1+0x598], R2 ;  /* 0x0005980201007387 */ /* 0x000fe80000100800 */
        /* <DEDUP_REMOVED lines=30> */
[----:B--2---:R-:W-:-:S05]  /*29060*/  IADD3 R4, P4, R4, UR11, RZ ;  /* 0x0000000b04047c10 */ /* 0x004fca000ff9e0ff */
[----:B------:R0:W-:Y:S04]  /*29070*/  STL [R1+0xd90], R4 ;  /* 0x000d900401007387 */ /* 0x0001e80000100800 */
[----:B0-----:R-:W2:Y:S02]  /*29080*/  LDL.LU R4, [R1+0xe98] ;  /* 0x000e980001047983 */ /* 0x001ea40000300800 */
[----:B--2---:R-:W-:-:S05]  /*29090*/  IADD3.X R4, R4, UR8, RZ, P5, !PT ;  /* 0x0000000804047c10 */ /* 0x004fca000affe4ff */
[----:B------:R0:W-:Y:S04]  /*290a0*/  STL [R1+0x594], R4 ;  /* 0x0005940401007387 */ /* 0x0001e80000100800 */
[----:B0-----:R-:W2:Y:S01]  /*290b0*/  LDL.LU R4, [R1+0xe94] ;  /* 0x000e940001047983 */ /* 0x001ea20000300800 */
[----:B---3--:R-:W-:Y:S01]  /*290c0*/  IADD3.X R16, R16, UR8, RZ, P6, !PT ;  /* 0x0000000810107c10 */ /* 0x008fe2000b7fe4ff */
[----:B----4-:R-:W-:Y:S01]  /*290d0*/  IADD3 R17, P6, R17, UR11, RZ ;  /* 0x0000000b11117c10 */ /* 0x010fe2000ffde0ff */
        /* <DEDUP_REMOVED lines=18> */
[----:B------:R-:W-:-:S02]  /*29200*/  IADD3.X R28, R28, UR8, RZ, P6, !PT ;  /* 0x000000081c1c7c10 */ /* 0x000fc4000b7fe4ff */
[----:B--2---:R-:W-:-:S05]  /*29210*/  IADD3 R4, P5, R4, UR11, RZ ;  /* 0x0000000b04047c10 */ /* 0x004fca000ffbe0ff */
[----:B------:R0:W-:Y:S01]  /*29220*/  STL [R1+0xd88], R4 ;  /* 0x000d880401007387 */ /* 0x0001e20000100800 */
[----:B------:R-:W-:Y:S02]  /*29230*/  STL [R1+0x590], R16 ;  /* 0x0005901001007387 */ /* 0x000fe40000100800 */
[----:B------:R-:W-:Y:S02]  /*29240*/  STL [R1+0xd80], R17 ;  /* 0x000d801101007387 */ /* 0x000fe40000100800 */
[----:B------:R-:W-:Y:S01]  /*29250*/  STL [R1+0x58c], R18 ;  /* 0x00058c1201007387 */ /* 0x000fe20000100800 */
[----:B------:R-:W-:Y:S01]  /*29260*/  STL [R1+0xd78], R19 ;  /* 0x000d781301007387 */ /* 0x000fe20000100800 */
        /* <DEDUP_REMOVED lines=25> */
[----:B0-----:R-:W2:Y:S01]  /*29400*/  LDL.LU R4, [R1+0xd34] ;  /* 0x000d340001047983 */ /* 0x001ea20000300800 */
[----:B------:R-:W-:-:S02]  /*29410*/  IADD3 R3, P6, R3, UR11, RZ ;  /* 0x0000000b03037c10 */ /* 0x000fc4000ffde0ff */
[----:B------:R-:W-:-:S03]  /*29420*/  IADD3.X R0, R0, UR8, RZ, P1, !PT ;  /* 0x0000000800007c10 */ /* 0x000fc60008ffe4ff */
[----:B------:R-:W-:Y:S04]  /*29430*/  STL [R1+0xd20], R3 ;  /* 0x000d200301007387 */ /* 0x000fe80000100800 */
[----:B--2---:R0:W-:Y:S01]  /*29440*/  STL [R1+0xe8c], R4 ;  /* 0x000e8c0401007387 */ /* 0x0041e20000100800 */
[----:B------:R-:W-:Y:S03]  /*29450*/  STL [R1+0xd44], R0 ;  /* 0x000d440001007387 */ /* 0x000fe60000100800 */
[----:B0-----:R-:W2:Y:S01]  /*29460*/  LDL.LU R4, [R1+0xd10] ;  /* 0x000d100001047983 */ /* 0x001ea20000300800 */
[----:B------:R-:W-:-:S05]  /*29470*/  IADD3 R2, P1, R2, UR11, RZ ;  /* 0x0000000b02027c10 */ /* 0x000fca000ff3e0ff */
        /* <DEDUP_REMOVED lines=31> */
[----:B--2---:R-:W-:-:S05]  /*29670*/  IADD3.X R4, R4, UR8, RZ, P2, !PT ;  /* 0x0000000804047c10 */ /* 0x004fca00097fe4ff */
[----:B------:R0:W-:Y:S04]  /*29680*/  STL [R1+0xd3c], R4 ;  /* 0x000d3c0401007387 */ /* 0x0001e80000100800 */
[----:B0-----:R-:W2:Y:S02]  /*29690*/  LDL.LU R4, [R1+0xe90] ;  /* 0x000e900001047983 */ /* 0x001ea40000300800 */
[----:B--2---:R-:W-:-:S05]  /*296a0*/  IADD3 R4, P2, R4, UR11, RZ ;  /* 0x0000000b04047c10 */ /* 0x004fca000ff5e0ff */
[----:B------:R0:W-:Y:S04]  /*296b0*/  STL [R1+0xd10], R4 ;  /* 0x000d100401007387 */ /* 0x0001e80000100800 */
[----:B0-----:R-:W2:Y:S01]  /*296c0*/  LDL.LU R4, [R1+0xe8c] ;  /* 0x000e8c0001047983 */ /* 0x001ea20000300800 */
[----:B----4-:R-:W-:Y:S01]  /*296d0*/  IADD3.X R17, R17, UR8, RZ, P4, !PT ;  /* 0x0000000811117c10 */ /* 0x010fe2000a7fe4ff */
[----:B---3--:R-:W-:Y:S01]  /*296e0*/  IADD3 R18, P4, R18, UR11, RZ ;  /* 0x0000000b12127c10 */ /* 0x008fe2000ff9e0ff */
        /* <DEDUP_REMOVED lines=18> */
[----:B--2---:R-:W-:Y:S01]  /*29810*/  IADD3.X R4, R4, UR8, RZ, P3, !PT ;  /* 0x0000000804047c10 */ /* 0x004fe20009ffe4ff */
[----:B------:R-:W-:-:S04]  /*29820*/  IADD3 R16, P3, R16, UR11, RZ ;  /* 0x0000000b10107c10 */ /* 0x000fc8000ff7e0ff */
[----:B------:R0:W-:Y:S01]  /*29830*/  STL [R1+0xd34], R4 ;  /* 0x000d340401007387 */ /* 0x0001e20000100800 */
[----:B------:R-:W-:Y:S02]  /*29840*/  STL [R1+0xd08], R16 ;  /* 0x000d081001007387 */ /* 0x000fe40000100800 */
[----:B------:R-:W-:Y:S02]  /*29850*/  STL [R1+0xd2c], R17 ;  /* 0x000d2c1101007387 */ /* 0x000fe40000100800 */
[----:B------:R-:W-:Y:S01]  /*29860*/  STL [R1+0xd00], R18 ;  /* 0x000d001201007387 */ /* 0x000fe20000100800 */
[----:B------:R-:W-:Y:S01]  /*29870*/  STL [R1+0xd24], R19 ;  /* 0x000d241301007387 */ /* 0x000fe20000100800 */
        /* <DEDUP_REMOVED lines=1335> */
[----:B------:R-:W-:Y:S02]  /*2ebf0*/  IADD3.X R2, R2, UR8, RZ, P1, !PT ;  /* 0x0000000802027c10 */ /* 0x000fe40008ffe4ff */
[----:B--2---:R-:W-:Y:S01]  /*2ec00*/  IADD3.X R4, R4, UR8, RZ, P4, !PT ;  /* 0x0000000804047c10 */ /* 0x004fe2000a7fe4ff */
[----:B------:R-:W-:-:S04]  /*2ec10*/  IADD3 R5, P4, R5, UR11, RZ ;  /* 0x0000000b05057c10 */ /* 0x000fc8000ff9e0ff */
[----:B------:R0:W-:Y:S04]  /*2ec20*/  STL [R1+0x66c], R4 ;  /* 0x00066c0401007387 */ /* 0x0001e80000100800 */
[----:B0-----:R0:W5:Y:S01]  /*2ec30*/  LDL.LU R4, [R1+0xe18] ;  /* 0x000e180001047983 */ /* 0x0011620000300800 */
[----:B------:R1:W-:Y:S03]  /*2ec40*/  STL [R1+0x640], R5 ;  /* 0x0006400501007387 */ /* 0x0003e60000100800 */
[----:B-1----:R0:W5:Y:S01]  /*2ec50*/  LDL.LU R5, [R1+0xe14] ;  /* 0x000e140001057983 */ /* 0x0021620000300800 */
        /* <DEDUP_REMOVED lines=9> */
[----:B-1----:R-:W2:Y:S01]  /*2ecf0*/  LDL.LU R2, [R1+0xe00] ;  /* 0x000e000001027983 */ /* 0x002ea20000300800 */
[----:B------:R-:W-:-:S02]  /*2ed00*/  IADD3 R16, P1, R16, UR11, RZ ;  /* 0x0000000b10107c10 */ /* 0x000fc4000ff3e0ff */
[----:B------:R-:W-:Y:S01]  /*2ed10*/  IADD3.X R17, R17, UR8, RZ, P2, !PT ;  /* 0x0000000811117c10 */ /* 0x000fe200097fe4ff */
[----:B------:R-:W-:Y:S01]  /*2ed20*/  IADD3 R18, P2, R18, UR11, RZ ;  /* 0x0000000b12127c10 */ /* 0x000fe2000ff5e0ff */
[----:B------:R-:W-:Y:S01]  /*2ed30*/  IADD3.X R19, R19, UR8, RZ, P3, !PT ;  /* 0x0000000813137c10 */ /* 0x000fe20009ffe4ff */
[----:B------:R-:W-:Y:S01]  /*2ed40*/  IADD3 R20, P3, R20, UR11, RZ ;  /* 0x0000000b14147c10 */ /* 0x000fe2000ff7e0ff */
[----:B------:R-:W-:Y:S01]  /*2ed50*/  STL [R1+0x628], R16 ;  /* 0x0006281001007387 */ /* 0x000fe20000100800 */
[----:B------:R-:W-:Y:S01]  /*2ed60*/  IADD3.X R21, R21, UR8, RZ, P4, !PT ;  /* 0x0000000815157c10 */ /* 0x000fe2000a7fe4ff */
[----:B------:R-:W-:Y:S01]  /*2ed70*/  STL [R1+0x64c], R17 ;  /* 0x00064c1101007387 */ /* 0x000fe20000100800 */
        /* <DEDUP_REMOVED lines=24> */
[----:B------:R-:W-:Y:S01]  /*2ef00*/  IADD3.X R24, R24, UR8, RZ, P5, !PT ;  /* 0x0000000818187c10 */ /* 0x000fe2000affe4ff */
[----:B------:R-:W-:Y:S01]  /*2ef10*/  STL [R1+0x5f0], R10 ;  /* 0x0005f00a01007387 */ /* 0x000fe20000100800 */
[----:B------:R-:W-:Y:S01]  /*2ef20*/  IADD3.X R25, R25, UR8, RZ, P6, !PT ;  /* 0x0000000819197c10 */ /* 0x000fe2000b7fe4ff */
[----:B------:R-:W-:Y:S02]  /*2ef30*/  STL [R1+0x614], R11 ;  /* 0x0006140b01007387 */ /* 0x000fe40000100800 */
[----:B------:R-:W-:Y:S01]  /*2ef40*/  STL [R1+0x588], R6 ;  /* 0x0005880601007387 */ /* 0x000fe20000100800 */
[----:B------:R-:W-:Y:S01]  /*2ef50*/  STL [R1+0x60c], R7 ;  /* 0x00060c0701007387 */ /* 0x000fe20000100800 */
[----:B------:R-:W-:Y:S02]  /*2ef60*/  STL [R1+0x604], R24 ;  /* 0x0006041801007387 */ /* 0x000fe40000100800 */
[----:B------:R-:W-:Y:S01]  /*2ef70*/  STL [R1+0x5fc], R25 ;  /* 0x0005fc1901007387 */ /* 0x000fe20000100800 */
[----:B------:R-:W-:-:S02]  /*2ef80*/  IADD3.X R26, R26, UR8, RZ, P1, !PT ;  /* 0x000000081a1a7c10 */ /* 0x000fc40008ffe4ff */
[----:B------:R-:W-:Y:S02]  /*2ef90*/  IADD3.X R27, R27, UR8, RZ, P2, !PT ;  /* 0x000000081b1b7c10 */ /* 0x000fe400097fe4ff */
[----:B--2---:R-:W-:-:S05]  /*2efa0*/  IADD3.X R2, R2, UR8, RZ, P3, !PT ;  /* 0x0000000802027c10 */ /* 0x004fca0009ffe4ff */
[----:B------:R1:W-:Y:S01]  /*2efb0*/  STL [R1+0x584], R2 ;  /* 0x0005840201007387 */ /* 0x0003e20000100800 */
[----:B------:R0:W-:Y:S03]  /*2efc0*/  STL [R1+0x5f4], R26 ;  /* 0x0005f41a01007387 */ /* 0x0001e60000100800 */
[----:B-1----:R-:W1:Y:S01]  /*2efd0*/  S2R R2, SR_TID.X ;  /* 0x0000000000027919 */ /* 0x002e620000002100 */
[----:B------:R0:W-:Y:S02]  /*2efe0*/  STL [R1+0x5ec], R27 ;  /* 0x0005ec1b01007387 */ /* 0x0001e40000100800 */
[----:B-1----:R-:W-:-:S05]  /*2eff0*/  IMAD.SHL.U32 R2, R2, 0x2, RZ ;  /* 0x0000000202027824 */ /* 0x002fca00078e00ff */
[----:B------:R-:W-:Y:S01]  /*2f000*/  LOP3.LUT R2, R2, 0x7e, RZ, 0xc0, !PT ;  /* 0x0000007e02027812 */ /* 0x000fe200078ec0ff */
[----:B0-----:R-:W-:Y:S01]  /*2f010*/  @!P0 CALL.REL.NOINC `(.L_x_2) ;  /* 0x0000001000008944 */ /* 0x001fe20003c00000 */
[----:B------:R-:W-:Y:S05]  /*2f020*/  BRA `(.L_x_3) ;  /* 0xfffeabc000007947 */ /* 0x000fea000383ffff */
.L_x_2:
[----:B-----5:R-:W2:Y:S04]  /*2f030*/  LDL.LU R0, [R1+0x49c] ;  /* 0x00049c0001007983 */ /* 0x020ea80000300800 */
[----:B--2---:R0:W-:Y:S04]  /*2f040*/  STL [R1+0xe8c], R0 ;  /* 0x000e8c0001007387 */ /* 0x0041e80000100800 */
[----:B0-----:R-:W2:Y:S04]  /*2f050*/  LDL.LU R0, [R1+0x45c] ;  /* 0x00045c0001007983 */ /* 0x001ea80000300800 */
        /* <DEDUP_REMOVED lines=33> */
[----:B------:R-:W2:Y:S01]  /*2f270*/  LDL.LU R2, [R1+0x4ac] ;  /* 0x0004ac0001027983 */ /* 0x000ea20000300800 */
[----:B0-----:R-:W-:-:S03]  /*2f280*/  IMAD.MOV.U32 R0, RZ, RZ, R5 ;  /* 0x000000ffff007224 */ /* 0x001fc600078e0005 */
        /* <DEDUP_REMOVED lines=33> */
[----:B------:R-:W2:Y:S04]  /*2f4a0*/  LDL.LU R16, [R1+0x438] ;  /* 0x0004380001107983 */ /* 0x000ea80000300800 */
[----:B------:R-:W2:Y:S04]  /*2f4b0*/  LDL.LU R17, [R1+0x448] ;  /* 0x0004480001117983 */ /* 0x000ea80000300800 */
[----:B------:R-:W3:Y:S04]  /*2f4c0*/  LDL.LU R18, [R1+0x458] ;  /* 0x0004580001127983 */ /* 0x000ee80000300800 */
[----:B------:R-:W3:Y:S04]  /*2f4d0*/  LDL.LU R19, [R1+0x468] ;  /* 0x0004680001137983 */ /* 0x000ee80000300800 */
[----:B------:R-:W4:Y:S04]  /*2f4e0*/  LDL.LU R20, [R1+0x478] ;  /* 0x0004780001147983 */ /* 0x000f280000300800 */
[----:B------:R-:W4:Y:S04]  /*2f4f0*/  LDL.LU R21, [R1+0x488] ;  /* 0x0004880001157983 */ /* 0x000f280000300800 */
[----:B------:R-:W2:Y:S04]  /*2f500*/  LDL.LU R22, [R1+0x498] ;  /* 0x0004980001167983 */ /* 0x000ea80000300800 */
[----:B------:R-:W2:Y:S04]  /*2f510*/  LDL.LU R23, [R1+0x4a8] ;  /* 0x0004a80001177983 */ /* 0x000ea80000300800 */
[----:B------:R-:W2:Y:S04]  /*2f520*/  LDL.LU R12, [R1+0x434] ;  /* 0x00043400010c7983 */ /* 0x000ea80000300800 */
[----:B------:R-:W2:Y:S04]  /*2f530*/  LDL.LU R13, [R1+0x444] ;  /* 0x00044400010d7983 */ /* 0x000ea80000300800 */
[----:B------:R-:W2:Y:S04]  /*2f540*/  LDL.LU R14, [R1+0x454] ;  /* 0x00045400010e7983 */ /* 0x000ea80000300800 */
[----:B------:R-:W2:Y:S01]  /*2f550*/  LDL.LU R15, [R1+0x464] ;  /* 0x00046400010f7983 */ /* 0x000ea20000300800 */
[----:B0-----:R-:W-:-:S03]  /*2f560*/  IMAD.MOV.U32 R2, RZ, RZ, R4 ;  /* 0x000000ffff027224 */ /* 0x001fc600078e0004 */
        /* <DEDUP_REMOVED lines=11> */
[----:B------:R-:W-:-:S03]  /*2f620*/  F2FP.PACK_AB R0, R2, R0 ;  /* 0x000000000200723e */ /* 0x000fc600000000ff */
[----:B------:R-:W2:Y:S04]  /*2f630*/  LDL.LU R27, [R1+0x4a0] ;  /* 0x0004a000011b7983 */ /* 0x000ea80000300800 */
[----:B------:R0:W-:Y:S04]  /*2f640*/  STL [R1+0xe08], R29 ;  /* 0x000e081d01007387 */ /* 0x0001e80000100800 */
[----:B0-----:R-:W2:Y:S04]  /*2f650*/  LDL.LU R29, [R1+0x48c] ;  /* 0x00048c00011d7983 */ /* 0x001ea80000300800 */
[----:B------:R0:W-:Y:S04]  /*2f660*/  STL [R1+0xe04], R3 ;  /* 0x000e040301007387 */ /* 0x0001e80000100800 */
[----:B0-----:R-:W2:Y:S04]  /*2f670*/  LDL.LU R3, [R1+0x47c] ;  /* 0x00047c0001037983 */ /* 0x001ea80000300800 */
[----:B------:R0:W-:Y:S04]  /*2f680*/  STL [R1+0xe00], R28 ;  /* 0x000e001c01007387 */ /* 0x0001e80000100800 */
[----:B0-----:R-:W2:Y:S04]  /*2f690*/  LDL.LU R28, [R1+0x46c] ;  /* 0x00046c00011c7983 */ /* 0x001ea80000300800 */
[----:B------:R-:W2:Y:S04]  /*2f6a0*/  LDL.LU R2, [R1+0xf14] ;  /* 0x000f140001027983 */ /* 0x000ea80000300800 */
[----:B------:R0:W-:Y:S04]  /*2f6b0*/  STL [R1+0x9c], R0 ;  /* 0x00009c0001007387 */ /* 0x0001e80000100800 */
[----:B0-----:R-:W2:Y:S02]  /*2f6c0*/  LDL.LU R0, [R1+0xf10] ;  /* 0x000f100001007983 */ /* 0x001ea40000300800 */
[----:B--2---:R-:W-:-:S02]  /*2f6d0*/  F2FP.PACK_AB R0, R2, R0 ;  /* 0x000000000200723e */ /* 0x004fc400000000ff */
        /* <DEDUP_REMOVED lines=65> */
[----:B------:R0:W-:Y:S02]  /*2faf0*/  STL [R1+0x58], R28 ;  /* 0x0000581c01007387 */ /* 0x0001e40000100800 */
[----:B0-----:R-:W-:Y:S02]  /*2fb00*/  F2FP.PACK_AB R28, R3, R29 ;  /* 0x0000001d031c723e */ /* 0x001fe400000000ff */
[----:B------:R-:W-:-:S03]  /*2fb10*/  F2FP.PACK_AB R3, R16, R17 ;  /* 0x000000111003723e */ /* 0x000fc600000000ff */
[----:B------:R-:W-:Y:S01]  /*2fb20*/  STL [R1+0x54], R28 ;  /* 0x0000541c01007387 */ /* 0x000fe20000100800 */
[----:B--2---:R-:W-:Y:S02]  /*2fb30*/  F2FP.PACK_AB R0, R0, R2 ;  /* 0x000000020000723e */ /* 0x004fe400000000ff */
[----:B---3--:R-:W-:-:S03]  /*2fb40*/  F2FP.PACK_AB R2, R18, R19 ;  /* 0x000000131202723e */ /* 0x008fc600000000ff */
[----:B------:R4:W-:Y:S04]  /*2fb50*/  STL [R1+0x50], R0 ;  /* 0x0000500001007387 */ /* 0x0009e80000100800 */
[----:B------:R0:W-:Y:S01]  /*2fb60*/  STL [R1+0x4c], R3 ;  /* 0x00004c0301007387 */ /* 0x0001e20000100800 */
[----:B----4-:R-:W-:-:S03]  /*2fb70*/  F2FP.PACK_AB R0, R20, R21 ;  /* 0x000000151400723e */ /* 0x010fc600000000ff */
[----:B------:R1:W-:Y:S01]  /*2fb80*/  STL [R1+0x48], R2 ;  /* 0x0000480201007387 */ /* 0x0003e20000100800 */
[----:B0-----:R-:W-:-:S03]  /*2fb90*/  F2FP.PACK_AB R3, R22, R23 ;  /* 0x000000171603723e */ /* 0x001fc600000000ff */
[----:B------:R0:W-:Y:S04]  /*2fba0*/  STL [R1+0x44], R0 ;  /* 0x0000440001007387 */ /* 0x0001e80000100800 */
[----:B------:R2:W-:Y:S01]  /*2fbb0*/  STL [R1+0x40], R3 ;  /* 0x0000400301007387 */ /* 0x0005e20000100800 */
[----:B-1----:R-:W-:Y:S02]  /*2fbc0*/  F2FP.PACK_AB R2, R12, R13 ;  /* 0x0000000d0c02723e */ /* 0x002fe400000000ff */
[----:B0-----:R-:W-:-:S03]  /*2fbd0*/  F2FP.PACK_AB R0, R14, R15 ;  /* 0x0000000f0e00723e */ /* 0x001fc600000000ff */
[----:B------:R0:W-:Y:S01]  /*2fbe0*/  STL [R1+0x3c], R2 ;  /* 0x00003c0201007387 */ /* 0x0001e20000100800 */
[----:B--2---:R-:W-:-:S03]  /*2fbf0*/  F2FP.PACK_AB R3, R8, R9 ;  /* 0x000000090803723e */ /* 0x004fc600000000ff */
[----:B------:R1:W-:Y:S04]  /*2fc00*/  STL [R1+0x38], R0 ;  /* 0x0000380001007387 */ /* 0x0003e80000100800 */
[----:B------:R2:W-:Y:S01]  /*2fc10*/  STL [R1+0x34], R3 ;  /* 0x0000340301007387 */ /* 0x0005e20000100800 */
[----:B0-----:R-:W-:Y:S02]  /*2fc20*/  F2FP.PACK_AB R2, R10, R11 ;  /* 0x0000000b0a02723e */ /* 0x001fe400000000ff */
[----:B-1----:R-:W-:-:S03]  /*2fc30*/  F2FP.PACK_AB R0, R4, R5 ;  /* 0x000000050400723e */ /* 0x002fc600000000ff */
[----:B------:R0:W-:Y:S01]  /*2fc40*/  STL [R1+0x30], R2 ;  /* 0x0000300201007387 */ /* 0x0001e20000100800 */
[----:B--2---:R-:W-:-:S03]  /*2fc50*/  F2FP.PACK_AB R3, R6, R7 ;  /* 0x000000070603723e */ /* 0x004fc600000000ff */
[----:B------:R1:W-:Y:S04]  /*2fc60*/  STL [R1+0x2c], R0 ;  /* 0x00002c0001007387 */ /* 0x0003e80000100800 */
[----:B------:R-:W-:Y:S04]  /*2fc70*/  STL [R1+0x28], R3 ;  /* 0x0000280301007387 */ /* 0x000fe80000100800 */
[----:B------:R-:W2:Y:S01]  /*2fc80*/  LDL.LU R7, [R1+0x4c4] ;  /* 0x0004c40001077983 */ /* 0x000ea20000300800 */
[----:B0-----:R-:W-:Y:S02]  /*2fc90*/  F2FP.PACK_AB R2, R24, R25 ;  /* 0x000000191802723e */ /* 0x001fe400000000ff */
[----:B-1----:R-:W-:-:S03]  /*2fca0*/  F2FP.PACK_AB R0, R26, R27 ;  /* 0x0000001b1a00723e */ /* 0x002fc600000000ff */
[----:B------:R-:W-:Y:S04]  /*2fcb0*/  STL [R1+0x24], R2 ;  /* 0x0000240201007387 */ /* 0x000fe80000100800 */
[----:B--2---:R0:W-:Y:S04]  /*2fcc0*/  STL [R1+0xe4c], R7 ;  /* 0x000e4c0701007387 */ /* 0x0041e80000100800 */
[----:B------:R-:W-:Y:S04]  /*2fcd0*/  STL [R1+0x20], R0 ;  /* 0x0000200001007387 */ /* 0x000fe80000100800 */
        /* <DEDUP_REMOVED lines=15> */
[----:B------:R-:W3:Y:S04]  /*2fdd0*/  LDL.LU R6, [R1+0x4e4] ;  /* 0x0004e40001067983 */ /* 0x000ee80000300800 */
[----:B---3--:R0:W-:Y:S04]  /*2fde0*/  STL [R1+0xe48], R6 ;  /* 0x000e480601007387 */ /* 0x0081e80000100800 */
[----:B0-----:R-:W3:Y:S04]  /*2fdf0*/  LDL.LU R6, [R1+0x4b4] ;  /* 0x0004b40001067983 */ /* 0x001ee80000300800 */
        /* <DEDUP_REMOVED lines=15> */
[----:B0-----:R-:W2:Y:S04]  /*2fef0*/  LDL.LU R6, [R1+0x4bc] ;  /* 0x0004bc0001067983 */ /* 0x001ea80000300800 */
[----:B------:R-:W3:Y:S04]  /*2ff00*/  LDL.LU R5, [R1+0x504] ;  /* 0x0005040001057983 */ /* 0x000ee80000300800 */
[----:B---3--:R0:W-:Y:S04]  /*2ff10*/  STL [R1+0xe44], R5 ;  /* 0x000e440501007387 */ /* 0x0081e80000100800 */
[----:B0-----:R-:W3:Y:S04]  /*2ff20*/  LDL.LU R5, [R1+0x4d4] ;  /* 0x0004d40001057983 */ /* 0x001ee80000300800 */
[----:B------:R-:W4:Y:S04]  /*2ff30*/  LDL.LU R4, [R1+0x524] ;  /* 0x0005240001047983 */ /* 0x000f280000300800 */
[----:B----4-:R0:W-:Y:S04]  /*2ff40*/  STL [R1+0xe40], R4 ;  /* 0x000e400401007387 */ /* 0x0101e80000100800 */
[----:B0-----:R-:W4:Y:S04]  /*2ff50*/  LDL.LU R4, [R1+0x4f4] ;  /* 0x0004f40001047983 */ /* 0x001f280000300800 */
[----:B------:R-:W2:Y:S04]  /*2ff60*/  LDL.LU R11, [R1+0x4c0] ;  /* 0x0004c000010b7983 */ /* 0x000ea80000300800 */
[----:B--2---:R0:W-:Y:S04]  /*2ff70*/  STL [R1+0xe3c], R11 ;  /* 0x000e3c0b01007387 */ /* 0x0041e80000100800 */
[----:B0-----:R-:W2:Y:S04]  /*2ff80*/  LDL.LU R11, [R1+0x514] ;  /* 0x00051400010b7983 */ /* 0x001ea80000300800 */
        /* <DEDUP_REMOVED lines=33> */
[----:B------:R-:W2:Y:S01]  /*301a0*/  LDL.LU R29, [R1+0x534] ;  /* 0x00053400011d7983 */ /* 0x000ea20000300800 */
[----:B------:R-:W-:-:S03]  /*301b0*/  F2FP.PACK_AB R7, R6, R7 ;  /* 0x000000070607723e */ /* 0x000fc600000000ff */
[----:B--2---:R0:W-:Y:S04]  /*301c0*/  STL [R1+0xe0c], R29 ;  /* 0x000e0c1d01007387 */ /* 0x0041e80000100800 */
[----:B0-----:R-:W2:Y:S04]  /*301d0*/  LDL.LU R29, [R1+0x198] ;  /* 0x00019800011d7983 */ /* 0x001ea80000300800 */
        /* <DEDUP_REMOVED lines=41> */
[----:B------:R0:W-:Y:S04]  /*30470*/  STL [R1], R7 ;  /* 0x0000000701007387 */ /* 0x0001e80000100800 */
[----:B0-----:R-:W2:Y:S02]  /*30480*/  LDL.LU R7, [R1+0xe4c] ;  /* 0x000e4c0001077983 */ /* 0x001ea40000300800 */
[----:B--2---:R-:W-:-:S02]  /*30490*/  F2FP.PACK_AB R7, R6, R7 ;  /* 0x000000070607723e */ /* 0x004fc400000000ff */
[----:B------:R-:W3:Y:S02]  /*304a0*/  LDL.LU R6, [R1+0xe48] ;  /* 0x000e480001067983 */ /* 0x000ee40000300800 */
[----:B---3--:R-:W-:Y:S02]  /*304b0*/  F2FP.PACK_AB R6, R5, R6 ;  /* 0x000000060506723e */ /* 0x008fe400000000ff */
[----:B------:R-:W4:Y:S02]  /*304c0*/  LDL.LU R5, [R1+0xe44] ;  /* 0x000e440001057983 */ /* 0x000f240000300800 */
[----:B----4-:R-:W-:Y:S02]  /*304d0*/  F2FP.PACK_AB R5, R4, R5 ;  /* 0x000000050405723e */ /* 0x010fe400000000ff */
[----:B------:R-:W2:Y:S02]  /*304e0*/  LDL.LU R4, [R1+0xe40] ;  /* 0x000e400001047983 */ /* 0x000ea40000300800 */
[----:B--2---:R-:W-:-:S02]  /*304f0*/  F2FP.PACK_AB R4, R11, R4 ;  /* 0x000000040b04723e */ /* 0x004fc400000000ff */
[----:B------:R-:W2:Y:S02]  /*30500*/  LDL.LU R11, [R1+0xe3c] ;  /* 0x000e3c00010b7983 */ /* 0x000ea40000300800 */
[----:B--2---:R-:W-:Y:S02]  /*30510*/  F2FP.PACK_AB R11, R10, R11 ;  /* 0x0000000b0a0b723e */ /* 0x004fe400000000ff */
[----:B------:R-:W2:Y:S02]  /*30520*/  LDL.LU R10, [R1+0xe38] ;  /* 0x000e3800010a7983 */ /* 0x000ea40000300800 */
[----:B--2---:R-:W-:Y:S02]  /*30530*/  F2FP.PACK_AB R10, R9, R10 ;  /* 0x0000000a090a723e */ /* 0x004fe400000000ff */
        /* <DEDUP_REMOVED lines=20> */
[----:B------:R-:W2:Y:S01]  /*30680*/  LDL.LU R29, [R1+0xe0c] ;  /* 0x000e0c00011d7983 */ /* 0x000ea20000300800 */
[----:B------:R-:W-:Y:S02]  /*30690*/  F2FP.PACK_AB R22, R3, R22 ;  /* 0x000000160316723e */ /* 0x000fe400000000ff */
[----:B------:R-:W-:Y:S02]  /*306a0*/  F2FP.PACK_AB R21, R28, R21 ;  /* 0x000000151c15723e */ /* 0x000fe400000000ff */
[----:B--2---:R-:W-:Y:S02]  /*306b0*/  F2FP.PACK_AB R23, R29, R23 ;  /* 0x000000171d17723e */ /* 0x004fe400000000ff */
[----:B------:R-:W2:Y:S04]  /*306c0*/  LDL.LU R29, [R1+0xe08] ;  /* 0x000e0800011d7983 */ /* 0x000ea80000300800 */
[----:B------:R-:W3:Y:S04]  /*306d0*/  LDL.LU R3, [R1+0xe04] ;  /* 0x000e040001037983 */ /* 0x000ee80000300800 */
[----:B------:R-:W3:Y:S01]  /*306e0*/  LDL.LU R28, [R1+0xe00] ;  /* 0x000e0000011c7983 */ /* 0x000ee20000300800 */
[----:B------:R-:W-:-:S02]  /*306f0*/  F2FP.PACK_AB R26, R24, R26 ;  /* 0x0000001a181a723e */ /* 0x000fc400000000ff */
[----:B------:R-:W-:Y:S02]  /*30700*/  F2FP.PACK_AB R20, R0, R20 ;  /* 0x000000140014723e */ /* 0x000fe400000000ff */
[----:B------:R-:W-:Y:S02]  /*30710*/  F2FP.PACK_AB R27, R2, R27 ;  /* 0x0000001b021b723e */ /* 0x000fe400000000ff */
[----:B--2---:R-:W-:Y:S02]  /*30720*/  F2FP.PACK_AB R25, R25, R29 ;  /* 0x0000001d1919723e */ /* 0x004fe400000000ff */
[----:B---3--:R-:W-:Y:S02]  /*30730*/  F2FP.PACK_AB R24, R28, R3 ;  /* 0x000000031c18723e */ /* 0x008fe400000000ff */
.L_x_1:
[----:B------:R-:W2:Y:S04]  /*30740*/  LDL R2, [R1+0xde0] ;  /* 0x000de00001027983 */ /* 0x000ea80000100800 */
[----:B0-----:R-:W3:Y:S04]  /*30750*/  LDL.LU R0, [R1+0xddc] ;  /* 0x000ddc0001007983 */ /* 0x001ee80000300800 */
[----:B------:R-:W-:Y:S04]  /*30760*/  STL [R1+0xe70], R5 ;  /* 0x000e700501007387 */ /* 0x000fe80000100800 */
[----:B------:R-:W-:Y:S04]  /*30770*/  STL [R1+0xe6c], R6 ;  /* 0x000e6c0601007387 */ /* 0x000fe80000100800 */
[----:B------:R0:W-:Y:S04]  /*30780*/  STL [R1+0xe68], R7 ;  /* 0x000e680701007387 */ /* 0x0001e80000100800 */
[----:B------:R-:W1:Y:S04]  /*30790*/  S2R R28, SR_TID.X ;  /* 0x00000000001c7919 */ /* 0x000e680000002100 */
[----:B0-----:R-:W4:Y:S01]  /*307a0*/  LDL.LU R7, [R1+0x580] ;  /* 0x0005800001077983 */ /* 0x001f220000300800 */
[----:B-1----:R-:W-:Y:S01]  /*307b0*/  SHF.R.U32.HI R6, RZ, 0x4, R28 ;  /* 0x00000004ff067819 */ /* 0x002fe2000001161c */
[----:B------:R-:W-:-:S02]  /*307c0*/  IMAD.SHL.U32 R29, R28, 0x80, RZ ;  /* 0x000000801c1d7824 */ /* 0x000fc400078e00ff */
[----:B------:R-:W-:Y:S01]  /*307d0*/  IMAD.SHL.U32 R3, R28, 0x4, RZ ;  /* 0x000000041c037824 */ /* 0x000fe200078e00ff */
[----:B------:R-:W-:Y:S01]  /*307e0*/  SGXT.U32 R6, R6, 0x2 ;  /* 0x000000020606781a */ /* 0x000fe20000000000 */
[----:B------:R-:W-:Y:S01]  /*307f0*/  BAR.SYNC.DEFER_BLOCKING 0x0 ;  /* 0x0000000000007b1d */ /* 0x000fe20000010000 */
[----:B--2---:R-:W-:Y:S01]  /*30800*/  ISETP.GE.AND P0, PT, R2, c[0x0][0x178], PT ;  /* 0x00005e0002007a0c */ /* 0x004fe20003f06270 */
[C---:B------:R-:W-:Y:S01]  /*30810*/  IMAD.SHL.U32 R2, R28.reuse, 0x200, RZ ;  /* 0x000002001c027824 */ /* 0x040fe200078e00ff */
[----:B------:R-:W-:Y:S02]  /*30820*/  LOP3.LUT R28, R28, 0x1f, RZ, 0xc0, !PT ;  /* 0x0000001f1c1c7812 */ /* 0x000fe400078ec0ff */
[----:B---3--:R-:W-:Y:S02]  /*30830*/  LOP3.LUT R29, R0, 0xc00, R29, 0xf8, !PT ;  /* 0x00000c00001d7812 */ /* 0x008fe400078ef81d */
[----:B------:R-:W-:Y:S02]  /*30840*/  LOP3.LUT R2, R2, 0xc00, RZ, 0xc0, !PT ;  /* 0x00000c0002027812 */ /* 0x000fe400078ec0ff */
[----:B------:R-:W-:-:S02]  /*30850*/  LOP3.LUT R29, R29, 0x70, R3, 0x78, !PT ;  /* 0x000000701d1d7812 */ /* 0x000fc400078e7803 */
[C-C-:B----4-:R-:W-:Y:S02]  /*30860*/  LOP3.LUT R0, R7.reuse, 0x20, R6.reuse, 0xfe, !PT ;  /* 0x0000002007007812 */ /* 0x150fe400078efe06 */
[C---:B------:R-:W-:Y:S02]  /*30870*/  LOP3.LUT R5, R7.reuse, 0xc, R6, 0xfe, !PT ;  /* 0x0000000c07057812 */ /* 0x040fe400078efe06 */
[----:B------:R-:W-:Y:S01]  /*30880*/  ISETP.LT.AND P3, PT, R0, c[0x0][0x17c], !P0 ;  /* 0x00005f0000007a0c */ /* 0x000fe20004761270 */
[----:B------:R-:W-:Y:S01]  /*30890*/  IMAD R0, R28, 0x10, R2 ;  /* 0x000000101c007824 */ /* 0x000fe200078e0202 */
[C-C-:B------:R-:W-:Y:S02]  /*308a0*/  LOP3.LUT R2, R7.reuse, 0x8, R6.reuse, 0xfe, !PT ;  /* 0x0000000807027812 */ /* 0x140fe400078efe06 */
[C---:B------:R-:W-:Y:S02]  /*308b0*/  LOP3.LUT R3, R7.reuse, R6, RZ, 0xfc, !PT ;  /* 0x0000000607037212 */ /* 0x040fe400078efcff */
[C-C-:B------:R-:W-:Y:S01]  /*308c0*/  LOP3.LUT R28, R7.reuse, 0x4, R6.reuse, 0xfe, !PT ;  /* 0x00000004071c7812 */ /* 0x140fe200078efe06 */
[----:B------:R0:W-:Y:S04]  /*308d0*/  STL [R1+0xe4], R2 ;  /* 0x0000e40201007387 */ /* 0x0001e80000100800 */
[----:B------:R1:W-:Y:S01]  /*308e0*/  STL [R1+0xe8], R5 ;  /* 0x0000e80501007387 */ /* 0x0003e20000100800 */
[----:B0-----:R-:W-:-:S02]  /*308f0*/  LOP3.LUT R2, R7, 0x10, R6, 0xfe, !PT ;  /* 0x0000001007027812 */ /* 0x001fc400078efe06 */
[----:B-1----:R-:W-:-:S03]  /*30900*/  LOP3.LUT R5, R7, 0x14, R6, 0xfe, !PT ;  /* 0x0000001407057812 */ /* 0x002fc600078efe06 */
[----:B------:R0:W-:Y:S04]  /*30910*/  STL [R1+0xec], R2 ;  /* 0x0000ec0201007387 */ /* 0x0001e80000100800 */
[----:B------:R1:W-:Y:S01]  /*30920*/  STL [R1+0x110], R5 ;  /* 0x0001100501007387 */ /* 0x0003e20000100800 */
[C-C-:B0-----:R-:W-:Y:S02]  /*30930*/  LOP3.LUT R2, R7.reuse, 0x18, R6.reuse, 0xfe, !PT ;  /* 0x0000001807027812 */ /* 0x141fe400078efe06 */
        /* <DEDUP_REMOVED lines=218> */
[----:B------:R1:W-:Y:S04]  /*316e0*/  STL [R1+0x2d4], R5 ;  /* 0x0002d40501007387 */ /* 0x0003e80000100800 */
[----:B0-----:R-:W0:Y:S01]  /*316f0*/  S2R R2, SR_TID.X ;  /* 0x0000000000027919 */ /* 0x001e220000002100 */
[----:B-1----:R-:W-:-:S05]  /*31700*/  LOP3.LUT R5, R7, 0x1f0, R6, 0xfe, !PT ;  /* 0x000001f007057812 */ /* 0x002fca00078efe06 */
[----:B------:R1:W-:Y:S02]  /*31710*/  STL [R1+0x2d8], R5 ;  /* 0x0002d80501007387 */ /* 0x0003e40000100800 */
[C-C-:B-1----:R-:W-:Y:S02]  /*31720*/  LOP3.LUT R5, R7.reuse, 0x1f4, R6.reuse, 0xfe, !PT ;  /* 0x000001f407057812 */ /* 0x142fe400078efe06 */
[----:B------:R-:W-:Y:S02]  /*31730*/  LOP3.LUT R6, R7, 0x1f8, R6, 0xfe, !PT ;  /* 0x000001f807067812 */ /* 0x000fe400078efe06 */
[----:B0-----:R-:W-:Y:S01]  /*31740*/  LEA.HI R7, R2, R7, RZ, 0x1c ;  /* 0x0000000702077211 */ /* 0x001fe200078fe0ff */
[----:B------:R0:W-:Y:S04]  /*31750*/  STL [R1+0x2dc], R5 ;  /* 0x0002dc0501007387 */ /* 0x0001e80000100800 */
[----:B------:R-:W-:Y:S04]  /*31760*/  STS.128 [R29+UR5+0x80], R16 ;  /* 0x000080101d007988 */ /* 0x000fe80008000c05 */
[----:B0-----:R-:W2:Y:S04]  /*31770*/  LDL.LU R5, [R1+0xe70] ;  /* 0x000e700001057983 */ /* 0x001ea80000300800 */
[----:B------:R0:W-:Y:S04]  /*31780*/  STL [R1+0x2a4], R6 ;  /* 0x0002a40601007387 */ /* 0x0001e80000100800 */
[----:B0-----:R-:W2:Y:S04]  /*31790*/  LDL.LU R6, [R1+0xe6c] ;  /* 0x000e6c0001067983 */ /* 0x001ea80000300800 */
[----:B------:R0:W-:Y:S04]  /*317a0*/  STL [R1+0x184], R7 ;  /* 0x0001840701007387 */ /* 0x0001e80000100800 */
[----:B0-----:R-:W2:Y:S01]  /*317b0*/  LDL.LU R7, [R1+0xe68] ;  /* 0x000e680001077983 */ /* 0x001ea20000300800 */
[----:B------:R-:W-:-:S03]  /*317c0*/  LOP3.LUT R0, R0, 0x20, R2, 0x78, !PT ;  /* 0x0000002000007812 */ /* 0x000fc600078e7802 */
[----:B------:R-:W3:Y:S04]  /*317d0*/  LDL.LU R16, [R1+0x50] ;  /* 0x0000500001107983 */ /* 0x000ee80000300800 */
[----:B------:R-:W3:Y:S04]  /*317e0*/  LDL.LU R17, [R1+0x54] ;  /* 0x0000540001117983 */ /* 0x000ee80000300800 */
[----:B------:R-:W4:Y:S04]  /*317f0*/  LDL.LU R18, [R1+0x58] ;  /* 0x0000580001127983 */ /* 0x000f280000300800 */
[----:B------:R-:W4:Y:S04]  /*31800*/  LDL.LU R19, [R1+0x5c] ;  /* 0x00005c0001137983 */ /* 0x000f280000300800 */
[----:B------:R-:W0:Y:S04]  /*31810*/  S2R R0, SR_TID.X ;  /* 0x0000000000007919 */ /* 0x000e280000002100 */
[----:B------:R1:W-:Y:S04]  /*31820*/  STS.128 [R29+UR5], R24 ;  /* 0x000000181d007988 */ /* 0x0003e80008000c05 */
[----:B------:R-:W-:Y:S04]  /*31830*/  STS.128 [R29+UR5+0x100], R20 ;  /* 0x000100141d007988 */ /* 0x000fe80008000c05 */
[----:B------:R-:W-:Y:S01]  /*31840*/  STS.128 [R29+UR5+0x180], R12 ;  /* 0x0001800c1d007988 */ /* 0x000fe20008000c05 */
[----:B-1----:R-:W-:Y:S01]  /*31850*/  IMAD.SHL.U32 R27, R2, 0x200, RZ ;  /* 0x00000200021b7824 */ /* 0x002fe200078e00ff */
[----:B0-----:R-:W-:-:S04]  /*31860*/  LOP3.LUT R0, R0, 0x1f, RZ, 0xc0, !PT ;  /* 0x0000001f00007812 */ /* 0x001fc800078ec0ff */
[----:B------:R-:W-:-:S05]  /*31870*/  LOP3.LUT R27, R27, 0xc00, RZ, 0xc0, !PT ;  /* 0x00000c001b1b7812 */ /* 0x000fca00078ec0ff */
[----:B------:R-:W-:-:S05]  /*31880*/  IMAD R27, R0, 0x10, R27 ;  /* 0x00000010001b7824 */ /* 0x000fca00078e021b */
[----:B------:R-:W-:Y:S01]  /*31890*/  LOP3.LUT R27, R27, 0x20, R2, 0x78, !PT ;  /* 0x000000201b1b7812 */ /* 0x000fe200078e7802 */
[----:B------:R-:W-:Y:S06]  /*318a0*/  BAR.SYNC.DEFER_BLOCKING 0x0 ;  /* 0x0000000000007b1d */ /* 0x000fec0000010000 */
[----:B------:R-:W0:Y:S01]  /*318b0*/  LDS.128 R20, [R27] ;  /* 0x000000001b147984 */ /* 0x000e220000000c00 */
[----:B------:R-:W-:-:S03]  /*318c0*/  LOP3.LUT R0, R27, 0x40, RZ, 0x3c, !PT ;  /* 0x000000401b007812 */ /* 0x000fc600078e3cff */
[----:B----4-:R-:W-:Y:S04]  /*318d0*/  STL.64 [R1+0xe60], R18 ;  /* 0x000e601201007387 */ /* 0x010fe80000100a00 */
[----:B---3--:R1:W-:Y:S04]  /*318e0*/  STL.64 [R1+0xe58], R16 ;  /* 0x000e581001007387 */ /* 0x0083e80000100a00 */
[----:B-1----:R-:W3:Y:S04]  /*318f0*/  LDL.LU R16, [R1] ;  /* 0x0000000001107983 */ /* 0x002ee80000300800 */
[----:B------:R-:W3:Y:S04]  /*31900*/  LDL.LU R17, [R1+0x4] ;  /* 0x0000040001117983 */ /* 0x000ee80000300800 */
[----:B------:R-:W3:Y:S04]  /*31910*/  LDL.LU R18, [R1+0x8] ;  /* 0x0000080001127983 */ /* 0x000ee80000300800 */
[----:B------:R-:W3:Y:S04]  /*31920*/  LDL.LU R19, [R1+0xc] ;  /* 0x00000c0001137983 */ /* 0x000ee80000300800 */
[----:B------:R-:W4:Y:S04]  /*31930*/  LDL.LU R12, [R1+0x40] ;  /* 0x00004000010c7983 */ /* 0x000f280000300800 */
[----:B------:R-:W4:Y:S04]  /*31940*/  LDL.LU R13, [R1+0x44] ;  /* 0x00004400010d7983 */ /* 0x000f280000300800 */
[----:B------:R-:W4:Y:S04]  /*31950*/  LDL.LU R14, [R1+0x48] ;  /* 0x00004800010e7983 */ /* 0x000f280000300800 */
[----:B------:R-:W4:Y:S04]  /*31960*/  LDL.LU R15, [R1+0x4c] ;  /* 0x00004c00010f7983 */ /* 0x000f280000300800 */
[----:B------:R-:W-:Y:S04]  /*31970*/  STL [R1+0x1f4], R0 ;  /* 0x0001f40001007387 */ /* 0x000fe80000100800 */
[----:B0-----:R-:W-:Y:S04]  /*31980*/  STL.64 [R1+0xc0], R20 ;  /* 0x0000c01401007387 */ /* 0x001fe80000100a00 */
[----:B------:R-:W-:Y:S04]  /*31990*/  STL.64 [R1+0xc8], R22 ;  /* 0x0000c81601007387 */ /* 0x000fe80000100a00 */
[----:B------:R-:W0:Y:S04]  /*319a0*/  LDS.128 R20, [R27+0x200] ;  /* 0x000200001b147984 */ /* 0x000e280000000c00 */
[----:B0-----:R-:W-:Y:S04]  /*319b0*/  STL.64 [R1+0xb0], R20 ;  /* 0x0000b01401007387 */ /* 0x001fe80000100a00 */
[----:B------:R-:W-:Y:S04]  /*319c0*/  STL.64 [R1+0xb8], R22 ;  /* 0x0000b81601007387 */ /* 0x000fe80000100a00 */
[----:B------:R-:W0:Y:S04]  /*319d0*/  LDS.128 R20, [R0] ;  /* 0x0000000000147984 */ /* 0x000e280000000c00 */
[----:B0-----:R-:W-:Y:S04]  /*319e0*/  STL.64 [R1+0xa0], R20 ;  /* 0x0000a01401007387 */ /* 0x001fe80000100a00 */
[----:B------:R-:W-:Y:S04]  /*319f0*/  STL.64 [R1+0xa8], R22 ;  /* 0x0000a81601007387 */ /* 0x000fe80000100a00 */
[----:B------:R-:W0:Y:S04]  /*31a00*/  LDS.128 R20, [R0+0x200] ;  /* 0x0002000000147984 */ /* 0x000e280000000c00 */
[----:B------:R-:W-:Y:S06]  /*31a10*/  BAR.SYNC.DEFER_BLOCKING 0x0 ;  /* 0x0000000000007b1d */ /* 0x000fec0000010000 */
[----:B------:R-:W-:Y:S04]  /*31a20*/  STS.128 [R29+UR5], R8 ;  /* 0x000000081d007988 */ /* 0x000fe80008000c05 */
[----:B0-----:R-:W-:Y:S04]  /*31a30*/  STL.64 [R1+0xe28], R22 ;  /* 0x000e281601007387 */ /* 0x001fe80000100a00 */
[----:B------:R0:W-:Y:S04]  /*31a40*/  STL.64 [R1+0xe20], R20 ;  /* 0x000e201401007387 */ /* 0x0001e80000100a00 */
[----:B--2---:R1:W-:Y:S04]  /*31a50*/  STS.128 [R29+UR5+0x100], R4 ;  /* 0x000100041d007988 */ /* 0x0043e80008000c05 */
[----:B0-----:R-:W2:Y:S04]  /*31a60*/  LDL.LU R20, [R1+0x30] ;  /* 0x0000300001147983 */ /* 0x001ea80000300800 */
[----:B------:R-:W2:Y:S04]  /*31a70*/  LDL.LU R21, [R1+0x34] ;  /* 0x0000340001157983 */ /* 0x000ea80000300800 */
[----:B------:R-:W2:Y:S04]  /*31a80*/  LDL.LU R22, [R1+0x38] ;  /* 0x0000380001167983 */ /* 0x000ea80000300800 */
[----:B------:R-:W2:Y:S04]  /*31a90*/  LDL.LU R23, [R1+0x3c] ;  /* 0x00003c0001177983 */ /* 0x000ea80000300800 */
[----:B------:R-:W5:Y:S04]  /*31aa0*/  LDL.LU R8, [R1+0x20] ;  /* 0x0000200001087983 */ /* 0x000f680000300800 */
[----:B------:R-:W5:Y:S04]  /*31ab0*/  LDL.LU R9, [R1+0x24] ;  /* 0x0000240001097983 */ /* 0x000f680000300800 */
[----:B------:R-:W5:Y:S04]  /*31ac0*/  LDL.LU R10, [R1+0x28] ;  /* 0x00002800010a7983 */ /* 0x000f680000300800 */
[----:B------:R-:W5:Y:S04]  /*31ad0*/  LDL.LU R11, [R1+0x2c] ;  /* 0x00002c00010b7983 */ /* 0x000f680000300800 */
[----:B-1----:R-:W2:Y:S04]  /*31ae0*/  LDL.LU R4, [R1+0x10] ;  /* 0x0000100001047983 */ /* 0x002ea80000300800 */
[----:B------:R-:W2:Y:S04]  /*31af0*/  LDL.LU R5, [R1+0x14] ;  /* 0x0000140001057983 */ /* 0x000ea80000300800 */
[----:B------:R-:W2:Y:S04]  /*31b00*/  LDL.LU R6, [R1+0x18] ;  /* 0x0000180001067983 */ /* 0x000ea80000300800 */
[----:B------:R-:W2:Y:S04]  /*31b10*/  LDL.LU R7, [R1+0x1c] ;  /* 0x00001c0001077983 */ /* 0x000ea80000300800 */
[----:B---3--:R0:W-:Y:S04]  /*31b20*/  STS.128 [R29+UR5+0x80], R16 ;  /* 0x000080101d007988 */ /* 0x0081e80008000c05 */
[----:B0-----:R-:W3:Y:S04]  /*31b30*/  LDL.LU.64 R18, [R1+0xe60] ;  /* 0x000e600001127983 */ /* 0x001ee80000300a00 */
[----:B------:R-:W3:Y:S04]  /*31b40*/  LDL.LU.64 R16, [R1+0xe58] ;  /* 0x000e580001107983 */ /* 0x000ee80000300a00 */
[----:B--2---:R-:W-:Y:S04]  /*31b50*/  STS.128 [R29+UR5+0x180], R4 ;  /* 0x000180041d007988 */ /* 0x004fe80008000c05 */
[----:B------:R-:W-:Y:S06]  /*31b60*/  BAR.SYNC.DEFER_BLOCKING 0x0 ;  /* 0x0000000000007b1d */ /* 0x000fec0000010000 */
[----:B------:R-:W0:Y:S04]  /*31b70*/  LDS.128 R4, [R27] ;  /* 0x000000001b047984 */ /* 0x000e280000000c00 */
        /* <DEDUP_REMOVED lines=10> */
[----:B------:R1:W-:Y:S04]  /*31c20*/  STS.128 [R29+UR5+0x100], R20 ;  /* 0x000100141d007988 */ /* 0x0003e80008000c05 */
[----:B-----5:R2:W-:Y:S04]  /*31c30*/  STS.128 [R29+UR5], R8 ;  /* 0x000000081d007988 */ /* 0x0205e80008000c05 */
[----:B0-----:R-:W-:Y:S04]  /*31c40*/  STL.64 [R1], R4 ;  /* 0x0000000401007387 */ /* 0x001fe80000100a00 */
[----:B------:R-:W-:Y:S04]  /*31c50*/  STL.64 [R1+0x8], R6 ;  /* 0x0000080601007387 */ /* 0x000fe80000100a00 */
[----:B-1----:R-:W5:Y:S04]  /*31c60*/  LDL.LU R20, [R1+0x90] ;  /* 0x0000900001147983 */ /* 0x002f680000300800 */
[----:B------:R-:W5:Y:S04]  /*31c70*/  LDL.LU R21, [R1+0x94] ;  /* 0x0000940001157983 */ /* 0x000f680000300800 */
[----:B------:R-:W3:Y:S04]  /*31c80*/  LDL.LU R22, [R1+0x98] ;  /* 0x0000980001167983 */ /* 0x000ee80000300800 */
[----:B------:R-:W3:Y:S04]  /*31c90*/  LDL.LU R23, [R1+0x9c] ;  /* 0x00009c0001177983 */ /* 0x000ee80000300800 */
[----:B------:R-:W3:Y:S04]  /*31ca0*/  LDL.LU R2, [R1+0xde0] ;  /* 0x000de00001027983 */ /* 0x000ee80000300800 */
[----:B--2---:R-:W2:Y:S04]  /*31cb0*/  LDL.LU R11, [R1+0xe4] ;  /* 0x0000e400010b7983 */ /* 0x004ea80000300800 */
[----:B--2---:R0:W-:Y:S04]  /*31cc0*/  STL [R1+0xe40], R11 ;  /* 0x000e400b01007387 */ /* 0x0041e80000100800 */
[----:B------:R-:W2:Y:S04]  /*31cd0*/  LDL.LU R8, [R1+0x70] ;  /* 0x0000700001087983 */ /* 0x000ea80000300800 */
[----:B------:R-:W2:Y:S04]  /*31ce0*/  LDL.LU R9, [R1+0x74] ;  /* 0x0000740001097983 */ /* 0x000ea80000300800 */
[----:B------:R-:W2:Y:S04]  /*31cf0*/  LDL.LU R10, [R1+0x78] ;  /* 0x00007800010a7983 */ /* 0x000ea80000300800 */
[----:B0-----:R-:W2:Y:S04]  /*31d00*/  LDL.LU R11, [R1+0x7c] ;  /* 0x00007c00010b7983 */ /* 0x001ea80000300800 */
[----:B----4-:R-:W-:Y:S04]  /*31d10*/  STS.128 [R29+UR5+0x80], R12 ;  /* 0x0000800c1d007988 */ /* 0x010fe80008000c05 */
[----:B---3--:R-:W-:Y:S04]  /*31d20*/  STS.128 [R29+UR5+0x180], R16 ;  /* 0x000180101d007988 */ /* 0x008fe80008000c05 */
[----:B------:R-:W-:Y:S06]  /*31d30*/  BAR.SYNC.DEFER_BLOCKING 0x0 ;  /* 0x0000000000007b1d */ /* 0x000fec0000010000 */
[----:B------:R-:W0:Y:S04]  /*31d40*/  LDS.128 R12, [R27] ;  /* 0x000000001b0c7984 */ /* 0x000e280000000c00 */
[----:B------:R-:W1:Y:S04]  /*31d50*/  LDS.128 R24, [R27+0x200] ;  /* 0x000200001b187984 */ /* 0x000e680000000c00 */
[----:B------:R-:W3:Y:S04]  /*31d60*/  LDS.128 R16, [R0] ;  /* 0x0000000000107984 */ /* 0x000ee80000000c00 */
[----:B------:R-:W4:Y:S04]  /*31d70*/  LDS.128 R4, [R0+0x200] ;  /* 0x0002000000047984 */ /* 0x000f280000000c00 */
[----:B------:R-:W-:Y:S06]  /*31d80*/  BAR.SYNC.DEFER_BLOCKING 0x0 ;  /* 0x0000000000007b1d */ /* 0x000fec0000010000 */
[----:B--2---:R-:W-:Y:S04]  /*31d90*/  STL.64 [R1+0xe50], R10 ;  /* 0x000e500a01007387 */ /* 0x004fe80000100a00 */
[----:B------:R2:W-:Y:S04]  /*31da0*/  STL.64 [R1+0xe48], R8 ;  /* 0x000e480801007387 */ /* 0x0005e80000100a00 */
[----:B--2---:R-:W2:Y:S04]  /*31db0*/  LDL.LU R8, [R1+0x60] ;  /* 0x0000600001087983 */ /* 0x004ea80000300800 */
[----:B------:R-:W2:Y:S04]  /*31dc0*/  LDL.LU R9, [R1+0x64] ;  /* 0x0000640001097983 */ /* 0x000ea80000300800 */
[----:B------:R-:W2:Y:S04]  /*31dd0*/  LDL.LU R10, [R1+0x68] ;  /* 0x00006800010a7983 */ /* 0x000ea80000300800 */
[----:B------:R-:W2:Y:S04]  /*31de0*/  LDL.LU R11, [R1+0x6c] ;  /* 0x00006c00010b7983 */ /* 0x000ea80000300800 */
[----:B------:R-:W-:Y:S04]  /*31df0*/  STL.64 [R1+0xe38], R22 ;  /* 0x000e381601007387 */ /* 0x000fe80000100a00 */
[----:B-----5:R5:W-:Y:S04]  /*31e00*/  STL.64 [R1+0xe30], R20 ;  /* 0x000e301401007387 */ /* 0x020be80000100a00 */
[----:B-----5:R-:W5:Y:S04]  /*31e10*/  LDL.LU R20, [R1+0x80] ;  /* 0x0000800001147983 */ /* 0x020f680000300800 */
[----:B------:R-:W5:Y:S04]  /*31e20*/  LDL.LU R21, [R1+0x84] ;  /* 0x0000840001157983 */ /* 0x000f680000300800 */
[----:B------:R-:W5:Y:S04]  /*31e30*/  LDL.LU R22, [R1+0x88] ;  /* 0x0000880001167983 */ /* 0x000f680000300800 */
[----:B------:R-:W5:Y:S04]  /*31e40*/  LDL.LU R23, [R1+0x8c] ;  /* 0x00008c0001177983 */ /* 0x000f680000300800 */
[----:B0-----:R-:W-:Y:S04]  /*31e50*/  STL [R1+0xe0c], R12 ;  /* 0x000e0c0c01007387 */ /* 0x001fe80000100800 */
[----:B------:R-:W-:Y:S04]  /*31e60*/  STL [R1+0xe08], R13 ;  /* 0x000e080d01007387 */ /* 0x000fe80000100800 */
[----:B------:R-:W-:Y:S04]  /*31e70*/  STL [R1+0xe04], R14 ;  /* 0x000e040e01007387 */ /* 0x000fe80000100800 */
[----:B------:R0:W-:Y:S04]  /*31e80*/  STL [R1+0xe00], R15 ;  /* 0x000e000f01007387 */ /* 0x0001e80000100800 */
[----:B0-----:R-:W3:Y:S04]  /*31e90*/  LDL.LU R15, [R1+0xe8] ;  /* 0x0000e800010f7983 */ /* 0x001ee80000300800 */
[----:B------:R-:W3:Y:S04]  /*31ea0*/  LDL.LU R14, [R1+0xa0] ;  /* 0x0000a000010e7983 */ /* 0x000ee80000300800 */
[----:B-1----:R0:W-:Y:S04]  /*31eb0*/  STL [R1+0xe1c], R24 ;  /* 0x000e1c1801007387 */ /* 0x0021e80000100800 */
[----:B0-----:R-:W3:Y:S04]  /*31ec0*/  LDL.LU R24, [R1+0xc0] ;  /* 0x0000c00001187983 */ /* 0x001ee80000300800 */
[----:B------:R-:W-:Y:S04]  /*31ed0*/  STL [R1+0xe18], R25 ;  /* 0x000e181901007387 */ /* 0x000fe80000100800 */
[----:B------:R0:W-:Y:S04]  /*31ee0*/  STL [R1+0xe14], R26 ;  /* 0x000e141a01007387 */ /* 0x0001e80000100800 */
[----:B0-----:R-:W3:Y:S04]  /*31ef0*/  LDL.LU R26, [R1+0xb0] ;  /* 0x0000b000011a7983 */ /* 0x001ee80000300800 */
[----:B------:R-:W-:Y:S04]  /*31f00*/  STL [R1+0xe10], R27 ;  /* 0x000e101b01007387 */ /* 0x000fe80000100800 */
[----:B--2---:R0:W-:Y:S04]  /*31f10*/  STS.128 [R29+UR5], R8 ;  /* 0x000000081d007988 */ /* 0x0041e80008000c05 */
[----:B0-----:R-:W2:Y:S04]  /*31f20*/  LDL.LU.64 R10, [R1+0xe50] ;  /* 0x000e5000010a7983 */ /* 0x001ea80000300a00 */
[----:B------:R-:W2:Y:S04]  /*31f30*/  LDL.LU.64 R8, [R1+0xe48] ;  /* 0x000e480001087983 */ /* 0x000ea80000300a00 */
[----:B-----5:R-:W-:Y:S04]  /*31f40*/  STS.128 [R29+UR5+0x80], R20 ;  /* 0x000080141d007988 */ /* 0x020fe80008000c05 */
[----:B--2---:R0:W-:Y:S04]  /*31f50*/  STS.128 [R29+UR5+0x100], R8 ;  /* 0x000100081d007988 */ /* 0x0041e80008000c05 */
[----:B0-----:R-:W2:Y:S04]  /*31f60*/  LDL.LU R11, [R1+0xe40] ;  /* 0x000e4000010b7983 */ /* 0x001ea80000300800 */
[----:B------:R-:W5:Y:S04]  /*31f70*/  LDL.LU R27, [R1+0x110] ;  /* 0x00011000011b7983 */ /* 0x000f680000300800 */
[----:B------:R-:W2:Y:S04]  /*31f80*/  LDL.LU R25, [R1+0x11c] ;  /* 0x00011c0001197983 */ /* 0x000ea80000300800 */
[----:B------:R-:W2:Y:S04]  /*31f90*/  LDL.LU R12, [R1+0x114] ;  /* 0x00011400010c7983 */ /* 0x000ea80000300800 */
[----:B------:R-:W2:Y:S04]  /*31fa0*/  LDL.LU.64 R22, [R1+0xe38] ;  /* 0x000e380001167983 */ /* 0x000ea80000300a00 */
[----:B------:R-:W2:Y:S01]  /*31fb0*/  LDL.LU.64 R20, [R1+0xe30] ;  /* 0x000e300001147983 */ /* 0x000ea20000300a00 */
[----:B------:R-:W-:Y:S01]  /*31fc0*/  IMAD R2, R2, c[0x0][0x194], RZ ;  /* 0x0000650002027a24 */ /* 0x000fe200078e02ff */
[C---:B------:R-:W-:Y:S01]  /*31fd0*/  ISETP.LT.AND P5, PT, R3.reuse, c[0x0][0x17c], !P0 ;  /* 0x00005f0003007a0c */ /* 0x040fe200047a1270 */
[----:B------:R-:W-:Y:S01]  /*31fe0*/  IMAD R13, R3, c[0x0][0x198], RZ ;  /* 0x00006600030d7a24 */ /* 0x000fe200078e02ff */
[C---:B------:R-:W-:Y:S01]  /*31ff0*/  ISETP.LT.AND P4, PT, R28.reuse, c[0x0][0x17c], !P0 ;  /* 0x00005f001c007a0c */ /* 0x040fe20004781270 */
[----:B------:R-:W-:Y:S01]  /*32000*/  IMAD R3, R28, c[0x0][0x198], RZ ;  /* 0x000066001c037a24 */ /* 0x000fe200078e02ff */
[----:B------:R-:W-:-:S04]  /*32010*/  LEA R0, P2, R2, c[0x0][0x170], 0x1 ;  /* 0x00005c0002007a11 */ /* 0x000fc800078408ff */
[----:B------:R-:W-:Y:S02]  /*32020*/  LEA.HI.X.SX32 R2, R2, c[0x0][0x174], 0x1, P2 ;  /* 0x00005d0002027a11 */ /* 0x000fe400010f0eff */
[-C--:B------:R-:W-:Y:S02]  /*32030*/  LEA R28, P6, R13, R0.reuse, 0x1 ;  /* 0x000000000d1c7211 */ /* 0x080fe400078c08ff */
[----:B------:R-:W-:-:S04]  /*32040*/  LEA R8, P2, R3, R0, 0x1 ;  /* 0x0000000003087211 */ /* 0x000fc800078408ff */
[-C--:B------:R-:W-:Y:S01]  /*32050*/  LEA.HI.X.SX32 R9, R3, R2.reuse, 0x1, P2 ;  /* 0x0000000203097211 */ /* 0x080fe200010f0eff */
[C---:B---3--:R-:W-:Y:S01]  /*32060*/  IMAD R3, R15.reuse, c[0x0][0x198], RZ ;  /* 0x000066000f037a24 */ /* 0x048fe200078e02ff */
[----:B------:R-:W-:Y:S01]  /*32070*/  ISETP.LT.AND P2, PT, R15, c[0x0][0x17c], !P0 ;  /* 0x00005f000f007a0c */ /* 0x000fe20004741270 */
[----:B--2---:R0:W-:Y:S02]  /*32080*/  STS.128 [R29+UR5+0x180], R20 ;  /* 0x000180141d007988 */ /* 0x0041e40008000c05 */
[----:B0-----:R-:W-:Y:S02]  /*32090*/  LEA.HI.X.SX32 R29, R13, R2, 0x1, P6 ;  /* 0x000000020d1d7211 */ /* 0x001fe400030f0eff */
[----:B------:R-:W-:Y:S06]  /*320a0*/  BAR.SYNC.DEFER_BLOCKING 0x0 ;  /* 0x0000000000007b1d */ /* 0x000fec0000010000 */
[----:B------:R-:W2:Y:S04]  /*320b0*/  LDL.LU.64 R22, [R1+0xe28] ;  /* 0x000e280001167983 */ /* 0x000ea80000300a00 */
[----:B------:R-:W3:Y:S04]  /*320c0*/  LDL.LU.64 R20, [R1+0xe20] ;  /* 0x000e200001147983 */ /* 0x000ee80000300a00 */
[----:B------:R-:W2:Y:S04]  /*320d0*/  LDL.LU R15, [R1+0x120] ;  /* 0x00012000010f7983 */ /* 0x000ea80000300800 */
[----:B------:R0:W-:Y:S04]  /*320e0*/  @P5 STG.E.U16 [R28.64], R24 ;  /* 0x000000181c005986 */ /* 0x0001e8000c10150c */
[----:B------:R1:W-:Y:S04]  /*320f0*/  @P4 STG.E.U16 [R8.64], R14 ;  /* 0x0000000e08004986 */ /* 0x0003e8000c10150c */
[----:B0-----:R-:W2:Y:S04]  /*32100*/  LDL.LU R29, [R1+0x118] ;  /* 0x00011800011d7983 */ /* 0x001ea80000300800 */
[----:B-1----:R-:W2:Y:S01]  /*32110*/  LDL.LU R9, [R1+0xec] ;  /* 0x0000ec0001097983 */ /* 0x002ea20000300800 */
[C---:B------:R-:W-:Y:S01]  /*32120*/  ISETP.LT.AND P1, PT, R11.reuse, c[0x0][0x17c], !P0 ;  /* 0x00005f000b007a0c */ /* 0x040fe20004721270 */
[----:B------:R-:W-:-:S05]  /*32130*/  IMAD R11, R11, c[0x0][0x198], RZ ;  /* 0x000066000b0b7a24 */ /* 0x000fca00078e02ff */
[----:B------:R-:W-:-:S04]  /*32140*/  LEA R10, P6, R11, R0, 0x1 ;  /* 0x000000000b0a7211 */ /* 0x000fc800078c08ff */
[----:B------:R-:W-:Y:S02]  /*32150*/  LEA.HI.X.SX32 R11, R11, R2, 0x1, P6 ;  /* 0x000000020b0b7211 */ /* 0x000fe400030f0eff */
[----:B------:R-:W-:-:S03]  /*32160*/  LEA R8, P5, R3, R0, 0x1 ;  /* 0x0000000003087211 */ /* 0x000fc600078a08ff */
[----:B------:R0:W-:Y:S01]  /*32170*/  @P1 STG.E.U16 [R10.64], R26 ;  /* 0x0000001a0a001986 */ /* 0x0001e2000c10150c */
[----:B------:R-:W-:-:S03]  /*32180*/  PRMT R28, R24, 0x7632, R28 ;  /* 0x00007632181c7816 */ /* 0x000fc6000000001c */
[----:B------:R-:W4:Y:S01]  /*32190*/  LDL.LU R24, [R1+0xc4] ;  /* 0x0000c40001187983 */ /* 0x000f220000300800 */
[----:B------:R-:W-:Y:S02]  /*321a0*/  ISETP.LT.AND P1, PT, R25, c[0x0][0x17c], !P0 ;  /* 0x00005f0019007a0c */ /* 0x000fe40004721270 */
[C---:B--2---:R-:W-:Y:S01]  /*321b0*/  ISETP.LT.AND P4, PT, R9.reuse, c[0x0][0x17c], !P0 ;  /* 0x00005f0009007a0c */ /* 0x044fe20004781270 */
[----:B0-----:R-:W-:Y:S01]  /*321c0*/  IMAD R11, R9, c[0x0][0x198], RZ ;  /* 0x00006600090b7a24 */ /* 0x001fe200078e02ff */
[----:B------:R-:W-:Y:S01]  /*321d0*/  LEA.HI.X.SX32 R9, R3, R2, 0x1, P5 ;  /* 0x0000000203097211 */ /* 0x000fe200028f0eff */
[C---:B-----5:R-:W-:Y:S01]  /*321e0*/  IMAD R3, R27.reuse, c[0x0][0x198], RZ ;  /* 0x000066001b037a24 */ /* 0x060fe200078e02ff */
[----:B------:R-:W-:Y:S02]  /*321f0*/  ISETP.LT.AND P5, PT, R27, c[0x0][0x17c], !P0 ;  /* 0x00005f001b007a0c */ /* 0x000fe400047a1270 */
[C---:B------:R-:W-:Y:S01]  /*32200*/  LEA R10, P6, R11.reuse, R0, 0x1 ;  /* 0x000000000b0a7211 */ /* 0x040fe200078c08ff */
[----:B---3--:R0:W-:Y:S03]  /*32210*/  @P2 STG.E.U16 [R8.64], R20 ;  /* 0x0000001408002986 */ /* 0x0081e6000c10150c */
[----:B------:R-:W-:-:S02]  /*32220*/  LEA.HI.X.SX32 R11, R11, R2, 0x1, P6 ;  /* 0x000000020b0b7211 */ /* 0x000fc400030f0eff */
[----:B0-----:R-:W-:-:S04]  /*32230*/  LEA R8, P2, R3, R0, 0x1 ;  /* 0x0000000003087211 */ /* 0x001fc800078408ff */
[----:B------:R-:W-:Y:S01]  /*32240*/  LEA.HI.X.SX32 R9, R3, R2, 0x1, P2 ;  /* 0x0000000203097211 */ /* 0x000fe200010f0eff */
[C---:B------:R-:W-:Y:S01]  /*32250*/  IMAD R3, R12.reuse, c[0x0][0x198], RZ ;  /* 0x000066000c037a24 */ /* 0x040fe200078e02ff */
[----:B------:R-:W-:Y:S02]  /*32260*/  ISETP.LT.AND P2, PT, R12, c[0x0][0x17c], !P0 ;  /* 0x00005f000c007a0c */ /* 0x000fe40004741270 */
[----:B------:R-:W-:Y:S01]  /*32270*/  PRMT R20, R14, 0x7632, R20 ;  /* 0x000076320e147816 */ /* 0x000fe20000000014 */
[----:B------:R0:W-:Y:S01]  /*32280*/  @P4 STG.E.U16 [R10.64], R28 ;  /* 0x0000001c0a004986 */ /* 0x0001e2000c10150c */
[----:B------:R-:W-:-:S03]  /*32290*/  ISETP.LT.AND P6, PT, R29, c[0x0][0x17c], !P0 ;  /* 0x00005f001d007a0c */ /* 0x000fc600047c1270 */
[----:B------:R1:W-:Y:S04]  /*322a0*/  @P5 STG.E.U16 [R8.64], R20 ;  /* 0x0000001408005986 */ /* 0x0003e8000c10150c */
[----:B------:R-:W2:Y:S01]  /*322b0*/  LDL.LU R14, [R1+0x12c] ;  /* 0x00012c00010e7983 */ /* 0x000ea20000300800 */
[----:B0-----:R-:W-:-:S03]  /*322c0*/  LEA R10, P4, R3, R0, 0x1 ;  /* 0x00000000030a7211 */ /* 0x001fc600078808ff */
[----:B------:R-:W3:Y:S01]  /*322d0*/  LDL.LU R27, [R1+0x130] ;  /* 0x00013000011b7983 */ /* 0x000ee20000300800 */
[----:B-1----:R-:W-:Y:S01]  /*322e0*/  IMAD R9, R29, c[0x0][0x198], RZ ;  /* 0x000066001d097a24 */ /* 0x002fe200078e02ff */
[----:B------:R-:W-:Y:S01]  /*322f0*/  LEA.HI.X.SX32 R11, R3, R2, 0x1, P4 ;  /* 0x00000002030b7211 */ /* 0x000fe200020f0eff */
[----:B------:R-:W-:Y:S01]  /*32300*/  IMAD.MOV.U32 R29, RZ, RZ, c[0x0][0x198] ;  /* 0x00006600ff1d7624 */ /* 0x000fe200078e00ff */
[----:B------:R-:W-:Y:S01]  /*32310*/  PRMT R20, R26, 0x7632, R20 ;  /* 0x000076321a147816 */ /* 0x000fe20000000014 */
[----:B------:R-:W5:Y:S01]  /*32320*/  LDL.LU R25, [R1+0xa4] ;  /* 0x0000a40001197983 */ /* 0x000f620000300800 */
[----:B------:R-:W-:Y:S01]  /*32330*/  ISETP.LT.AND P5, PT, R15, c[0x0][0x17c], !P0 ;  /* 0x00005f000f007a0c */ /* 0x000fe200047a1270 */
[----:B------:R-:W-:Y:S02]  /*32340*/  IMAD R3, R29, 0x20, R13 ;  /* 0x000000201d037824 */ /* 0x000fe400078e020d */
[----:B------:R-:W2:Y:S01]  /*32350*/  LDL.LU R12, [R1+0xb4] ;  /* 0x0000b400010c7983 */ /* 0x000ea20000300800 */
[----:B------:R-:W-:-:S03]  /*32360*/  PRMT R28, R20, 0x7632, R28 ;  /* 0x00007632141c7816 */ /* 0x000fc6000000001c */
[----:B------:R-:W2:Y:S04]  /*32370*/  LDL.LU R26, [R1+0x134] ;  /* 0x00013400011a7983 */ /* 0x000ea80000300800 */
[----:B------:R-:W2:Y:S04]  /*32380*/  LDL.LU R15, [R1+0x138] ;  /* 0x00013800010f7983 */ /* 0x000ea80000300800 */
[----:B------:R-:W2:Y:S04]  /*32390*/  LDL R13, [R1+0x184] ;  /* 0x00018400010d7983 */ /* 0x000ea80000100800 */
[----:B------:R0:W-:Y:S04]  /*323a0*/  @P2 STG.E.U16 [R10.64], R20 ;  /* 0x000000140a002986 */ /* 0x0001e8000c10150c */
[----:B0-----:R-:W2:Y:S01]  /*323b0*/  LDL.LU R20, [R1+0x124] ;  /* 0x0001240001147983 */ /* 0x001ea20000300800 */
[----:B------:R-:W-:-:S02]  /*323c0*/  LEA R8, P4, R9, R0, 0x1 ;  /* 0x0000000009087211 */ /* 0x000fc400078808ff */
[----:B------:R-:W-:Y:S02]  /*323d0*/  LEA R10, P2, R3, R0, 0x1 ;  /* 0x00000000030a7211 */ /* 0x000fe400078408ff */
[-C--:B------:R-:W-:Y:S02]  /*323e0*/  LEA.HI.X.SX32 R9, R9, R2.reuse, 0x1, P4 ;  /* 0x0000000209097211 */ /* 0x080fe400020f0eff */
[----:B------:R-:W-:-:S03]  /*323f0*/  LEA.HI.X.SX32 R11, R3, R2, 0x1, P2 ;  /* 0x00000002030b7211 */ /* 0x000fc600010f0eff */
[----:B------:R0:W-:Y:S04]  /*32400*/  @P6 STG.E.U16 [R8.64], R28 ;  /* 0x0000001c08006986 */ /* 0x0001e8000c10150c */
[----:B----4-:R1:W-:Y:S01]  /*32410*/  @P3 STG.E.U16 [R10.64], R24 ;  /* 0x000000180a003986 */ /* 0x0103e2000c10150c */
[----:B--2---:R-:W-:Y:S01]  /*32420*/  ISETP.LT.AND P4, PT, R20, c[0x0][0x17c], !P0 ;  /* 0x00005f0014007a0c */ /* 0x004fe20004781270 */
[----:B------:R-:W-:Y:S02]  /*32430*/  IMAD R20, R29, 0x4, R3 ;  /* 0x000000041d147824 */ /* 0x000fe400078e0203 */
[----:B------:R-:W2:Y:S01]  /*32440*/  LDL.LU R3, [R1+0x128] ;  /* 0x0001280001037983 */ /* 0x000ea20000300800 */
[----:B------:R-:W-:-:S03]  /*32450*/  ISETP.LT.AND P3, PT, R14, c[0x0][0x17c], !P0 ;  /* 0x00005f000e007a0c */ /* 0x000fc60004761270 */
[----:B------:R-:W4:Y:S01]  /*32460*/  LDL.LU R14, [R1+0x13c] ;  /* 0x00013c00010e7983 */ /* 0x000f220000300800 */
[----:B0-----:R-:W-:-:S04]  /*32470*/  LEA R8, P6, R20, R0, 0x1 ;  /* 0x0000000014087211 */ /* 0x001fc800078c08ff */
[----:B------:R-:W-:-:S05]  /*32480*/  LEA.HI.X.SX32 R9, R20, R2, 0x1, P6 ;  /* 0x0000000214097211 */ /* 0x000fca00030f0eff */
[----:B-----5:R0:W-:Y:S01]  /*32490*/  @P1 STG.E.U16 [R8.64], R25 ;  /* 0x0000001908001986 */ /* 0x0201e2000c10150c */
[----:B------:R-:W-:Y:S02]  /*324a0*/  PRMT R28, R24, 0x7632, R28 ;  /* 0x00007632181c7816 */ /* 0x000fe4000000001c */
[----:B---3--:R-:W-:Y:S01]  /*324b0*/  ISETP.LT.AND P1, PT, R27, c[0x0][0x17c], !P0 ;  /* 0x00005f001b007a0c */ /* 0x008fe20004721270 */
[----:B-1----:R-:W3:Y:S01]  /*324c0*/  LDL.LU R24, [R1+0xc8] ;  /* 0x0000c80001187983 */ /* 0x002ee20000300800 */
[----:B--2---:R-:W-:Y:S01]  /*324d0*/  ISETP.LT.AND P2, PT, R3, c[0x0][0x17c], !P0 ;  /* 0x00005f0003007a0c */ /* 0x004fe20004741270 */
[----:B------:R-:W-:-:S04]  /*324e0*/  IMAD R3, R29, 0x4, R20 ;  /* 0x000000041d037824 */ /* 0x000fc800078e0214 */
[----:B------:R-:W-:Y:S01]  /*324f0*/  IMAD R20, R29, 0x4, R3 ;  /* 0x000000041d147824 */ /* 0x000fe200078e0203 */
[----:B------:R-:W-:-:S04]  /*32500*/  LEA R10, P6, R3, R0, 0x1 ;  /* 0x00000000030a7211 */ /* 0x000fc800078c08ff */
[----:B------:R-:W-:Y:S01]  /*32510*/  LEA.HI.X.SX32 R11, R3, R2, 0x1, P6 ;  /* 0x00000002030b7211 */ /* 0x000fe200030f0eff */
[----:B------:R-:W-:Y:S01]  /*32520*/  IMAD R3, R29, 0x4, R20 ;  /* 0x000000041d037824 */ /* 0x000fe200078e0214 */
[----:B0-----:R-:W-:-:S03]  /*32530*/  LEA R8, P6, R20, R0, 0x1 ;  /* 0x0000000014087211 */ /* 0x001fc600078c08ff */
[----:B------:R0:W-:Y:S01]  /*32540*/  @P5 STG.E.U16 [R10.64], R12 ;  /* 0x0000000c0a005986 */ /* 0x0001e2000c10150c */
[----:B------:R-:W-:Y:S01]  /*32550*/  LEA.HI.X.SX32 R9, R20, R2, 0x1, P6 ;  /* 0x0000000214097211 */ /* 0x000fe200030f0eff */
[----:B------:R-:W-:Y:S01]  /*32560*/  IMAD R20, R29, 0x4, R3 ;  /* 0x000000041d147824 */ /* 0x000fe200078e0203 */
[----:B0-----:R-:W-:-:S04]  /*32570*/  LEA R10, P6, R3, R0, 0x1 ;  /* 0x00000000030a7211 */ /* 0x001fc800078c08ff */
[----:B------:R-:W-:Y:S01]  /*32580*/  LEA.HI.X.SX32 R11, R3, R2, 0x1, P6 ;  /* 0x00000002030b7211 */ /* 0x000fe200030f0eff */
[----:B------:R0:W-:Y:S01]  /*32590*/  @P4 STG.E.U16 [R8.64], R21 ;  /* 0x0000001508004986 */ /* 0x0001e2000c10150c */
[----:B------:R-:W-:-:S03]  /*325a0*/  IMAD R3, R29, 0x4, R20 ;  /* 0x000000041d037824 */ /* 0x000fc600078e0214 */
[----:B------:R1:W-:Y:S01]  /*325b0*/  @P2 STG.E.U16 [R10.64], R28 ;  /* 0x0000001c0a002986 */ /* 0x0003e2000c10150c */
[C---:B0-----:R-:W-:Y:S02]  /*325c0*/  LEA R8, P6, R20.reuse, R0, 0x1 ;  /* 0x0000000014087211 */ /* 0x041fe400078c08ff */
[----:B-1----:R-:W-:Y:S02]  /*325d0*/  IADD3 R10, R13, 0x3c, RZ ;  /* 0x0000003c0d0a7810 */ /* 0x002fe40007ffe0ff */
[----:B------:R-:W-:Y:S02]  /*325e0*/  LEA.HI.X.SX32 R9, R20, R2, 0x1, P6 ;  /* 0x0000000214097211 */ /* 0x000fe400030f0eff */
[----:B------:R-:W-:Y:S01]  /*325f0*/  PRMT R11, R25, 0x7632, R11 ;  /* 0x00007632190b7816 */ /* 0x000fe2000000000b */
[C---:B------:R-:W-:Y:S01]  /*32600*/  IMAD R20, R10.reuse, c[0x0][0x198], RZ ;  /* 0x000066000a147a24 */ /* 0x040fe200078e02ff */
[----:B------:R-:W-:Y:S02]  /*32610*/  ISETP.LT.AND P2, PT, R10, c[0x0][0x17c], !P0 ;  /* 0x00005f000a007a0c */ /* 0x000fe40004741270 */
[----:B------:R-:W-:Y:S01]  /*32620*/  LEA R10, P6, R3, R0, 0x1 ;  /* 0x00000000030a7211 */ /* 0x000fe200078c08ff */
[----:B------:R0:W-:Y:S01]  /*32630*/  @P3 STG.E.U16 [R8.64], R11 ;  /* 0x0000000b08003986 */ /* 0x0001e2000c10150c */
[----:B------:R-:W-:-:S02]  /*32640*/  PRMT R21, R12, 0x7632, R21 ;  /* 0x000076320c157816 */ /* 0x000fc40000000015 */
[----:B------:R-:W-:Y:S02]  /*32650*/  ISETP.LT.AND P5, PT, R26, c[0x0][0x17c], !P0 ;  /* 0x00005f001a007a0c */ /* 0x000fe400047a1270 */
[----:B------:R-:W-:Y:S01]  /*32660*/  ISETP.LT.AND P4, PT, R15, c[0x0][0x17c], !P0 ;  /* 0x00005f000f007a0c */ /* 0x000fe20004781270 */
[----:B------:R-:W2:Y:S01]  /*32670*/  LDL.LU R26, [R1+0xa8] ;  /* 0x0000a800011a7983 */ /* 0x000ea20000300800 */
[----:B------:R-:W-:-:S03]  /*32680*/  PRMT R28, R21, 0x7632, R28 ;  /* 0x00007632151c7816 */ /* 0x000fc6000000001c */
[----:B------:R-:W5:Y:S01]  /*32690*/  LDL.LU R15, [R1+0xb8] ;  /* 0x0000b800010f7983 */ /* 0x000f620000300800 */
[----:B0-----:R-:W-:Y:S01]  /*326a0*/  LEA.HI.X.SX32 R11, R3, R2, 0x1, P6 ;  /* 0x00000002030b7211 */ /* 0x001fe200030f0eff */
[----:B------:R-:W-:Y:S01]  /*326b0*/  IMAD R3, R29, 0x8, R3 ;  /* 0x000000081d037824 */ /* 0x000fe200078e0203 */
[C---:B------:R-:W-:Y:S01]  /*326c0*/  LEA R8, P6, R20.reuse, R0, 0x1 ;  /* 0x0000000014087211 */ /* 0x040fe200078c08ff */
[----:B------:R-:W5:Y:S03]  /*326d0*/  LDL.LU R27, [R1+0x14c] ;  /* 0x00014c00011b7983 */ /* 0x000f660000300800 */
[----:B------:R-:W-:Y:S01]  /*326e0*/  LEA.HI.X.SX32 R9, R20, R2, 0x1, P6 ;  /* 0x0000000214097211 */ /* 0x000fe200030f0eff */
[----:B------:R0:W-:Y:S01]  /*326f0*/  @P1 STG.E.U16 [R10.64], R21 ;  /* 0x000000150a001986 */ /* 0x0001e2000c10150c */
[----:B----4-:R-:W-:-:S03]  /*32700*/  ISETP.LT.AND P3, PT, R14, c[0x0][0x17c], !P0 ;  /* 0x00005f000e007a0c */ /* 0x010fc60004761270 */
[----:B------:R-:W4:Y:S01]  /*32710*/  LDL.LU R25, [R1+0x150] ;  /* 0x0001500001197983 */ /* 0x000f220000300800 */
[----:B------:R-:W-:-:S03]  /*32720*/  IMAD R20, R29, 0x4, R3 ;  /* 0x000000041d147824 */ /* 0x000fc600078e0203 */
[----:B------:R-:W4:Y:S01]  /*32730*/  LDL.LU R14, [R1+0x154] ;  /* 0x00015400010e7983 */ /* 0x000f220000300800 */
[----:B0-----:R-:W-:-:S03]  /*32740*/  LEA R10, P1, R3, R0, 0x1 ;  /* 0x00000000030a7211 */ /* 0x001fc600078208ff */
[----:B------:R-:W4:Y:S01]  /*32750*/  LDL.LU R12, [R1+0x158] ;  /* 0x00015800010c7983 */ /* 0x000f220000300800 */
[----:B------:R-:W-:-:S03]  /*32760*/  LEA.HI.X.SX32 R11, R3, R2, 0x1, P1 ;  /* 0x00000002030b7211 */ /* 0x000fc600008f0eff */
[----:B------:R0:W-:Y:S04]  /*32770*/  @P2 STG.E.U16 [R8.64], R28 ;  /* 0x0000001c08002986 */ /* 0x0001e8000c10150c */
[----:B0-----:R-:W4:Y:S04]  /*32780*/  LDL.LU R28, [R1+0x148] ;  /* 0x00014800011c7983 */ /* 0x001f280000300800 */
[----:B------:R-:W4:Y:S04]  /*32790*/  LDL.LU R3, [R1+0x144] ;  /* 0x0001440001037983 */ /* 0x000f280000300800 */
[----:B------:R-:W5:Y:S01]  /*327a0*/  LDL.LU R9, [R1+0x140] ;  /* 0x0001400001097983 */ /* 0x000f620000300800 */
[----:B------:R-:W-:-:S03]  /*327b0*/  LEA R8, P6, R20, R0, 0x1 ;  /* 0x0000000014087211 */ /* 0x000fc600078c08ff */
[----:B---3--:R0:W-:Y:S01]  /*327c0*/  @P5 STG.E.U16 [R10.64], R24 ;  /* 0x000000180a005986 */ /* 0x0081e2000c10150c */
[----:B--2---:R-:W-:Y:S02]  /*327d0*/  PRMT R21, R26, 0x7632, R21 ;  /* 0x000076321a157816 */ /* 0x004fe40000000015 */
[----:B----4-:R-:W-:Y:S01]  /*327e0*/  ISETP.LT.AND P1, PT, R3, c[0x0][0x17c], !P0 ;  /* 0x00005f0003007a0c */ /* 0x010fe20004721270 */
[----:B------:R-:W-:Y:S01]  /*327f0*/  IMAD R3, R29, 0x4, R20 ;  /* 0x000000041d037824 */ /* 0x000fe200078e0214 */
[----:B-----5:R-:W-:Y:S02]  /*32800*/  ISETP.LT.AND P2, PT, R9, c[0x0][0x17c], !P0 ;  /* 0x00005f0009007a0c */ /* 0x020fe40004741270 */
        /* <DEDUP_REMOVED lines=9> */
[----:B------:R-:W-:-:S03]  /*328a0*/  ISETP.LT.AND P4, PT, R28, c[0x0][0x17c], !P0 ;  /* 0x00005f001c007a0c */ /* 0x000fc60004781270 */
[----:B------:R1:W-:Y:S01]  /*328b0*/  @P2 STG.E.U16 [R8.64], R22 ;  /* 0x0000001608002986 */ /* 0x0003e2000c10150c */
[----:B------:R-:W-:Y:S02]  /*328c0*/  PRMT R20, R24, 0x7632, R20 ;  /* 0x0000763218147816 */ /* 0x000fe40000000014 */
[----:B0-----:R-:W-:Y:S01]  /*328d0*/  LEA R10, P6, R3, R0, 0x1 ;  /* 0x00000000030a7211 */ /* 0x001fe200078c08ff */
[----:B-1----:R-:W-:-:S03]  /*328e0*/  IMAD R9, R29, 0x4, R3 ;  /* 0x000000041d097824 */ /* 0x002fc600078e0203 */
[----:B------:R-:W-:Y:S01]  /*328f0*/  LEA.HI.X.SX32 R11, R3, R2, 0x1, P6 ;  /* 0x00000002030b7211 */ /* 0x000fe200030f0eff */
[----:B------:R-:W-:Y:S01]  /*32900*/  IMAD R3, R29, 0x4, R9 ;  /* 0x000000041d037824 */ /* 0x000fe200078e0209 */
[----:B------:R-:W-:-:S03]  /*32910*/  LEA R8, P6, R9, R0, 0x1 ;  /* 0x0000000009087211 */ /* 0x000fc600078c08ff */
[----:B------:R0:W-:Y:S01]  /*32920*/  @P1 STG.E.U16 [R10.64], R20 ;  /* 0x000000140a001986 */ /* 0x0001e2000c10150c */
[----:B------:R-:W-:Y:S02]  /*32930*/  ISETP.LT.AND P3, PT, R25, c[0x0][0x17c], !P0 ;  /* 0x00005f0019007a0c */ /* 0x000fe40004761270 */
[----:B------:R-:W-:Y:S01]  /*32940*/  LEA.HI.X.SX32 R9, R9, R2, 0x1, P6 ;  /* 0x0000000209097211 */ /* 0x000fe200030f0eff */
[----:B------:R-:W2:Y:S01]  /*32950*/  LDL.LU R25, [R1+0xcc] ;  /* 0x0000cc0001197983 */ /* 0x000ea20000300800 */
[----:B------:R-:W-:-:S03]  /*32960*/  ISETP.LT.AND P2, PT, R14, c[0x0][0x17c], !P0 ;  /* 0x00005f000e007a0c */ /* 0x000fc60004741270 */
[----:B------:R-:W3:Y:S01]  /*32970*/  LDL.LU R24, [R1+0x164] ;  /* 0x0001640001187983 */ /* 0x000ee20000300800 */
[----:B0-----:R-:W-:-:S03]  /*32980*/  IMAD R20, R29, 0x4, R3 ;  /* 0x000000041d147824 */ /* 0x001fc600078e0203 */
[----:B------:R-:W4:Y:S01]  /*32990*/  LDL.LU R14, [R1+0xac] ;  /* 0x0000ac00010e7983 */ /* 0x000f220000300800 */
[----:B------:R-:W-:Y:S02]  /*329a0*/  ISETP.LT.AND P5, PT, R27, c[0x0][0x17c], !P0 ;  /* 0x00005f001b007a0c */ /* 0x000fe400047a1270 */
[----:B------:R-:W-:Y:S01]  /*329b0*/  LEA R10, P6, R3, R0, 0x1 ;  /* 0x00000000030a7211 */ /* 0x000fe200078c08ff */
[----:B------:R-:W5:Y:S01]  /*329c0*/  LDL.LU R28, [R1+0x168] ;  /* 0x00016800011c7983 */ /* 0x000f620000300800 */
[----:B------:R-:W-:-:S03]  /*329d0*/  ISETP.LT.AND P1, PT, R12, c[0x0][0x17c], !P0 ;  /* 0x00005f000c007a0c */ /* 0x000fc60004721270 */
[----:B------:R0:W-:Y:S01]  /*329e0*/  @P4 STG.E.U16 [R8.64], R21 ;  /* 0x0000001508004986 */ /* 0x0001e2000c10150c */
[----:B------:R-:W-:-:S03]  /*329f0*/  PRMT R22, R15, 0x7632, R22 ;  /* 0x000076320f167816 */ /* 0x000fc60000000016 */
[----:B------:R-:W4:Y:S01]  /*32a00*/  LDL.LU R27, [R1+0x16c] ;  /* 0x00016c00011b7983 */ /* 0x000f220000300800 */
[----:B------:R-:W-:-:S03]  /*32a10*/  LEA.HI.X.SX32 R11, R3, R2, 0x1, P6 ;  /* 0x00000002030b7211 */ /* 0x000fc600030f0eff */
[----:B------:R-:W4:Y:S01]  /*32a20*/  LDL.LU R12, [R1+0xbc] ;  /* 0x0000bc00010c7983 */ /* 0x000f220000300800 */
[----:B0-----:R-:W-:-:S03]  /*32a30*/  LEA R8, P4, R20, R0, 0x1 ;  /* 0x0000000014087211 */ /* 0x001fc600078808ff */
[----:B------:R-:W4:Y:S01]  /*32a40*/  LDL.LU R15, [R1+0x170] ;  /* 0x00017000010f7983 */ /* 0x000f220000300800 */
[----:B------:R-:W-:Y:S01]  /*32a50*/  IMAD R3, R29, 0x4, R20 ;  /* 0x000000041d037824 */ /* 0x000fe200078e0214 */
[----:B------:R-:W-:Y:S02]  /*32a60*/  LEA.HI.X.SX32 R9, R20, R2, 0x1, P4 ;  /* 0x0000000214097211 */ /* 0x000fe400020f0eff */
[----:B------:R-:W4:Y:S04]  /*32a70*/  LDL.LU R26, [R1+0x174] ;  /* 0x00017400011a7983 */ /* 0x000f280000300800 */
[----:B------:R-:W4:Y:S04]  /*32a80*/  LDL.LU R21, [R1+0x160] ;  /* 0x0001600001157983 */ /* 0x000f280000300800 */
[----:B------:R-:W4:Y:S04]  /*32a90*/  LDL.LU R20, [R1+0x15c] ;  /* 0x00015c0001147983 */ /* 0x000f280000300800 */
[----:B------:R0:W-:Y:S02]  /*32aa0*/  @P5 STG.E.U16 [R10.64], R22 ;  /* 0x000000160a005986 */ /* 0x0001e4000c10150c */
[----:B0-----:R-:W-:-:S02]  /*32ab0*/  PRMT R22, R22, 0x7632, R22 ;  /* 0x0000763216167816 */ /* 0x001fc40000000016 */
[----:B------:R-:W-:-:S03]  /*32ac0*/  LEA R10, P4, R3, R0, 0x1 ;  /* 0x00000000030a7211 */ /* 0x000fc600078808ff */
[----:B------:R0:W-:Y:S01]  /*32ad0*/  @P3 STG.E.U16 [R8.64], R22 ;  /* 0x0000001608003986 */ /* 0x0001e2000c10150c */
[----:B------:R-:W-:-:S05]  /*32ae0*/  LEA.HI.X.SX32 R11, R3, R2, 0x1, P4 ;  /* 0x00000002030b7211 */ /* 0x000fca00020f0eff */
[----:B--2---:R1:W-:Y:S01]  /*32af0*/  @P2 STG.E.U16 [R10.64], R25 ;  /* 0x000000190a002986 */ /* 0x0043e2000c10150c */
[----:B---3--:R-:W-:-:S03]  /*32b00*/  ISETP.LT.AND P2, PT, R24, c[0x0][0x17c], !P0 ;  /* 0x00005f0018007a0c */ /* 0x008fc60004741270 */
[----:B------:R-:W2:Y:S01]  /*32b10*/  LDL.LU R24, [R1+0x178] ;  /* 0x0001780001187983 */ /* 0x000ea20000300800 */
[----:B----4-:R-:W-:Y:S01]  /*32b20*/  ISETP.LT.AND P5, PT, R20, c[0x0][0x17c], !P0 ;  /* 0x00005f0014007a0c */ /* 0x010fe200047a1270 */
[----:B------:R-:W-:-:S04]  /*32b30*/  IMAD R20, R29, 0x4, R3 ;  /* 0x000000041d147824 */ /* 0x000fc800078e0203 */
[----:B------:R-:W-:Y:S01]  /*32b40*/  IMAD R3, R29, 0x4, R20 ;  /* 0x000000041d037824 */ /* 0x000fe200078e0214 */
[----:B0-----:R-:W-:-:S04]  /*32b50*/  LEA R8, P3, R20, R0, 0x1 ;  /* 0x0000000014087211 */ /* 0x001fc800078608ff */
[----:B------:R-:W-:Y:S02]  /*32b60*/  LEA.HI.X.SX32 R9, R20, R2, 0x1, P3 ;  /* 0x0000000214097211 */ /* 0x000fe400018f0eff */
[----:B-1----:R-:W-:-:S04]  /*32b70*/  LEA R10, P3, R3, R0, 0x1 ;  /* 0x00000000030a7211 */ /* 0x002fc800078608ff */
[----:B------:R-:W-:Y:S01]  /*32b80*/  LEA.HI.X.SX32 R11, R3, R2, 0x1, P3 ;  /* 0x00000002030b7211 */ /* 0x000fe200018f0eff */
[----:B------:R-:W-:Y:S04]  /*32b90*/  @P1 STG.E.U16 [R8.64], R14 ;  /* 0x0000000e08001986 */ /* 0x000fe8000c10150c */
[----:B------:R0:W-:Y:S01]  /*32ba0*/  @P5 STG.E.U16 [R10.64], R12 ;  /* 0x0000000c0a005986 */ /* 0x0001e2000c10150c */
[----:B------:R-:W-:-:S03]  /*32bb0*/  ISETP.LT.AND P5, PT, R15, c[0x0][0x17c], !P0 ;  /* 0x00005f000f007a0c */ /* 0x000fc600047a1270 */
[----:B------:R-:W3:Y:S01]  /*32bc0*/  LDL.LU R15, [R1+0x17c] ;  /* 0x00017c00010f7983 */ /* 0x000ee20000300800 */
[----:B------:R-:W-:Y:S01]  /*32bd0*/  IMAD R22, R29, 0x4, R3 ;  /* 0x000000041d167824 */ /* 0x000fe200078e0203 */
[----:B------:R-:W-:-:S03]  /*32be0*/  ISETP.LT.AND P4, PT, R21, c[0x0][0x17c], !P0 ;  /* 0x00005f0015007a0c */ /* 0x000fc60004781270 */
[----:B------:R-:W-:Y:S01]  /*32bf0*/  IMAD R3, R29, 0x4, R22 ;  /* 0x000000041d037824 */ /* 0x000fe200078e0216 */
[----:B------:R-:W-:-:S04]  /*32c00*/  LEA R20, P6, R22, R0, 0x1 ;  /* 0x0000000016147211 */ /* 0x000fc800078c08ff */
[----:B------:R-:W-:Y:S01]  /*32c10*/  LEA.HI.X.SX32 R21, R22, R2, 0x1, P6 ;  /* 0x0000000216157211 */ /* 0x000fe200030f0eff */
[----:B0-----:R-:W-:Y:S01]  /*32c20*/  IMAD R11, R29, 0x4, R3 ;  /* 0x000000041d0b7824 */ /* 0x001fe200078e0203 */
[C---:B------:R-:W-:Y:S02]  /*32c30*/  LEA R8, P6, R3.reuse, R0, 0x1 ;  /* 0x0000000003087211 */ /* 0x040fe400078c08ff */
[----:B-----5:R-:W-:Y:S01]  /*32c40*/  ISETP.LT.AND P3, PT, R28, c[0x0][0x17c], !P0 ;  /* 0x00005f001c007a0c */ /* 0x020fe20004761270 */
[----:B------:R0:W-:Y:S01]  /*32c50*/  @P4 STG.E.U16 [R20.64], R23 ;  /* 0x0000001714004986 */ /* 0x0001e2000c10150c */
[----:B------:R-:W-:Y:S01]  /*32c60*/  LEA.HI.X.SX32 R9, R3, R2, 0x1, P6 ;  /* 0x0000000203097211 */ /* 0x000fe200030f0eff */
[----:B------:R-:W-:Y:S01]  /*32c70*/  IMAD R3, R29, 0x4, R11 ;  /* 0x000000041d037824 */ /* 0x000fe200078e020b */
[----:B------:R-:W-:Y:S02]  /*32c80*/  LEA R10, P6, R11, R0, 0x1 ;  /* 0x000000000b0a7211 */ /* 0x000fe400078c08ff */
[----:B------:R-:W-:-:S02]  /*32c90*/  ISETP.LT.AND P1, PT, R27, c[0x0][0x17c], !P0 ;  /* 0x00005f001b007a0c */ /* 0x000fc40004721270 */
[----:B0-----:R-:W-:Y:S02]  /*32ca0*/  PRMT R21, R25, 0x7632, R21 ;  /* 0x0000763219157816 */ /* 0x001fe40000000015 */
[----:B------:R-:W-:Y:S02]  /*32cb0*/  IADD3 R20, R13, 0x7c, RZ ;  /* 0x0000007c0d147810 */ /* 0x000fe40007ffe0ff */
[----:B------:R-:W-:Y:S01]  /*32cc0*/  PRMT R22, R14, 0x7632, R22 ;  /* 0x000076320e167816 */ /* 0x000fe20000000016 */
[----:B------:R0:W-:Y:S01]  /*32cd0*/  @P2 STG.E.U16 [R8.64], R21 ;  /* 0x0000001508002986 */ /* 0x0001e2000c10150c */
[----:B------:R-:W-:Y:S02]  /*32ce0*/  LEA.HI.X.SX32 R11, R11, R2, 0x1, P6 ;  /* 0x000000020b0b7211 */ /* 0x000fe400030f0eff */
[C---:B------:R-:W-:Y:S01]  /*32cf0*/  ISETP.LT.AND P2, PT, R20.reuse, c[0x0][0x17c], !P0 ;  /* 0x00005f0014007a0c */ /* 0x040fe20004741270 */
[----:B------:R-:W-:Y:S01]  /*32d00*/  IMAD R20, R20, c[0x0][0x198], RZ ;  /* 0x0000660014147a24 */ /* 0x000fe200078e02ff */
[----:B------:R-:W-:Y:S01]  /*32d10*/  ISETP.LT.AND P4, PT, R26, c[0x0][0x17c], !P0 ;  /* 0x00005f001a007a0c */ /* 0x000fe20004781270 */
[----:B------:R1:W-:Y:S04]  /*32d20*/  @P3 STG.E.U16 [R10.64], R22 ;  /* 0x000000160a003986 */ /* 0x0003e8000c10150c */
[----:B------:R-:W4:Y:S01]  /*32d30*/  LDL.LU R14, [R1+0x188] ;  /* 0x00018800010e7983 */ /* 0x000f220000300800 */
[----:B0-----:R-:W-:-:S02]  /*32d40*/  LEA R8, P6, R3, R0, 0x1 ;  /* 0x0000000003087211 */ /* 0x001fc400078c08ff */
[----:B------:R-:W-:Y:S01]  /*32d50*/  PRMT R21, R12, 0x7632, R21 ;  /* 0x000076320c157816 */ /* 0x000fe20000000015 */
[----:B------:R-:W5:Y:S01]  /*32d60*/  LDL.LU R26, [R1+0xf0] ;  /* 0x0000f000011a7983 */ /* 0x000f620000300800 */
[----:B------:R-:W-:Y:S01]  /*32d70*/  LEA.HI.X.SX32 R9, R3, R2, 0x1, P6 ;  /* 0x0000000203097211 */ /* 0x000fe200030f0eff */
[----:B------:R-:W-:Y:S01]  /*32d80*/  IMAD R3, R29, 0x8, R3 ;  /* 0x000000081d037824 */ /* 0x000fe200078e0203 */
[C---:B-1----:R-:W-:Y:S01]  /*32d90*/  LEA R10, P6, R20.reuse, R0, 0x1 ;  /* 0x00000000140a7211 */ /* 0x042fe200078c08ff */
[----:B------:R-:W4:Y:S03]  /*32da0*/  LDL.LU R27, [R1+0xd0] ;  /* 0x0000d000011b7983 */ /* 0x000f260000300800 */
[----:B------:R-:W-:Y:S01]  /*32db0*/  LEA.HI.X.SX32 R11, R20, R2, 0x1, P6 ;  /* 0x00000002140b7211 */ /* 0x000fe200030f0eff */
[----:B------:R-:W4:Y:S01]  /*32dc0*/  LDL.LU R25, [R1+0x100] ;  /* 0x0001000001197983 */ /* 0x000f220000300800 */
[----:B------:R-:W-:-:S03]  /*32dd0*/  LEA R20, P6, R3, R0, 0x1 ;  /* 0x0000000003147211 */ /* 0x000fc600078c08ff */
[----:B------:R-:W4:Y:S04]  /*32de0*/  LDL.LU R28, [R1+0x190] ;  /* 0x00019000011c7983 */ /* 0x000f280000300800 */
[----:B------:R0:W-:Y:S02]  /*32df0*/  @P1 STG.E.U16 [R8.64], R21 ;  /* 0x0000001508001986 */ /* 0x0001e4000c10150c */
[----:B0-----:R-:W-:Y:S01]  /*32e00*/  IMAD R8, R29, 0x4, R3 ;  /* 0x000000041d087824 */ /* 0x001fe200078e0203 */
[----:B------:R-:W-:Y:S02]  /*32e10*/  LEA.HI.X.SX32 R21, R3, R2, 0x1, P6 ;  /* 0x0000000203157211 */ /* 0x000fe400030f0eff */
[----:B--2---:R-:W-:Y:S02]  /*32e20*/  ISETP.LT.AND P3, PT, R24, c[0x0][0x17c], !P0 ;  /* 0x00005f0018007a0c */ /* 0x004fe40004761270 */
[----:B------:R-:W2:Y:S04]  /*32e30*/  LDL.LU R24, [R1] ;  /* 0x0000000001187983 */ /* 0x000ea80000300800 */
[----:B------:R-:W2:Y:S01]  /*32e40*/  LDL.LU R12, [R1+0x194] ;  /* 0x00019400010c7983 */ /* 0x000ea20000300800 */
[----:B---3--:R-:W-:-:S03]  /*32e50*/  ISETP.LT.AND P1, PT, R15, c[0x0][0x17c], !P0 ;  /* 0x00005f000f007a0c */ /* 0x008fc60004721270 */
[----:B------:R-:W3:Y:S04]  /*32e60*/  LDL.LU R15, [R1+0x198] ;  /* 0x00019800010f7983 */ /* 0x000ee80000300800 */
[----:B------:R-:W2:Y:S01]  /*32e70*/  LDL.LU R3, [R1+0x180] ;  /* 0x0001800001037983 */ /* 0x000ea20000300800 */
[----:B------:R-:W-:-:S05]  /*32e80*/  PRMT R23, R23, 0x7632, R23 ;  /* 0x0000763217177816 */ /* 0x000fca0000000017 */
[----:B------:R0:W-:Y:S02]  /*32e90*/  @P2 STG.E.U16 [R10.64], R23 ;  /* 0x000000170a002986 */ /* 0x0001e4000c10150c */
[----:B0-----:R-:W-:-:S04]  /*32ea0*/  LEA R10, P6, R8, R0, 0x1 ;  /* 0x00000000080a7211 */ /* 0x001fc800078c08ff */
[----:B------:R-:W-:Y:S01]  /*32eb0*/  LEA.HI.X.SX32 R11, R8, R2, 0x1, P6 ;  /* 0x00000002080b7211 */ /* 0x000fe200030f0eff */
[----:B-----5:R0:W-:Y:S01]  /*32ec0*/  @P5 STG.E.U16 [R20.64], R26 ;  /* 0x0000001a14005986 */ /* 0x0201e2000c10150c */
[----:B----4-:R-:W-:-:S03]  /*32ed0*/  ISETP.LT.AND P5, PT, R14, c[0x0][0x17c], !P0 ;  /* 0x00005f000e007a0c */ /* 0x010fc600047a1270 */
[----:B------:R-:W4:Y:S01]  /*32ee0*/  LDL.LU R14, [R1+0x19c] ;  /* 0x00019c00010e7983 */ /* 0x000f220000300800 */
[----:B--2---:R-:W-:Y:S01]  /*32ef0*/  ISETP.LT.AND P2, PT, R3, c[0x0][0x17c], !P0 ;  /* 0x00005f0003007a0c */ /* 0x004fe20004741270 */
[----:B------:R-:W-:-:S05]  /*32f00*/  IMAD R3, R29, 0x4, R8 ;  /* 0x000000041d037824 */ /* 0x000fca00078e0208 */
[----:B0-----:R-:W-:Y:S01]  /*32f10*/  LEA R20, P6, R3, R0, 0x1 ;  /* 0x0000000003147211 */ /* 0x001fe200078c08ff */
[----:B------:R-:W-:-:S03]  /*32f20*/  IMAD R8, R29, 0x4, R3 ;  /* 0x000000041d087824 */ /* 0x000fc600078e0203 */
[----:B------:R-:W-:Y:S02]  /*32f30*/  LEA.HI.X.SX32 R21, R3, R2, 0x1, P6 ;  /* 0x0000000203157211 */ /* 0x000fe400030f0eff */
[----:B------:R-:W2:Y:S04]  /*32f40*/  LDL.LU R3, [R1+0x18c] ;  /* 0x00018c0001037983 */ /* 0x000ea80000300800 */
[----:B------:R0:W-:Y:S04]  /*32f50*/  @P4 STG.E.U16 [R10.64], R27 ;  /* 0x0000001b0a004986 */ /* 0x0001e8000c10150c */
[----:B------:R1:W-:Y:S01]  /*32f60*/  @P3 STG.E.U16 [R20.64], R25 ;  /* 0x0000001914003986 */ /* 0x0003e2000c10150c */
[----:B0-----:R-:W-:-:S04]  /*32f70*/  LEA R10, P6, R8, R0, 0x1 ;  /* 0x00000000080a7211 */ /* 0x001fc800078c08ff */
[----:B------:R-:W-:-:S05]  /*32f80*/  LEA.HI.X.SX32 R11, R8, R2, 0x1, P6 ;  /* 0x00000002080b7211 */ /* 0x000fca00030f0eff */
[----:B------:R0:W-:Y:S01]  /*32f90*/  @P1 STG.E.U16 [R10.64], R24 ;  /* 0x000000180a001986 */ /* 0x0001e2000c10150c */
[----:B------:R-:W-:Y:S02]  /*32fa0*/  PRMT R22, R26, 0x7632, R22 ;  /* 0x000076321a167816 */ /* 0x000fe40000000016 */
[----:B------:R-:W-:Y:S02]  /*32fb0*/  PRMT R9, R27, 0x7632, R9 ;  /* 0x000076321b097816 */ /* 0x000fe40000000009 */
[----:B------:R-:W-:Y:S02]  /*32fc0*/  ISETP.LT.AND P1, PT, R12, c[0x0][0x17c], !P0 ;  /* 0x00005f000c007a0c */ /* 0x000fe40004721270 */
[----:B------:R-:W5:Y:S01]  /*32fd0*/  LDL.LU R12, [R1+0x1a4] ;  /* 0x0001a400010c7983 */ /* 0x000f620000300800 */
[----:B------:R-:W-:-:S03]  /*32fe0*/  ISETP.LT.AND P3, PT, R28, c[0x0][0x17c], !P0 ;  /* 0x00005f001c007a0c */ /* 0x000fc60004761270 */
[----:B------:R-:W5:Y:S04]  /*32ff0*/  LDL.LU R26, [R1+0xf4] ;  /* 0x0000f400011a7983 */ /* 0x000f680000300800 */
[----:B------:R-:W5:Y:S01]  /*33000*/  LDL.LU R27, [R1+0xd4] ;  /* 0x0000d400011b7983 */ /* 0x000f620000300800 */
[----:B--2---:R-:W-:Y:S01]  /*33010*/  ISETP.LT.AND P4, PT, R3, c[0x0][0x17c], !P0 ;  /* 0x00005f0003007a0c */ /* 0x004fe20004781270 */
[----:B------:R-:W-:-:S04]  /*33020*/  IMAD R3, R29, 0x4, R8 ;  /* 0x000000041d037824 */ /* 0x000fc800078e0208 */
[----:B------:R-:W-:Y:S01]  /*33030*/  IMAD R8, R29, 0x4, R3 ;  /* 0x000000041d087824 */ /* 0x000fe200078e0203 */
[----:B-1----:R-:W-:-:S04]  /*33040*/  LEA R20, P6, R3, R0, 0x1 ;  /* 0x0000000003147211 */ /* 0x002fc800078c08ff */
[----:B------:R-:W-:Y:S01]  /*33050*/  LEA.HI.X.SX32 R21, R3, R2, 0x1, P6 ;  /* 0x0000000203157211 */ /* 0x000fe200030f0eff */
[----:B------:R-:W-:Y:S01]  /*33060*/  IMAD R3, R29, 0x4, R8 ;  /* 0x000000041d037824 */ /* 0x000fe200078e0208 */
[----:B0-----:R-:W-:-:S04]  /*33070*/  LEA R10, P6, R8, R0, 0x1 ;  /* 0x00000000080a7211 */ /* 0x001fc800078c08ff */
[----:B------:R-:W-:Y:S02]  /*33080*/  LEA.HI.X.SX32 R11, R8, R2, 0x1, P6 ;  /* 0x00000002080b7211 */ /* 0x000fe400030f0eff */
[----:B------:R-:W-:Y:S01]  /*33090*/  LEA R8, P6, R3, R0, 0x1 ;  /* 0x0000000003087211 */ /* 0x000fe200078c08ff */
[----:B------:R0:W-:Y:S01]  /*330a0*/  @P2 STG.E.U16 [R20.64], R22 ;  /* 0x0000001614002986 */ /* 0x0001e2000c10150c */
[----:B---3--:R-:W-:-:S03]  /*330b0*/  ISETP.LT.AND P2, PT, R15, c[0x0][0x17c], !P0 ;  /* 0x00005f000f007a0c */ /* 0x008fc60004741270 */
[----:B------:R1:W-:Y:S01]  /*330c0*/  @P5 STG.E.U16 [R10.64], R9 ;  /* 0x000000090a005986 */ /* 0x0003e2000c10150c */
[----:B----4-:R-:W-:-:S03]  /*330d0*/  ISETP.LT.AND P5, PT, R14, c[0x0][0x17c], !P0 ;  /* 0x00005f000e007a0c */ /* 0x010fc600047a1270 */
[----:B------:R-:W2:Y:S01]  /*330e0*/  LDL.LU R15, [R1+0x104] ;  /* 0x00010400010f7983 */ /* 0x000ea20000300800 */
[----:B0-----:R-:W-:-:S03]  /*330f0*/  PRMT R20, R25, 0x7632, R20 ;  /* 0x0000763219147816 */ /* 0x001fc60000000014 */
[----:B------:R-:W3:Y:S01]  /*33100*/  LDL.LU R28, [R1+0x1b0] ;  /* 0x0001b000011c7983 */ /* 0x000ee20000300800 */
[----:B-1----:R-:W-:-:S03]  /*33110*/  LEA.HI.X.SX32 R9, R3, R2, 0x1, P6 ;  /* 0x0000000203097211 */ /* 0x002fc600030f0eff */
[----:B------:R-:W4:Y:S04]  /*33120*/  LDL.LU R25, [R1+0x1b4] ;  /* 0x0001b40001197983 */ /* 0x000f280000300800 */
[----:B------:R-:W2:Y:S04]  /*33130*/  LDL.LU R14, [R1+0x4] ;  /* 0x00000400010e7983 */ /* 0x000ea80000300800 */
[----:B------:R0:W-:Y:S04]  /*33140*/  @P4 STG.E.U16 [R8.64], R20 ;  /* 0x0000001408004986 */ /* 0x0001e8000c10150c */
[----:B0-----:R-:W2:Y:S01]  /*33150*/  LDL.LU R20, [R1+0x1a0] ;  /* 0x0001a00001147983 */ /* 0x001ea20000300800 */
[----:B------:R-:W-:-:S04]  /*33160*/  IMAD R11, R29, 0x4, R3 ;  /* 0x000000041d0b7824 */ /* 0x000fc800078e0203 */
[----:B------:R-:W-:Y:S01]  /*33170*/  IMAD R3, R29, 0x4, R11 ;  /* 0x000000041d037824 */ /* 0x000fe200078e020b */
[C---:B------:R-:W-:Y:S02]  /*33180*/  LEA R10, P6, R11.reuse, R0, 0x1 ;  /* 0x000000000b0a7211 */ /* 0x040fe400078c08ff */
[----:B------:R-:W-:Y:S02]  /*33190*/  PRMT R21, R24, 0x7632, R21 ;  /* 0x0000763218157816 */ /* 0x000fe40000000015 */
[----:B------:R-:W-:Y:S01]  /*331a0*/  LEA.HI.X.SX32 R11, R11, R2, 0x1, P6 ;  /* 0x000000020b0b7211 */ /* 0x000fe200030f0eff */
[----:B------:R-:W3:Y:S01]  /*331b0*/  LDL.LU R24, [R1+0xe1c] ;  /* 0x000e1c0001187983 */ /* 0x000ee20000300800 */
[----:B------:R-:W-:-:S03]  /*331c0*/  LEA R8, P6, R3, R0, 0x1 ;  /* 0x0000000003087211 */ /* 0x000fc600078c08ff */
[----:B------:R0:W-:Y:S01]  /*331d0*/  @P3 STG.E.U16 [R10.64], R21 ;  /* 0x000000150a003986 */ /* 0x0001e2000c10150c */
[----:B------:R-:W-:Y:S02]  /*331e0*/  LEA.HI.X.SX32 R9, R3, R2, 0x1, P6 ;  /* 0x0000000203097211 */ /* 0x000fe400030f0eff */
[----:B-----5:R-:W-:Y:S02]  /*331f0*/  ISETP.LT.AND P3, PT, R12, c[0x0][0x17c], !P0 ;  /* 0x00005f000c007a0c */ /* 0x020fe40004761270 */
[----:B------:R-:W5:Y:S01]  /*33200*/  LDL.LU R12, [R1+0x1b8] ;  /* 0x0001b800010c7983 */ /* 0x000f620000300800 */
[----:B--2---:R-:W-:Y:S01]  /*33210*/  ISETP.LT.AND P4, PT, R20, c[0x0][0x17c], !P0 ;  /* 0x00005f0014007a0c */ /* 0x004fe20004781270 */
[----:B------:R-:W-:-:S05]  /*33220*/  IMAD R20, R29, 0x4, R3 ;  /* 0x000000041d147824 */ /* 0x000fca00078e0203 */
[----:B0-----:R-:W-:Y:S01]  /*33230*/  LEA R10, P6, R20, R0, 0x1 ;  /* 0x00000000140a7211 */ /* 0x001fe200078c08ff */
[----:B------:R-:W-:-:S03]  /*33240*/  IMAD R3, R29, 0x4, R20 ;  /* 0x000000041d037824 */ /* 0x000fc600078e0214 */
[----:B------:R-:W-:Y:S02]  /*33250*/  LEA.HI.X.SX32 R11, R20, R2, 0x1, P6 ;  /* 0x00000002140b7211 */ /* 0x000fe400030f0eff */
[----:B------:R-:W2:Y:S04]  /*33260*/  LDL.LU R20, [R1+0x1a8] ;  /* 0x0001a80001147983 */ /* 0x000ea80000300800 */
[----:B------:R0:W-:Y:S02]  /*33270*/  @P1 STG.E.U16 [R8.64], R26 ;  /* 0x0000001a08001986 */ /* 0x0001e4000c10150c */
[----:B0-----:R-:W-:-:S04]  /*33280*/  LEA R8, P6, R3, R0, 0x1 ;  /* 0x0000000003087211 */ /* 0x001fc800078c08ff */
[----:B------:R-:W-:Y:S02]  /*33290*/  LEA.HI.X.SX32 R9, R3, R2, 0x1, P6 ;  /* 0x0000000203097211 */ /* 0x000fe400030f0eff */
[----:B--2---:R-:W-:Y:S01]  /*332a0*/  ISETP.LT.AND P1, PT, R20, c[0x0][0x17c], !P0 ;  /* 0x00005f0014007a0c */ /* 0x004fe20004721270 */
[----:B------:R-:W-:Y:S02]  /*332b0*/  IMAD R20, R29, 0x4, R3 ;  /* 0x000000041d147824 */ /* 0x000fe400078e0203 */
[----:B------:R-:W2:Y:S04]  /*332c0*/  LDL.LU R3, [R1+0x1ac] ;  /* 0x0001ac0001037983 */ /* 0x000ea80000300800 */
[----:B------:R0:W-:Y:S04]  /*332d0*/  @P2 STG.E.U16 [R10.64], R27 ;  /* 0x0000001b0a002986 */ /* 0x0001e8000c10150c */
[----:B------:R1:W-:Y:S01]  /*332e0*/  @P5 STG.E.U16 [R8.64], R15 ;  /* 0x0000000f08005986 */ /* 0x0003e2000c10150c */
[----:B0-----:R-:W-:-:S04]  /*332f0*/  LEA R10, P6, R20, R0, 0x1 ;  /* 0x00000000140a7211 */ /* 0x001fc800078c08ff */
[----:B------:R-:W-:Y:S02]  /*33300*/  LEA.HI.X.SX32 R11, R20, R2, 0x1, P6 ;  /* 0x00000002140b7211 */ /* 0x000fe400030f0eff */
[----:B------:R-:W-:-:S03]  /*33310*/  PRMT R21, R26, 0x7632, R21 ;  /* 0x000076321a157816 */ /* 0x000fc60000000015 */
[----:B------:R0:W-:Y:S01]  /*33320*/  @P4 STG.E.U16 [R10.64], R14 ;  /* 0x0000000e0a004986 */ /* 0x0001e2000c10150c */
[----:B------:R-:W-:Y:S02]  /*33330*/  PRMT R22, R15, 0x7632, R22 ;  /* 0x000076320f167816 */ /* 0x000fe40000000016 */
[----:B---3--:R-:W-:Y:S02]  /*33340*/  ISETP.LT.AND P5, PT, R28, c[0x0][0x17c], !P0 ;  /* 0x00005f001c007a0c */ /* 0x008fe400047a1270 */
[----:B----4-:R-:W-:Y:S01]  /*33350*/  ISETP.LT.AND P4, PT, R25, c[0x0][0x17c], !P0 ;  /* 0x00005f0019007a0c */ /* 0x010fe20004781270 */
[----:B------:R-:W3:Y:S04]  /*33360*/  LDL.LU R28, [R1+0xf8] ;  /* 0x0000f800011c7983 */ /* 0x000ee80000300800 */
[----:B------:R-:W4:Y:S04]  /*33370*/  LDL.LU R25, [R1+0xd8] ;  /* 0x0000d80001197983 */ /* 0x000f280000300800 */
[----:B------:R-:W3:Y:S01]  /*33380*/  LDL.LU R26, [R1+0x108] ;  /* 0x00010800011a7983 */ /* 0x000ee20000300800 */
[----:B--2---:R-:W-:Y:S01]  /*33390*/  ISETP.LT.AND P2, PT, R3, c[0x0][0x17c], !P0 ;  /* 0x00005f0003007a0c */ /* 0x004fe20004741270 */
[----:B------:R-:W-:-:S05]  /*333a0*/  IMAD R3, R29, 0x4, R20 ;  /* 0x000000041d037824 */ /* 0x000fca00078e0214 */
[----:B-1----:R-:W-:Y:S01]  /*333b0*/  LEA R8, P6, R3, R0, 0x1 ;  /* 0x0000000003087211 */ /* 0x002fe200078c08ff */
[----:B------:R-:W-:-:S03]  /*333c0*/  IMAD R20, R29, 0x4, R3 ;  /* 0x000000041d147824 */ /* 0x000fc600078e0203 */
[----:B------:R-:W-:Y:S01]  /*333d0*/  LEA.HI.X.SX32 R9, R3, R2, 0x1, P6 ;  /* 0x0000000203097211 */ /* 0x000fe200030f0eff */
[----:B------:R-:W-:Y:S01]  /*333e0*/  IMAD R3, R29, 0x4, R20 ;  /* 0x000000041d037824 */ /* 0x000fe200078e0214 */
[----:B0-----:R-:W-:-:S03]  /*333f0*/  LEA R10, P6, R20, R0, 0x1 ;  /* 0x00000000140a7211 */ /* 0x001fc600078c08ff */
[----:B------:R0:W-:Y:S01]  /*33400*/  @P3 STG.E.U16 [R8.64], R21 ;  /* 0x0000001508003986 */ /* 0x0001e2000c10150c */
[----:B------:R-:W-:Y:S02]  /*33410*/  LEA.HI.X.SX32 R11, R20, R2, 0x1, P6 ;  /* 0x00000002140b7211 */ /* 0x000fe400030f0eff */
[----:B0-----:R-:W-:Y:S02]  /*33420*/  IADD3 R8, R13, 0xbc, RZ ;  /* 0x000000bc0d087810 */ /* 0x001fe40007ffe0ff */
[----:B------:R-:W-:Y:S02]  /*33430*/  PRMT R9, R27, 0x7632, R9 ;  /* 0x000076321b097816 */ /* 0x000fe40000000009 */
[C---:B------:R-:W-:Y:S01]  /*33440*/  ISETP.LT.AND P3, PT, R8.reuse, c[0x0][0x17c], !P0 ;  /* 0x00005f0008007a0c */ /* 0x040fe20004761270 */
[----:B------:R-:W-:Y:S01]  /*33450*/  IMAD R20, R8, c[0x0][0x198], RZ ;  /* 0x0000660008147a24 */ /* 0x000fe200078e02ff */
[----:B------:R-:W-:Y:S01]  /*33460*/  LEA R8, P6, R3, R0, 0x1 ;  /* 0x0000000003087211 */ /* 0x000fe200078c08ff */
[----:B------:R0:W-:Y:S01]  /*33470*/  @P1 STG.E.U16 [R10.64], R9 ;  /* 0x000000090a001986 */ /* 0x0001e2000c10150c */
[----:B-----5:R-:W-:-:S03]  /*33480*/  ISETP.LT.AND P1, PT, R12, c[0x0][0x17c], !P0 ;  /* 0x00005f000c007a0c */ /* 0x020fc60004721270 */
[----:B------:R-:W2:Y:S01]  /*33490*/  LDL.LU R12, [R1+0x1cc] ;  /* 0x0001cc00010c7983 */ /* 0x000ea20000300800 */
[----:B------:R-:W-:-:S03]  /*334a0*/  PRMT R21, R14, 0x7632, R21 ;  /* 0x000076320e157816 */ /* 0x000fc60000000015 */
[----:B------:R-:W5:Y:S01]  /*334b0*/  LDL.LU R27, [R1+0x8] ;  /* 0x00000800011b7983 */ /* 0x000f620000300800 */
[----:B0-----:R-:W-:Y:S01]  /*334c0*/  LEA.HI.X.SX32 R9, R3, R2, 0x1, P6 ;  /* 0x0000000203097211 */ /* 0x001fe200030f0eff */
[C---:B------:R-:W-:Y:S01]  /*334d0*/  IMAD R3, R29.reuse, 0x8, R3 ;  /* 0x000000081d037824 */ /* 0x040fe200078e0203 */
[C---:B------:R-:W-:Y:S01]  /*334e0*/  LEA R10, P6, R20.reuse, R0, 0x1 ;  /* 0x00000000140a7211 */ /* 0x040fe200078c08ff */
[----:B------:R-:W2:Y:S04]  /*334f0*/  LDL.LU R15, [R1+0x1d0] ;  /* 0x0001d000010f7983 */ /* 0x000ea80000300800 */
[----:B------:R0:W-:Y:S01]  /*33500*/  @P2 STG.E.U16 [R8.64], R22 ;  /* 0x0000001608002986 */ /* 0x0001e2000c10150c */
[----:B------:R-:W-:Y:S01]  /*33510*/  LEA.HI.X.SX32 R11, R20, R2, 0x1, P6 ;  /* 0x00000002140b7211 */ /* 0x000fe200030f0eff */
[----:B------:R-:W-:-:S02]  /*33520*/  IMAD R20, R29, 0x4, R3 ;  /* 0x000000041d147824 */ /* 0x000fc400078e0203 */
[----:B------:R-:W2:Y:S01]  /*33530*/  LDL.LU R14, [R1+0x1d4] ;  /* 0x0001d400010e7983 */ /* 0x000ea20000300800 */
[----:B0-----:R-:W-:-:S04]  /*33540*/  LEA R8, P2, R3, R0, 0x1 ;  /* 0x0000000003087211 */ /* 0x001fc800078408ff */
[----:B------:R-:W-:Y:S02]  /*33550*/  LEA.HI.X.SX32 R9, R3, R2, 0x1, P2 ;  /* 0x0000000203097211 */ /* 0x000fe400010f0eff */
[----:B------:R-:W2:Y:S04]  /*33560*/  LDL.LU R3, [R1+0x1c0] ;  /* 0x0001c00001037983 */ /* 0x000ea80000300800 */
[----:B------:R0:W-:Y:S04]  /*33570*/  @P3 STG.E.U16 [R10.64], R21 ;  /* 0x000000150a003986 */ /* 0x0001e8000c10150c */
[----:B0-----:R-:W4:Y:S01]  /*33580*/  LDL.LU R11, [R1+0x1bc] ;  /* 0x0001bc00010b7983 */ /* 0x001f220000300800 */
[----:B------:R-:W-:-:S03]  /*33590*/  LEA R10, P6, R20, R0, 0x1 ;  /* 0x00000000140a7211 */ /* 0x000fc600078c08ff */
[----:B---3--:R0:W-:Y:S01]  /*335a0*/  @P5 STG.E.U16 [R8.64], R28 ;  /* 0x0000001c08005986 */ /* 0x0081e2000c10150c */
[----:B--2---:R-:W-:Y:S01]  /*335b0*/  ISETP.LT.AND P3, PT, R3, c[0x0][0x17c], !P0 ;  /* 0x00005f0003007a0c */ /* 0x004fe20004761270 */
[----:B------:R-:W-:-:S05]  /*335c0*/  IMAD R3, R29, 0x4, R20 ;  /* 0x000000041d037824 */ /* 0x000fca00078e0214 */
[----:B0-----:R-:W-:-:S04]  /*335d0*/  LEA R8, P5, R3, R0, 0x1 ;  /* 0x0000000003087211 */ /* 0x001fc800078a08ff */
[-C--:B------:R-:W-:Y:S02]  /*335e0*/  LEA.HI.X.SX32 R9, R3, R2.reuse, 0x1, P5 ;  /* 0x0000000203097211 */ /* 0x080fe400028f0eff */
[----:B----4-:R-:W-:Y:S02]  /*335f0*/  ISETP.LT.AND P2, PT, R11, c[0x0][0x17c], !P0 ;  /* 0x00005f000b007a0c */ /* 0x010fe40004741270 */
[----:B------:R-:W-:Y:S01]  /*33600*/  LEA.HI.X.SX32 R11, R20, R2, 0x1, P6 ;  /* 0x00000002140b7211 */ /* 0x000fe200030f0eff */
[----:B------:R-:W-:Y:S02]  /*33610*/  IMAD R20, R29, 0x4, R3 ;  /* 0x000000041d147824 */ /* 0x000fe400078e0203 */
[----:B------:R-:W2:Y:S04]  /*33620*/  LDL.LU R3, [R1+0x1c8] ;  /* 0x0001c80001037983 */ /* 0x000ea80000300800 */
[----:B------:R0:W-:Y:S04]  /*33630*/  @P4 STG.E.U16 [R10.64], R25 ;  /* 0x000000190a004986 */ /* 0x0001e8000c10150c */
[----:B0-----:R-:W3:Y:S01]  /*33640*/  LDL.LU R11, [R1+0x1c4] ;  /* 0x0001c400010b7983 */ /* 0x001ee20000300800 */
[----:B------:R-:W-:-:S03]  /*33650*/  LEA R10, P6, R20, R0, 0x1 ;  /* 0x00000000140a7211 */ /* 0x000fc600078c08ff */
[----:B------:R0:W-:Y:S01]  /*33660*/  @P1 STG.E.U16 [R8.64], R26 ;  /* 0x0000001a08001986 */ /* 0x0001e2000c10150c */
[----:B------:R-:W-:Y:S02]  /*33670*/  PRMT R22, R25, 0x7632, R22 ;  /* 0x0000763219167816 */ /* 0x000fe40000000016 */
[----:B------:R-:W-:Y:S02]  /*33680*/  ISETP.LT.AND P1, PT, R12, c[0x0][0x17c], !P0 ;  /* 0x00005f000c007a0c */ /* 0x000fe40004721270 */
[----:B------:R-:W4:Y:S01]  /*33690*/  LDL.LU R12, [R1+0xfc] ;  /* 0x0000fc00010c7983 */ /* 0x000f220000300800 */
[----:B------:R-:W-:Y:S02]  /*336a0*/  PRMT R21, R26, 0x7632, R21 ;  /* 0x000076321a157816 */ /* 0x000fe40000000015 */
[----:B--2---:R-:W-:Y:S01]  /*336b0*/  ISETP.LT.AND P5, PT, R3, c[0x0][0x17c], !P0 ;  /* 0x00005f0003007a0c */ /* 0x004fe200047a1270 */
[----:B------:R-:W-:Y:S01]  /*336c0*/  IMAD R3, R29, 0x4, R20 ;  /* 0x000000041d037824 */ /* 0x000fe200078e0214 */
[----:B---3--:R-:W-:-:S02]  /*336d0*/  ISETP.LT.AND P4, PT, R11, c[0x0][0x17c], !P0 ;  /* 0x00005f000b007a0c */ /* 0x008fc40004781270 */
[----:B------:R-:W-:Y:S02]  /*336e0*/  LEA.HI.X.SX32 R11, R20, R2, 0x1, P6 ;  /* 0x00000002140b7211 */ /* 0x000fe400030f0eff */
[----:B0-----:R-:W-:-:S03]  /*336f0*/  LEA R8, P6, R3, R0, 0x1 ;  /* 0x0000000003087211 */ /* 0x001fc600078c08ff */
[----:B-----5:R0:W-:Y:S01]  /*33700*/  @P2 STG.E.U16 [R10.64], R27 ;  /* 0x0000001b0a002986 */ /* 0x0201e2000c10150c */
[----:B------:R-:W-:Y:S02]  /*33710*/  LEA.HI.X.SX32 R9, R3, R2, 0x1, P6 ;  /* 0x0000000203097211 */ /* 0x000fe400030f0eff */
[----:B------:R-:W-:Y:S02]  /*33720*/  PRMT R20, R28, 0x7632, R20 ;  /* 0x000076321c147816 */ /* 0x000fe40000000014 */
[----:B------:R-:W2:Y:S01]  /*33730*/  LDL.LU R28, [R1+0x1e8] ;  /* 0x0001e800011c7983 */ /* 0x000ea20000300800 */
[----:B0-----:R-:W-:-:S03]  /*33740*/  IMAD R11, R29, 0x4, R3 ;  /* 0x000000041d0b7824 */ /* 0x001fc600078e0203 */
[----:B------:R0:W-:Y:S01]  /*33750*/  @P3 STG.E.U16 [R8.64], R20 ;  /* 0x0000001408003986 */ /* 0x0001e2000c10150c */
[----:B------:R-:W-:Y:S01]  /*33760*/  IMAD R3, R29, 0x4, R11 ;  /* 0x000000041d037824 */ /* 0x000fe200078e020b */
[----:B------:R-:W-:-:S04]  /*33770*/  LEA R10, P6, R11, R0, 0x1 ;  /* 0x000000000b0a7211 */ /* 0x000fc800078c08ff */
[----:B------:R-:W-:Y:S01]  /*33780*/  LEA.HI.X.SX32 R11, R11, R2, 0x1, P6 ;  /* 0x000000020b0b7211 */ /* 0x000fe200030f0eff */
[----:B0-----:R-:W-:Y:S01]  /*33790*/  IMAD R20, R29, 0x4, R3 ;  /* 0x000000041d147824 */ /* 0x001fe200078e0203 */
[----:B------:R-:W-:-:S03]  /*337a0*/  ISETP.LT.AND P3, PT, R14, c[0x0][0x17c], !P0 ;  /* 0x00005f000e007a0c */ /* 0x000fc60004761270 */
[----:B------:R0:W-:Y:S01]  /*337b0*/  @P4 STG.E.U16 [R10.64], R22 ;  /* 0x000000160a004986 */ /* 0x0001e2000c10150c */
[----:B------:R-:W-:Y:S02]  /*337c0*/  LEA R8, P6, R3, R0, 0x1 ;  /* 0x0000000003087211 */ /* 0x000fe400078c08ff */
[----:B------:R-:W-:Y:S01]  /*337d0*/  ISETP.LT.AND P2, PT, R15, c[0x0][0x17c], !P0 ;  /* 0x00005f000f007a0c */ /* 0x000fe20004741270 */
[----:B------:R-:W3:Y:S01]  /*337e0*/  LDL.LU R14, [R1+0x10c] ;  /* 0x00010c00010e7983 */ /* 0x000ee20000300800 */
[----:B------:R-:W-:-:S03]  /*337f0*/  LEA.HI.X.SX32 R9, R3, R2, 0x1, P6 ;  /* 0x0000000203097211 */ /* 0x000fc600030f0eff */
[----:B------:R-:W5:Y:S01]  /*33800*/  LDL.LU R15, [R1+0xc] ;  /* 0x00000c00010f7983 */ /* 0x000f620000300800 */
[----:B0-----:R-:W-:-:S03]  /*33810*/  LEA R10, P4, R20, R0, 0x1 ;  /* 0x00000000140a7211 */ /* 0x001fc600078808ff */
[----:B------:R-:W2:Y:S01]  /*33820*/  LDL.LU R25, [R1+0xe18] ;  /* 0x000e180001197983 */ /* 0x000ea20000300800 */
[----:B------:R-:W-:Y:S01]  /*33830*/  IMAD R3, R29, 0x4, R20 ;  /* 0x000000041d037824 */ /* 0x000fe200078e0214 */
[----:B------:R-:W-:Y:S02]  /*33840*/  LEA.HI.X.SX32 R11, R20, R2, 0x1, P4 ;  /* 0x00000002140b7211 */ /* 0x000fe400020f0eff */
[----:B------:R-:W2:Y:S04]  /*33850*/  LDL.LU R26, [R1+0xe14] ;  /* 0x000e1400011a7983 */ /* 0x000ea80000300800 */
[----:B------:R-:W2:Y:S04]  /*33860*/  LDL.LU R22, [R1+0x1dc] ;  /* 0x0001dc0001167983 */ /* 0x000ea80000300800 */
[----:B------:R-:W2:Y:S04]  /*33870*/  LDL.LU R20, [R1+0x1d8] ;  /* 0x0001d80001147983 */ /* 0x000ea80000300800 */
[----:B------:R0:W-:Y:S02]  /*33880*/  @P5 STG.E.U16 [R8.64], R21 ;  /* 0x0000001508005986 */ /* 0x0001e4000c10150c */
[----:B0-----:R-:W-:-:S02]  /*33890*/  PRMT R21, R27, 0x7632, R21 ;  /* 0x000076321b157816 */ /* 0x001fc40000000015 */
[----:B------:R-:W3:Y:S04]  /*338a0*/  LDL.LU R27, [R1+0xe10] ;  /* 0x000e1000011b7983 */ /* 0x000ee80000300800 */
[----:B------:R0:W-:Y:S04]  /*338b0*/  @P1 STG.E.U16 [R10.64], R21 ;  /* 0x000000150a001986 */ /* 0x0001e8000c10150c */
[----:B0-----:R-:W3:Y:S01]  /*338c0*/  LDL.LU R21, [R1+0x1e0] ;  /* 0x0001e00001157983 */ /* 0x001ee20000300800 */
[----:B------:R-:W-:-:S04]  /*338d0*/  LEA R8, P4, R3, R0, 0x1 ;  /* 0x0000000003087211 */ /* 0x000fc800078808ff */
[----:B------:R-:W-:-:S05]  /*338e0*/  LEA.HI.X.SX32 R9, R3, R2, 0x1, P4 ;  /* 0x0000000203097211 */ /* 0x000fca00020f0eff */
[----:B----4-:R0:W-:Y:S01]  /*338f0*/  @P2 STG.E.U16 [R8.64], R12 ;  /* 0x0000000c08002986 */ /* 0x0101e2000c10150c */
[----:B--2---:R-:W-:Y:S01]  /*33900*/  ISETP.LT.AND P5, PT, R20, c[0x0][0x17c], !P0 ;  /* 0x00005f0014007a0c */ /* 0x004fe200047a1270 */
[----:B------:R-:W-:-:S04]  /*33910*/  IMAD R20, R29, 0x4, R3 ;  /* 0x000000041d147824 */ /* 0x000fc800078e0203 */
[----:B------:R-:W-:Y:S01]  /*33920*/  IMAD R3, R29, 0x4, R20 ;  /* 0x000000041d037824 */ /* 0x000fe200078e0214 */
[----:B------:R-:W-:-:S04]  /*33930*/  LEA R10, P4, R20, R0, 0x1 ;  /* 0x00000000140a7211 */ /* 0x000fc800078808ff */
[----:B------:R-:W-:Y:S02]  /*33940*/  LEA.HI.X.SX32 R11, R20, R2, 0x1, P4 ;  /* 0x00000002140b7211 */ /* 0x000fe400020f0eff */
[----:B0-----:R-:W-:Y:S02]  /*33950*/  LEA R8, P4, R3, R0, 0x1 ;  /* 0x0000000003087211 */ /* 0x001fe400078808ff */
[----:B------:R-:W-:Y:S01]  /*33960*/  ISETP.LT.AND P1, PT, R22, c[0x0][0x17c], !P0 ;  /* 0x00005f0016007a0c */ /* 0x000fe20004721270 */
[----:B------:R-:W-:Y:S01]  /*33970*/  IMAD R22, R29, 0x4, R3 ;  /* 0x000000041d167824 */ /* 0x000fe200078e0203 */
[----:B------:R-:W-:Y:S02]  /*33980*/  LEA.HI.X.SX32 R9, R3, R2, 0x1, P4 ;  /* 0x0000000203097211 */ /* 0x000fe400020f0eff */
[----:B------:R-:W2:Y:S01]  /*33990*/  LDL.LU R3, [R1+0xdc] ;  /* 0x0000dc0001037983 */ /* 0x000ea20000300800 */
[----:B---3--:R-:W-:-:S03]  /*339a0*/  ISETP.LT.AND P2, PT, R21, c[0x0][0x17c], !P0 ;  /* 0x00005f0015007a0c */ /* 0x008fc60004741270 */
[----:B------:R-:W3:Y:S01]  /*339b0*/  LDL.LU R21, [R1+0x1e4] ;  /* 0x0001e40001157983 */ /* 0x000ee20000300800 */
[----:B------:R-:W-:Y:S02]  /*339c0*/  LEA R20, P6, R22, R0, 0x1 ;  /* 0x0000000016147211 */ /* 0x000fe400078c08ff */
[----:B------:R-:W-:Y:S02]  /*339d0*/  PRMT R23, R12, 0x7632, R23 ;  /* 0x000076320c177816 */ /* 0x000fe40000000017 */
[----:B------:R-:W-:Y:S01]  /*339e0*/  ISETP.LT.AND P4, PT, R28, c[0x0][0x17c], !P0 ;  /* 0x00005f001c007a0c */ /* 0x000fe20004781270 */
[----:B--2---:R0:W-:Y:S04]  /*339f0*/  @P3 STG.E.U16 [R10.64], R3 ;  /* 0x000000030a003986 */ /* 0x0041e8000c10150c */
[----:B------:R1:W-:Y:S04]  /*33a00*/  @P5 STG.E.U16 [R8.64], R14 ;  /* 0x0000000e08005986 */ /* 0x0003e8000c10150c */
[----:B0-----:R-:W2:Y:S04]  /*33a10*/  LDL.LU R10, [R1+0x1ec] ;  /* 0x0001ec00010a7983 */ /* 0x001ea80000300800 */
[----:B------:R-:W4:Y:S01]  /*33a20*/  LDL.LU R11, [R1+0x1f0] ;  /* 0x0001f000010b7983 */ /* 0x000f220000300800 */
[----:B---3--:R-:W-:-:S02]  /*33a30*/  ISETP.LT.AND P3, PT, R21, c[0x0][0x17c], !P0 ;  /* 0x00005f0015007a0c */ /* 0x008fc40004761270 */
[----:B------:R-:W-:Y:S01]  /*33a40*/  LEA.HI.X.SX32 R21, R22, R2, 0x1, P6 ;  /* 0x0000000216157211 */ /* 0x000fe200030f0eff */
[----:B------:R-:W-:Y:S01]  /*33a50*/  IMAD R22, R29, 0x4, R22 ;  /* 0x000000041d167824 */ /* 0x000fe200078e0216 */
[----:B------:R-:W3:Y:S04]  /*33a60*/  LDL.LU R28, [R1+0x1fc] ;  /* 0x0001fc00011c7983 */ /* 0x000ee80000300800 */
[C---:B-1----:R-:W-:Y:S01]  /*33a70*/  LEA R8, P6, R22.reuse, R0, 0x1 ;  /* 0x0000000016087211 */ /* 0x042fe200078c08ff */
[----:B-----5:R0:W-:Y:S03]  /*33a80*/  @P1 STG.E.U16 [R20.64], R15 ;  /* 0x0000000f14001986 */ /* 0x0201e6000c10150c */
[----:B------:R-:W-:Y:S01]  /*33a90*/  LEA.HI.X.SX32 R9, R22, R2, 0x1, P6 ;  /* 0x0000000216097211 */ /* 0x000fe200030f0eff */
[----:B------:R-:W5:Y:S04]  /*33aa0*/  LDL.LU R12, [R1+0xe0c] ;  /* 0x000e0c00010c7983 */ /* 0x000f680000300800 */
[----:B------:R1:W-:Y:S01]  /*33ab0*/  @P2 STG.E.U16 [R8.64], R23 ;  /* 0x0000001708002986 */ /* 0x0003e2000c10150c */
[----:B0-----:R-:W-:-:S03]  /*33ac0*/  IADD3 R20, R13, 0xfc, RZ ;  /* 0x000000fc0d147810 */ /* 0x001fc60007ffe0ff */
[----:B------:R-:W3:Y:S04]  /*33ad0*/  LDL.LU R13, [R1+0xe08] ;  /* 0x000e0800010d7983 */ /* 0x000ee80000300800 */
[----:B-1----:R-:W3:Y:S04]  /*33ae0*/  LDL.LU R23, [R1+0x200] ;  /* 0x0002000001177983 */ /* 0x002ee80000300800 */
[----:B------:R-:W3:Y:S01]  /*33af0*/  LDL.LU R9, [R1+0x1f8] ;  /* 0x0001f80001097983 */ /* 0x000ee20000300800 */
[----:B------:R-:W-:Y:S02]  /*33b00*/  PRMT R21, R3, 0x7632, R21 ;  /* 0x0000763203157816 */ /* 0x000fe40000000015 */
[C---:B------:R-:W-:Y:S01]  /*33b10*/  ISETP.LT.AND P2, PT, R20.reuse, c[0x0][0x17c], !P0 ;  /* 0x00005f0014007a0c */ /* 0x040fe20004741270 */
[----:B------:R-:W-:Y:S01]  /*33b20*/  IMAD R20, R20, c[0x0][0x198], RZ ;  /* 0x0000660014147a24 */ /* 0x000fe200078e02ff */
[----:B----4-:R-:W-:Y:S01]  /*33b30*/  ISETP.LT.AND P1, PT, R11, c[0x0][0x17c], !P0 ;  /* 0x00005f000b007a0c */ /* 0x010fe20004721270 */
[----:B------:R-:W-:Y:S01]  /*33b40*/  IMAD R11, R29, 0x4, R22 ;  /* 0x000000041d0b7824 */ /* 0x000fe200078e0216 */
[----:B--2---:R-:W-:-:S04]  /*33b50*/  ISETP.LT.AND P5, PT, R10, c[0x0][0x17c], !P0 ;  /* 0x00005f000a007a0c */ /* 0x004fc800047a1270 */
[----:B------:R-:W-:Y:S01]  /*33b60*/  LEA R10, P6, R11, R0, 0x1 ;  /* 0x000000000b0a7211 */ /* 0x000fe200078c08ff */
[----:B------:R-:W-:-:S03]  /*33b70*/  IMAD R3, R29, 0x4, R11 ;  /* 0x000000041d037824 */ /* 0x000fc600078e020b */
[----:B------:R-:W-:Y:S02]  /*33b80*/  LEA.HI.X.SX32 R11, R11, R2, 0x1, P6 ;  /* 0x000000020b0b7211 */ /* 0x000fe400030f0eff */
[----:B------:R-:W-:-:S03]  /*33b90*/  LEA R8, P6, R3, R0, 0x1 ;  /* 0x0000000003087211 */ /* 0x000fc600078c08ff */
[----:B------:R0:W-:Y:S01]  /*33ba0*/  @P3 STG.E.U16 [R10.64], R21 ;  /* 0x000000150a003986 */ /* 0x0001e2000c10150c */
[----:B------:R-:W-:-:S03]  /*33bb0*/  PRMT R22, R14, 0x7632, R22 ;  /* 0x000076320e167816 */ /* 0x000fc60000000016 */
[----:B------:R-:W2:Y:S01]  /*33bc0*/  LDL.LU R14, [R1+0xe04] ;  /* 0x000e0400010e7983 */ /* 0x000ea20000300800 */
[----:B0-----:R-:W-:-:S03]  /*33bd0*/  PRMT R21, R15, 0x7632, R21 ;  /* 0x000076320f157816 */ /* 0x001fc60000000015 */
[----:B------:R-:W4:Y:S01]  /*33be0*/  LDL.LU R15, [R1+0xe00] ;  /* 0x000e0000010f7983 */ /* 0x000f220000300800 */
[----:B---3--:R-:W-:Y:S02]  /*33bf0*/  ISETP.LT.AND P3, PT, R9, c[0x0][0x17c], !P0 ;  /* 0x00005f0009007a0c */ /* 0x008fe40004761270 */
[----:B------:R-:W-:Y:S01]  /*33c00*/  LEA.HI.X.SX32 R9, R3, R2, 0x1, P6 ;  /* 0x0000000203097211 */ /* 0x000fe200030f0eff */
[----:B------:R-:W-:Y:S01]  /*33c10*/  IMAD R3, R29, 0x8, R3 ;  /* 0x000000081d037824 */ /* 0x000fe200078e0203 */
[----:B------:R-:W-:-:S03]  /*33c20*/  LEA R10, P6, R20, R0, 0x1 ;  /* 0x00000000140a7211 */ /* 0x000fc600078c08ff */
[----:B------:R0:W-:Y:S01]  /*33c30*/  @P4 STG.E.U16 [R8.64], R22 ;  /* 0x0000001608004986 */ /* 0x0001e2000c10150c */
[----:B------:R-:W-:Y:S01]  /*33c40*/  LEA.HI.X.SX32 R11, R20, R2, 0x1, P6 ;  /* 0x00000002140b7211 */ /* 0x000fe200030f0eff */
[----:B------:R-:W-:Y:S01]  /*33c50*/  IMAD R20, R29, 0x4, R3 ;  /* 0x000000041d147824 */ /* 0x000fe200078e0203 */
[----:B------:R-:W-:-:S03]  /*33c60*/  ISETP.LT.AND P4, PT, R28, c[0x0][0x17c], !P0 ;  /* 0x00005f001c007a0c */ /* 0x000fc60004781270 */
[----:B------:R1:W-:Y:S01]  /*33c70*/  @P2 STG.E.U16 [R10.64], R21 ;  /* 0x000000150a002986 */ /* 0x0003e2000c10150c */
[----:B0-----:R-:W-:-:S03]  /*33c80*/  LEA R8, P6, R3, R0, 0x1 ;  /* 0x0000000003087211 */ /* 0x001fc600078c08ff */
[----:B------:R-:W3:Y:S01]  /*33c90*/  LDL.LU R22, [R1+0x210] ;  /* 0x0002100001167983 */ /* 0x000ee20000300800 */
[----:B------:R-:W-:-:S03]  /*33ca0*/  LEA.HI.X.SX32 R9, R3, R2, 0x1, P6 ;  /* 0x0000000203097211 */ /* 0x000fc600030f0eff */
[----:B------:R-:W2:Y:S01]  /*33cb0*/  LDL.LU R28, [R1+0x214] ;  /* 0x00021400011c7983 */ /* 0x000ea20000300800 */
[C---:B-1----:R-:W-:Y:S01]  /*33cc0*/  LEA R10, P6, R20.reuse, R0, 0x1 ;  /* 0x00000000140a7211 */ /* 0x042fe200078c08ff */
[----:B------:R-:W-:Y:S01]  /*33cd0*/  IMAD R3, R29, 0x4, R20 ;  /* 0x000000041d037824 */ /* 0x000fe200078e0214 */
[----:B------:R-:W-:Y:S01]  /*33ce0*/  ISETP.LT.AND P2, PT, R23, c[0x0][0x17c], !P0 ;  /* 0x00005f0017007a0c */ /* 0x000fe20004741270 */
[----:B------:R-:W2:Y:S01]  /*33cf0*/  LDL.LU R21, [R1+0x20c] ;  /* 0x00020c0001157983 */ /* 0x000ea20000300800 */
[----:B------:R-:W-:-:S03]  /*33d00*/  LEA.HI.X.SX32 R11, R20, R2, 0x1, P6 ;  /* 0x00000002140b7211 */ /* 0x000fc600030f0eff */
[----:B------:R-:W2:Y:S04]  /*33d10*/  LDL.LU R23, [R1+0x218] ;  /* 0x0002180001177983 */ /* 0x000ea80000300800 */
[----:B------:R-:W2:Y:S04]  /*33d20*/  LDL.LU R20, [R1+0x204] ;  /* 0x0002040001147983 */ /* 0x000ea80000300800 */
[----:B-----5:R0:W-:Y:S02]  /*33d30*/  @P5 STG.E.U16 [R8.64], R12 ;  /* 0x0000000c08005986 */ /* 0x0201e4000c10150c */
        /* <DEDUP_REMOVED lines=11> */
[----:B---3--:R-:W-:-:S03]  /*33df0*/  ISETP.LT.AND P4, PT, R22, c[0x0][0x17c], !P0 ;  /* 0x00005f0016007a0c */ /* 0x008fc60004781270 */
[----:B------:R-:W3:Y:S01]  /*33e00*/  LDL.LU R22, [R1+0x224] ;  /* 0x0002240001167983 */ /* 0x000ee20000300800 */
[----:B--2---:R-:W-:Y:S01]  /*33e10*/  ISETP.LT.AND P1, PT, R3, c[0x0][0x17c], !P0 ;  /* 0x00005f0003007a0c */ /* 0x004fe20004721270 */
[----:B------:R-:W-:-:S05]  /*33e20*/  IMAD R3, R29, 0x4, R20 ;  /* 0x000000041d037824 */ /* 0x000fca00078e0214 */
[----:B-1----:R-:W-:-:S04]  /*33e30*/  LEA R8, P6, R3, R0, 0x1 ;  /* 0x0000000003087211 */ /* 0x002fc800078c08ff */
[----:B------:R-:W-:-:S05]  /*33e40*/  LEA.HI.X.SX32 R9, R3, R2, 0x1, P6 ;  /* 0x0000000203097211 */ /* 0x000fca00030f0eff */
[----:B------:R1:W-:Y:S01]  /*33e50*/  @P2 STG.E.U16 [R8.64], R12 ;  /* 0x0000000c08002986 */ /* 0x0003e2000c10150c */
[----:B------:R-:W-:-:S03]  /*33e60*/  ISETP.LT.AND P2, PT, R28, c[0x0][0x17c], !P0 ;  /* 0x00005f001c007a0c */ /* 0x000fc60004741270 */
[----:B------:R-:W2:Y:S01]  /*33e70*/  LDL.LU R28, [R1+0x228] ;  /* 0x00022800011c7983 */ /* 0x000ea20000300800 */
[----:B------:R-:W-:-:S04]  /*33e80*/  IMAD R20, R29, 0x4, R3 ;  /* 0x000000041d147824 */ /* 0x000fc800078e0203 */
[----:B------:R-:W-:Y:S01]  /*33e90*/  IMAD R3, R29, 0x4, R20 ;  /* 0x000000041d037824 */ /* 0x000fe200078e0214 */
[----:B0-----:R-:W-:Y:S02]  /*33ea0*/  LEA R10, P6, R20, R0, 0x1 ;  /* 0x00000000140a7211 */ /* 0x001fe400078c08ff */
[----:B------:R-:W-:Y:S02]  /*33eb0*/  PRMT R16, R16, 0x7632, R16 ;  /* 0x0000763210107816 */ /* 0x000fe40000000010 */
[----:B------:R-:W-:Y:S02]  /*33ec0*/  LEA.HI.X.SX32 R11, R20, R2, 0x1, P6 ;  /* 0x00000002140b7211 */ /* 0x000fe400030f0eff */
[C---:B-1----:R-:W-:Y:S02]  /*33ed0*/  LEA R8, P6, R3.reuse, R0, 0x1 ;  /* 0x0000000003087211 */ /* 0x042fe400078c08ff */
[----:B------:R-:W-:Y:S01]  /*33ee0*/  PRMT R24, R24, 0x7632, R24 ;  /* 0x0000763218187816 */ /* 0x000fe20000000018 */
[----:B------:R0:W-:Y:S01]  /*33ef0*/  @P5 STG.E.U16 [R10.64], R16 ;  /* 0x000000100a005986 */ /* 0x0001e2000c10150c */
[----:B------:R-:W-:-:S02]  /*33f00*/  LEA.HI.X.SX32 R9, R3, R2, 0x1, P6 ;  /* 0x0000000203097211 */ /* 0x000fc400030f0eff */
[----:B------:R-:W-:Y:S02]  /*33f10*/  ISETP.LT.AND P5, PT, R23, c[0x0][0x17c], !P0 ;  /* 0x00005f0017007a0c */ /* 0x000fe400047a1270 */
[----:B------:R-:W-:Y:S01]  /*33f20*/  ISETP.LT.AND P3, PT, R21, c[0x0][0x17c], !P0 ;  /* 0x00005f0015007a0c */ /* 0x000fe20004761270 */
[----:B------:R1:W-:Y:S04]  /*33f30*/  @P1 STG.E.U16 [R8.64], R24 ;  /* 0x0000001808001986 */ /* 0x0003e8000c10150c */
[----:B0-----:R-:W5:Y:S04]  /*33f40*/  LDL.LU R16, [R1+0x220] ;  /* 0x0002200001107983 */ /* 0x001f680000300800 */
[----:B------:R-:W4:Y:S04]  /*33f50*/  LDL.LU R23, [R1+0x22c] ;  /* 0x00022c0001177983 */ /* 0x000f280000300800 */
[----:B------:R-:W4:Y:S04]  /*33f60*/  LDL.LU R20, [R1+0x230] ;  /* 0x0002300001147983 */ /* 0x000f280000300800 */
[----:B------:R-:W4:Y:S01]  /*33f70*/  LDL R21, [R1+0x184] ;  /* 0x0001840001157983 */ /* 0x000f220000100800 */
[----:B------:R-:W-:-:S03]  /*33f80*/  IMAD R11, R29, 0x4, R3 ;  /* 0x000000041d0b7824 */ /* 0x000fc600078e0203 */
[----:B-1----:R-:W4:Y:S01]  /*33f90*/  LDL.LU R24, [R1+0x21c] ;  /* 0x00021c0001187983 */ /* 0x002f220000300800 */
[----:B------:R-:W-:Y:S01]  /*33fa0*/  IMAD R3, R29, 0x4, R11 ;  /* 0x000000041d037824 */ /* 0x000fe200078e020b */
[----:B------:R-:W-:Y:S02]  /*33fb0*/  LEA R10, P6, R11, R0, 0x1 ;  /* 0x000000000b0a7211 */ /* 0x000fe400078c08ff */
[----:B------:R-:W-:Y:S01]  /*33fc0*/  PRMT R12, R4, 0x7632, R12 ;  /* 0x00007632040c7816 */ /* 0x000fe2000000000c */
[----:B------:R-:W-:Y:S01]  /*33fd0*/  IMAD R4, R29, 0x4, R3 ;  /* 0x000000041d047824 */ /* 0x000fe200078e0203 */
[----:B------:R-:W-:Y:S02]  /*33fe0*/  LEA.HI.X.SX32 R11, R11, R2, 0x1, P6 ;  /* 0x000000020b0b7211 */ /* 0x000fe400030f0eff */
[----:B------:R-:W-:-:S03]  /*33ff0*/  LEA R8, P6, R3, R0, 0x1 ;  /* 0x0000000003087211 */ /* 0x000fc600078c08ff */
[----:B------:R0:W-:Y:S01]  /*34000*/  @P3 STG.E.U16 [R10.64], R12 ;  /* 0x0000000c0a003986 */ /* 0x0001e2000c10150c */
[----:B------:R-:W-:Y:S02]  /*34010*/  LEA.HI.X.SX32 R9, R3, R2, 0x1, P6 ;  /* 0x0000000203097211 */ /* 0x000fe400030f0eff */
[----:B0-----:R-:W-:-:S04]  /*34020*/  LEA R10, P6, R4, R0, 0x1 ;  /* 0x00000000040a7211 */ /* 0x001fc800078c08ff */
[----:B------:R-:W-:Y:S01]  /*34030*/  LEA.HI.X.SX32 R11, R4, R2, 0x1, P6 ;  /* 0x00000002040b7211 */ /* 0x000fe200030f0eff */
[----:B------:R0:W-:Y:S01]  /*34040*/  @P4 STG.E.U16 [R8.64], R13 ;  /* 0x0000000d08004986 */ /* 0x0001e2000c10150c */
[----:B---3--:R-:W-:-:S03]  /*34050*/  ISETP.LT.AND P4, PT, R22, c[0x0][0x17c], !P0 ;  /* 0x00005f0016007a0c */ /* 0x008fc60004781270 */
[----:B------:R1:W-:Y:S04]  /*34060*/  @P2 STG.E.U16 [R10.64], R17 ;  /* 0x000000110a002986 */ /* 0x0003e8000c10150c */
[----:B------:R-:W3:Y:S01]  /*34070*/  LDL.LU R22, [R1+0x234] ;  /* 0x0002340001167983 */ /* 0x000ee20000300800 */
[----:B--2---:R-:W-:-:S03]  /*34080*/  ISETP.LT.AND P2, PT, R28, c[0x0][0x17c], !P0 ;  /* 0x00005f001c007a0c */ /* 0x004fc60004741270 */
[----:B------:R-:W2:Y:S01]  /*34090*/  LDL.LU R28, [R1+0x238] ;  /* 0x00023800011c7983 */ /* 0x000ea20000300800 */
[----:B------:R-:W-:-:S04]  /*340a0*/  IMAD R3, R29, 0x4, R4 ;  /* 0x000000041d037824 */ /* 0x000fc800078e0204 */
[----:B------:R-:W-:Y:S01]  /*340b0*/  IMAD R4, R29, 0x4, R3 ;  /* 0x000000041d047824 */ /* 0x000fe200078e0203 */
[----:B0-----:R-:W-:-:S04]  /*340c0*/  LEA R8, P6, R3, R0, 0x1 ;  /* 0x0000000003087211 */ /* 0x001fc800078c08ff */
[----:B------:R-:W-:Y:S01]  /*340d0*/  LEA.HI.X.SX32 R9, R3, R2, 0x1, P6 ;  /* 0x0000000203097211 */ /* 0x000fe200030f0eff */
[----:B------:R-:W-:Y:S01]  /*340e0*/  IMAD R3, R29, 0x4, R4 ;  /* 0x000000041d037824 */ /* 0x000fe200078e0204 */
[----:B-1----:R-:W-:-:S03]  /*340f0*/  LEA R10, P6, R4, R0, 0x1 ;  /* 0x00000000040a7211 */ /* 0x002fc600078c08ff */
[----:B------:R0:W-:Y:S01]  /*34100*/  @P5 STG.E.U16 [R8.64], R25 ;  /* 0x0000001908005986 */ /* 0x0001e2000c10150c */
[----:B------:R-:W-:Y:S01]  /*34110*/  LEA.HI.X.SX32 R11, R4, R2, 0x1, P6 ;  /* 0x00000002040b7211 */ /* 0x000fe200030f0eff */
[----:B------:R-:W-:Y:S01]  /*34120*/  IMAD R4, R29, 0x4, R3 ;  /* 0x000000041d047824 */ /* 0x000fe200078e0203 */
[----:B-----5:R-:W-:Y:S02]  /*34130*/  ISETP.LT.AND P3, PT, R16, c[0x0][0x17c], !P0 ;  /* 0x00005f0010007a0c */ /* 0x020fe40004761270 */
[----:B0-----:R-:W-:Y:S02]  /*34140*/  LEA R8, P6, R3, R0, 0x1 ;  /* 0x0000000003087211 */ /* 0x001fe400078c08ff */
[----:B------:R-:W-:Y:S02]  /*34150*/  PRMT R13, R13, 0x7632, R13 ;  /* 0x000076320d0d7816 */ /* 0x000fe4000000000d */
[----:B----4-:R-:W-:Y:S02]  /*34160*/  ISETP.LT.AND P1, PT, R24, c[0x0][0x17c], !P0 ;  /* 0x00005f0018007a0c */ /* 0x010fe40004721270 */
[----:B------:R-:W-:Y:S01]  /*34170*/  LEA.HI.X.SX32 R9, R3, R2, 0x1, P6 ;  /* 0x0000000203097211 */ /* 0x000fe200030f0eff */
[----:B------:R-:W-:Y:S01]  /*34180*/  IMAD R3, R29, 0x4, R4 ;  /* 0x000000041d037824 */ /* 0x000fe200078e0204 */
[----:B------:R-:W-:-:S02]  /*34190*/  ISETP.LT.AND P5, PT, R23, c[0x0][0x17c], !P0 ;  /* 0x00005f0017007a0c */ /* 0x000fc400047a1270 */
[----:B------:R-:W4:Y:S01]  /*341a0*/  LDL.LU R23, [R1+0x23c] ;  /* 0x00023c0001177983 */ /* 0x000f220000300800 */
[----:B------:R-:W-:Y:S02]  /*341b0*/  PRMT R17, R17, 0x7632, R17 ;  /* 0x0000763211117816 */ /* 0x000fe40000000011 */
[----:B------:R-:W-:Y:S01]  /*341c0*/  PRMT R25, R25, 0x7632, R25 ;  /* 0x0000763219197816 */ /* 0x000fe20000000019 */
[----:B------:R-:W5:Y:S04]  /*341d0*/  LDL.LU R24, [R1+0x240] ;  /* 0x0002400001187983 */ /* 0x000f680000300800 */
[----:B------:R0:W-:Y:S04]  /*341e0*/  @P1 STG.E.U16 [R10.64], R5 ;  /* 0x000000050a001986 */ /* 0x0001e8000c10150c */
[----:B------:R1:W-:Y:S04]  /*341f0*/  @P3 STG.E.U16 [R8.64], R13 ;  /* 0x0000000d08003986 */ /* 0x0003e8000c10150c */
[----:B------:R-:W5:Y:S01]  /*34200*/  LDL.LU R16, [R1+0x244] ;  /* 0x0002440001107983 */ /* 0x000f620000300800 */
[----:B0-----:R-:W-:-:S02]  /*34210*/  LEA R10, P6, R4, R0, 0x1 ;  /* 0x00000000040a7211 */ /* 0x001fc400078c08ff */
[----:B-1----:R-:W-:Y:S02]  /*34220*/  IADD3 R9, R21, 0x13c, RZ ;  /* 0x0000013c15097810 */ /* 0x002fe40007ffe0ff */
[----:B------:R-:W-:Y:S02]  /*34230*/  LEA.HI.X.SX32 R11, R4, R2, 0x1, P6 ;  /* 0x00000002040b7211 */ /* 0x000fe400030f0eff */
[----:B------:R-:W-:Y:S01]  /*34240*/  LEA R8, P6, R3, R0, 0x1 ;  /* 0x0000000003087211 */ /* 0x000fe200078c08ff */
[C---:B------:R-:W-:Y:S01]  /*34250*/  IMAD R4, R9.reuse, c[0x0][0x198], RZ ;  /* 0x0000660009047a24 */ /* 0x040fe200078e02ff */
[----:B------:R-:W-:Y:S02]  /*34260*/  ISETP.LT.AND P3, PT, R9, c[0x0][0x17c], !P0 ;  /* 0x00005f0009007a0c */ /* 0x000fe40004761270 */
[----:B------:R-:W-:Y:S01]  /*34270*/  LEA.HI.X.SX32 R9, R3, R2, 0x1, P6 ;  /* 0x0000000203097211 */ /* 0x000fe200030f0eff */
[----:B------:R0:W-:Y:S01]  /*34280*/  @P4 STG.E.U16 [R10.64], R17 ;  /* 0x000000110a004986 */ /* 0x0001e2000c10150c */
[----:B------:R-:W-:-:S02]  /*34290*/  ISETP.LT.AND P1, PT, R20, c[0x0][0x17c], !P0 ;  /* 0x00005f0014007a0c */ /* 0x000fc40004721270 */
[----:B---3--:R-:W-:Y:S01]  /*342a0*/  ISETP.LT.AND P4, PT, R22, c[0x0][0x17c], !P0 ;  /* 0x00005f0016007a0c */ /* 0x008fe20004781270 */
[----:B------:R-:W3:Y:S04]  /*342b0*/  LDL.LU R20, [R1+0x248] ;  /* 0x0002480001147983 */ /* 0x000ee80000300800 */
[----:B------:R1:W-:Y:S04]  /*342c0*/  @P2 STG.E.U16 [R8.64], R25 ;  /* 0x0000001908002986 */ /* 0x0003e8000c10150c */
[----:B------:R-:W3:Y:S01]  /*342d0*/  LDL.LU R22, [R1+0x24c] ;  /* 0x00024c0001167983 */ /* 0x000ee20000300800 */
[----:B--2---:R-:W-:-:S03]  /*342e0*/  ISETP.LT.AND P2, PT, R28, c[0x0][0x17c], !P0 ;  /* 0x00005f001c007a0c */ /* 0x004fc60004741270 */
[----:B------:R-:W2:Y:S01]  /*342f0*/  LDL.LU R28, [R1+0x250] ;  /* 0x00025000011c7983 */ /* 0x000ea20000300800 */
[C---:B0-----:R-:W-:Y:S01]  /*34300*/  LEA R10, P6, R4.reuse, R0, 0x1 ;  /* 0x00000000040a7211 */ /* 0x041fe200078c08ff */
[----:B------:R-:W-:Y:S01]  /*34310*/  IMAD R3, R29, 0x8, R3 ;  /* 0x000000081d037824 */ /* 0x000fe200078e0203 */
[----:B-1----:R-:W-:Y:S02]  /*34320*/  PRMT R8, R5, 0x7632, R8 ;  /* 0x0000763205087816 */ /* 0x002fe40000000008 */
[----:B------:R-:W-:Y:S01]  /*34330*/  LEA.HI.X.SX32 R11, R4, R2, 0x1, P6 ;  /* 0x00000002040b7211 */ /* 0x000fe200030f0eff */
[----:B------:R-:W-:Y:S01]  /*34340*/  IMAD R9, R29, 0x4, R3 ;  /* 0x000000041d097824 */ /* 0x000fe200078e0203 */
[----:B------:R-:W-:-:S03]  /*34350*/  LEA R4, P6, R3, R0, 0x1 ;  /* 0x0000000003047211 */ /* 0x000fc600078c08ff */
[----:B------:R0:W-:Y:S01]  /*34360*/  @P3 STG.E.U16 [R10.64], R8 ;  /* 0x000000080a003986 */ /* 0x0001e2000c10150c */
[----:B------:R-:W-:Y:S01]  /*34370*/  LEA.HI.X.SX32 R5, R3, R2, 0x1, P6 ;  /* 0x0000000203057211 */ /* 0x000fe200030f0eff */
[----:B------:R-:W-:-:S04]  /*34380*/  IMAD R3, R29, 0x4, R9 ;  /* 0x000000041d037824 */ /* 0x000fc800078e0209 */
[----:B------:R1:W-:Y:S01]  /*34390*/  @P5 STG.E.U16 [R4.64], R14 ;  /* 0x0000000e04005986 */ /* 0x0003e2000c10150c */
[----:B0-----:R-:W-:Y:S01]  /*343a0*/  LEA R8, P6, R9, R0, 0x1 ;  /* 0x0000000009087211 */ /* 0x001fe200078c08ff */
[----:B------:R-:W-:-:S03]  /*343b0*/  IMAD R10, R29, 0x4, R3 ;  /* 0x000000041d0a7824 */ /* 0x000fc600078e0203 */
[----:B------:R-:W-:Y:S02]  /*343c0*/  LEA.HI.X.SX32 R9, R9, R2, 0x1, P6 ;  /* 0x0000000209097211 */ /* 0x000fe400030f0eff */
[----:B-1----:R-:W-:-:S03]  /*343d0*/  LEA R4, P6, R3, R0, 0x1 ;  /* 0x0000000003047211 */ /* 0x002fc600078c08ff */
[----:B------:R0:W-:Y:S01]  /*343e0*/  @P1 STG.E.U16 [R8.64], R18 ;  /* 0x0000001208001986 */ /* 0x0001e2000c10150c */
[----:B------:R-:W-:Y:S01]  /*343f0*/  LEA.HI.X.SX32 R5, R3, R2, 0x1, P6 ;  /* 0x0000000203057211 */ /* 0x000fe200030f0eff */
[----:B------:R-:W-:-:S04]  /*34400*/  IMAD R3, R29, 0x4, R10 ;  /* 0x000000041d037824 */ /* 0x000fc800078e020a */
[----:B------:R1:W-:Y:S01]  /*34410*/  @P4 STG.E.U16 [R4.64], R26 ;  /* 0x0000001a04004986 */ /* 0x0003e2000c10150c */
[C---:B0-----:R-:W-:Y:S02]  /*34420*/  LEA R8, P6, R10.reuse, R0, 0x1 ;  /* 0x000000000a087211 */ /* 0x041fe400078c08ff */
[----:B----4-:R-:W-:Y:S02]  /*34430*/  ISETP.LT.AND P3, PT, R23, c[0x0][0x17c], !P0 ;  /* 0x00005f0017007a0c */ /* 0x010fe40004761270 */
[----:B------:R-:W-:Y:S01]  /*34440*/  LEA.HI.X.SX32 R9, R10, R2, 0x1, P6 ;  /* 0x000000020a097211 */ /* 0x000fe200030f0eff */
[----:B------:R-:W4:Y:S01]  /*34450*/  LDL.LU R23, [R1+0x254] ;  /* 0x0002540001177983 */ /* 0x000f220000300800 */
[C---:B-1----:R-:W-:Y:S02]  /*34460*/  LEA R4, P6, R3.reuse, R0, 0x1 ;  /* 0x0000000003047211 */ /* 0x042fe400078c08ff */
[----:B------:R-:W-:Y:S01]  /*34470*/  PRMT R14, R14, 0x7632, R14 ;  /* 0x000076320e0e7816 */ /* 0x000fe2000000000e */
[----:B------:R-:W4:Y:S01]  /*34480*/  LDL.LU R12, [R1+0x258] ;  /* 0x00025800010c7983 */ /* 0x000f220000300800 */
[----:B------:R-:W-:-:S02]  /*34490*/  LEA.HI.X.SX32 R5, R3, R2, 0x1, P6 ;  /* 0x0000000203057211 */ /* 0x000fc400030f0eff */
[----:B-----5:R-:W-:Y:S01]  /*344a0*/  ISETP.LT.AND P5, PT, R24, c[0x0][0x17c], !P0 ;  /* 0x00005f0018007a0c */ /* 0x020fe200047a1270 */
[----:B------:R0:W-:Y:S04]  /*344b0*/  @P2 STG.E.U16 [R8.64], R6 ;  /* 0x0000000608002986 */ /* 0x0001e8000c10150c */
[----:B------:R-:W5:Y:S01]  /*344c0*/  LDL.LU R24, [R1+0x25c] ;  /* 0x00025c0001187983 */ /* 0x000f620000300800 */
[----:B------:R-:W-:-:S03]  /*344d0*/  ISETP.LT.AND P1, PT, R16, c[0x0][0x17c], !P0 ;  /* 0x00005f0010007a0c */ /* 0x000fc60004721270 */
[----:B------:R1:W-:Y:S04]  /*344e0*/  @P3 STG.E.U16 [R4.64], R14 ;  /* 0x0000000e04003986 */ /* 0x0003e8000c10150c */
[----:B------:R-:W4:Y:S01]  /*344f0*/  LDL.LU R16, [R1+0x260] ;  /* 0x0002600001107983 */ /* 0x000f220000300800 */
[----:B---3--:R-:W-:Y:S02]  /*34500*/  ISETP.LT.AND P2, PT, R22, c[0x0][0x17c], !P0 ;  /* 0x00005f0016007a0c */ /* 0x008fe40004741270 */
[----:B--2---:R-:W-:Y:S02]  /*34510*/  ISETP.LT.AND P3, PT, R28, c[0x0][0x17c], !P0 ;  /* 0x00005f001c007a0c */ /* 0x004fe40004761270 */
[----:B------:R-:W2:Y:S04]  /*34520*/  LDL.LU R28, [R1+0x264] ;  /* 0x00026400011c7983 */ /* 0x000ea80000300800 */
[----:B------:R-:W3:Y:S01]  /*34530*/  LDL.LU R22, [R1+0x268] ;  /* 0x0002680001167983 */ /* 0x000ee20000300800 */
[----:B------:R-:W-:-:S04]  /*34540*/  IMAD R10, R29, 0x4, R3 ;  /* 0x000000041d0a7824 */ /* 0x000fc800078e0203 */
[C---:B------:R-:W-:Y:S01]  /*34550*/  IMAD R3, R29.reuse, 0x4, R10 ;  /* 0x000000041d037824 */ /* 0x040fe200078e020a */
[----:B0-----:R-:W-:Y:S02]  /*34560*/  LEA R8, P6, R10, R0, 0x1 ;  /* 0x000000000a087211 */ /* 0x001fe400078c08ff */
[----:B------:R-:W-:Y:S02]  /*34570*/  PRMT R18, R18, 0x7632, R18 ;  /* 0x0000763212127816 */ /* 0x000fe40000000012 */
[----:B------:R-:W-:Y:S01]  /*34580*/  LEA.HI.X.SX32 R9, R10, R2, 0x1, P6 ;  /* 0x000000020a097211 */ /* 0x000fe200030f0eff */
[----:B------:R-:W-:Y:S01]  /*34590*/  IMAD R10, R29, 0x4, R3 ;  /* 0x000000041d0a7824 */ /* 0x000fe200078e0203 */
[C---:B-1----:R-:W-:Y:S02]  /*345a0*/  LEA R4, P6, R3.reuse, R0, 0x1 ;  /* 0x0000000003047211 */ /* 0x042fe400078c08ff */
[----:B------:R-:W-:Y:S01]  /*345b0*/  ISETP.LT.AND P4, PT, R20, c[0x0][0x17c], !P0 ;  /* 0x00005f0014007a0c */ /* 0x000fe20004781270 */
[----:B------:R0:W-:Y:S01]  /*345c0*/  @P5 STG.E.U16 [R8.64], R18 ;  /* 0x0000001208005986 */ /* 0x0001e2000c10150c */
[----:B------:R-:W-:Y:S01]  /*345d0*/  LEA.HI.X.SX32 R5, R3, R2, 0x1, P6 ;  /* 0x0000000203057211 */ /* 0x000fe200030f0eff */
[----:B------:R-:W-:Y:S01]  /*345e0*/  IMAD R3, R29, 0x4, R10 ;  /* 0x000000041d037824 */ /* 0x000fe200078e020a */
[----:B------:R-:W-:Y:S01]  /*345f0*/  PRMT R26, R26, 0x7632, R26 ;  /* 0x000076321a1a7816 */ /* 0x000fe2000000001a */
[----:B------:R-:W5:Y:S01]  /*34600*/  LDL.LU R20, [R1+0x26c] ;  /* 0x00026c0001147983 */ /* 0x000f620000300800 */
[----:B------:R-:W-:-:S02]  /*34610*/  PRMT R6, R6, 0x7632, R6 ;  /* 0x0000763206067816 */ /* 0x000fc40000000006 */
[----:B0-----:R-:W-:-:S04]  /*34620*/  LEA R8, P6, R10, R0, 0x1 ;  /* 0x000000000a087211 */ /* 0x001fc800078c08ff */
[----:B------:R-:W-:Y:S01]  /*34630*/  LEA.HI.X.SX32 R9, R10, R2, 0x1, P6 ;  /* 0x000000020a097211 */ /* 0x000fe200030f0eff */
[----:B------:R-:W-:Y:S01]  /*34640*/  IMAD R10, R29, 0x4, R3 ;  /* 0x000000041d0a7824 */ /* 0x000fe200078e0203 */
[----:B------:R0:W-:Y:S04]  /*34650*/  @P1 STG.E.U16 [R4.64], R26 ;  /* 0x0000001a04001986 */ /* 0x0001e8000c10150c */
[----:B------:R1:W-:Y:S01]  /*34660*/  @P4 STG.E.U16 [R8.64], R6 ;  /* 0x0000000608004986 */ /* 0x0003e2000c10150c */
[CC--:B0-----:R-:W-:Y:S02]  /*34670*/  LEA R4, P1, R3.reuse, R0.reuse, 0x1 ;  /* 0x0000000003047211 */ /* 0x0c1fe400078208ff */
[C---:B-1----:R-:W-:Y:S02]  /*34680*/  LEA R8, P6, R10.reuse, R0, 0x1 ;  /* 0x000000000a087211 */ /* 0x042fe400078c08ff */
[-C--:B------:R-:W-:Y:S01]  /*34690*/  LEA.HI.X.SX32 R5, R3, R2.reuse, 0x1, P1 ;  /* 0x0000000203057211 */ /* 0x080fe200008f0eff */
[----:B------:R-:W-:Y:S01]  /*346a0*/  IMAD R3, R29, 0x4, R10 ;  /* 0x000000041d037824 */ /* 0x000fe200078e020a */
[----:B------:R-:W-:-:S03]  /*346b0*/  LEA.HI.X.SX32 R9, R10, R2, 0x1, P6 ;  /* 0x000000020a097211 */ /* 0x000fc600030f0eff */
[----:B------:R0:W-:Y:S04]  /*346c0*/  @P2 STG.E.U16 [R4.64], R15 ;  /* 0x0000000f04002986 */ /* 0x0001e8000c10150c */
[----:B------:R1:W-:Y:S01]  /*346d0*/  @P3 STG.E.U16 [R8.64], R19 ;  /* 0x0000001308003986 */ /* 0x0003e2000c10150c */
[----:B0-----:R-:W-:-:S04]  /*346e0*/  LEA R4, P2, R3, R0, 0x1 ;  /* 0x0000000003047211 */ /* 0x001fc800078408ff */
[----:B------:R-:W-:Y:S02]  /*346f0*/  LEA.HI.X.SX32 R5, R3, R2, 0x1, P2 ;  /* 0x0000000203057211 */ /* 0x000fe400010f0eff */
[----:B----4-:R-:W-:Y:S02]  /*34700*/  ISETP.LT.AND P2, PT, R16, c[0x0][0x17c], !P0 ;  /* 0x00005f0010007a0c */ /* 0x010fe40004741270 */
[----:B------:R-:W0:Y:S01]  /*34710*/  S2R R16, SR_TID.X ;  /* 0x0000000000107919 */ /* 0x000e220000002100 */
[----:B------:R-:W-:-:S03]  /*34720*/  ISETP.LT.AND P5, PT, R23, c[0x0][0x17c], !P0 ;  /* 0x00005f0017007a0c */ /* 0x000fc600047a1270 */
[----:B------:R-:W4:Y:S10]  /*34730*/  LDL.LU R23, [R1+0x1f4] ;  /* 0x0001f40001177983 */ /* 0x000f340000300800 */
[----:B------:R1:W-:Y:S01]  /*34740*/  @P5 STG.E.U16 [R4.64], R27 ;  /* 0x0000001b04005986 */ /* 0x0003e2000c10150c */
[----:B0-----:R-:W-:-:S02]  /*34750*/  LOP3.LUT R16, R16, 0x1f, RZ, 0xc0, !PT ;  /* 0x0000001f10107812 */ /* 0x001fc400078ec0ff */
[----:B--2---:R-:W-:Y:S02]  /*34760*/  ISETP.LT.AND P3, PT, R28, c[0x0][0x17c], !P0 ;  /* 0x00005f001c007a0c */ /* 0x004fe40004761270 */
[----:B------:R-:W0:Y:S01]  /*34770*/  S2R R28, SR_TID.X ;  /* 0x00000000001c7919 */ /* 0x000e220000002100 */
[----:B---3--:R-:W-:Y:S01]  /*34780*/  ISETP.LT.AND P5, PT, R22, c[0x0][0x17c], !P0 ;  /* 0x00005f0016007a0c */ /* 0x008fe200047a1270 */
[----:B0-----:R-:W-:-:S05]  /*34790*/  IMAD.SHL.U32 R22, R28, 0x200, RZ ;  /* 0x000002001c167824 */ /* 0x001fca00078e00ff */
[----:B------:R-:W-:-:S05]  /*347a0*/  LOP3.LUT R22, R22, 0xc00, RZ, 0xc0, !PT ;  /* 0x00000c0016167812 */ /* 0x000fca00078ec0ff */
[----:B------:R-:W-:-:S05]  /*347b0*/  IMAD R22, R16, 0x10, R22 ;  /* 0x0000001010167824 */ /* 0x000fca00078e0216 */
[----:B------:R-:W-:Y:S02]  /*347c0*/  LOP3.LUT R22, R22, 0x20, R28, 0x78, !PT ;  /* 0x0000002016167812 */ /* 0x000fe400078e781c */
[----:B------:R-:W2:Y:S04]  /*347d0*/  LDL.LU R28, [R1+0x274] ;  /* 0x00027400011c7983 */ /* 0x000ea80000300800 */
[----:B------:R-:W3:Y:S01]  /*347e0*/  LDL.LU R25, [R1+0x270] ;  /* 0x0002700001197983 */ /* 0x000ee20000300800 */
[C---:B------:R-:W-:Y:S01]  /*347f0*/  IMAD R10, R29.reuse, 0x4, R3 ;  /* 0x000000041d0a7824 */ /* 0x040fe200078e0203 */
[----:B------:R-:W-:Y:S02]  /*34800*/  ISETP.LT.AND P4, PT, R12, c[0x0][0x17c], !P0 ;  /* 0x00005f000c007a0c */ /* 0x000fe40004781270 */
[----:B-----5:R-:W-:Y:S01]  /*34810*/  ISETP.LT.AND P1, PT, R24, c[0x0][0x17c], !P0 ;  /* 0x00005f0018007a0c */ /* 0x020fe20004721270 */
[----:B------:R-:W-:Y:S01]  /*34820*/  IMAD R6, R29, 0x4, R10 ;  /* 0x000000041d067824 */ /* 0x000fe200078e020a */
[----:B-1----:R-:W-:-:S04]  /*34830*/  LEA R8, P6, R10, R0, 0x1 ;  /* 0x000000000a087211 */ /* 0x002fc800078c08ff */
[----:B------:R-:W-:Y:S02]  /*34840*/  LEA.HI.X.SX32 R9, R10, R2, 0x1, P6 ;  /* 0x000000020a097211 */ /* 0x000fe400030f0eff */
[C---:B------:R-:W-:Y:S02]  /*34850*/  LEA R4, P6, R6.reuse, R0, 0x1 ;  /* 0x0000000006047211 */ /* 0x040fe400078c08ff */
[----:B------:R-:W-:Y:S02]  /*34860*/  PRMT R3, R15, 0x7632, R3 ;  /* 0x000076320f037816 */ /* 0x000fe40000000003 */
[----:B------:R-:W-:Y:S01]  /*34870*/  LEA.HI.X.SX32 R5, R6, R2, 0x1, P6 ;  /* 0x0000000206057211 */ /* 0x000fe200030f0eff */
[----:B------:R-:W-:Y:S01]  /*34880*/  IMAD R6, R29, 0x4, R6 ;  /* 0x000000041d067824 */ /* 0x000fe200078e0206 */
[----:B------:R0:W-:Y:S01]  /*34890*/  @P4 STG.E.U16 [R8.64], R7 ;  /* 0x0000000708004986 */ /* 0x0001e2000c10150c */
[----:B------:R-:W-:-:S03]  /*348a0*/  ISETP.LT.AND P4, PT, R20, c[0x0][0x17c], !P0 ;  /* 0x00005f0014007a0c */ /* 0x000fc60004781270 */
[----:B------:R1:W-:Y:S01]  /*348b0*/  @P1 STG.E.U16 [R4.64], R3 ;  /* 0x0000000304001986 */ /* 0x0003e2000c10150c */
[----:B------:R-:W-:Y:S02]  /*348c0*/  IADD3 R20, R21, 0x17c, RZ ;  /* 0x0000017c15147810 */ /* 0x000fe40007ffe0ff */
[----:B------:R-:W-:Y:S01]  /*348d0*/  PRMT R27, R27, 0x7632, R27 ;  /* 0x000076321b1b7816 */ /* 0x000fe2000000001b */
[----:B------:R-:W5:Y:S01]  /*348e0*/  LDS.128 R8, [R22] ;  /* 0x0000000016087984 */ /* 0x000f620000000c00 */
[----:B0-----:R-:W-:-:S03]  /*348f0*/  PRMT R7, R19, 0x7632, R7 ;  /* 0x0000763213077816 */ /* 0x001fc60000000007 */
[----:B------:R-:W-:Y:S01]  /*34900*/  LDS.128 R16, [R22+0x200] ;  /* 0x0002000016107984 */ /* 0x000fe20000000c00 */
[C---:B-1----:R-:W-:Y:S01]  /*34910*/  LEA R4, P1, R6.reuse, R0, 0x1 ;  /* 0x0000000006047211 */ /* 0x042fe200078208ff */
[----:B------:R-:W-:Y:S02]  /*34920*/  IMAD R3, R29, 0x4, R6 ;  /* 0x000000041d037824 */ /* 0x000fe400078e0206 */
[----:B----4-:R-:W0:Y:S01]  /*34930*/  LDS.128 R12, [R23] ;  /* 0x00000000170c7984 */ /* 0x010e220000000c00 */
[----:B------:R-:W-:Y:S01]  /*34940*/  LEA.HI.X.SX32 R5, R6, R2, 0x1, P1 ;  /* 0x0000000206057211 */ /* 0x000fe200008f0eff */
[----:B------:R-:W-:Y:S01]  /*34950*/  IMAD R6, R20, c[0x0][0x198], RZ ;  /* 0x0000660014067a24 */ /* 0x000fe200078e02ff */
[----:B------:R-:W-:-:S03]  /*34960*/  LEA R24, P6, R3, R0, 0x1 ;  /* 0x0000000003187211 */ /* 0x000fc600078c08ff */
[----:B------:R1:W-:Y:S01]  /*34970*/  @P2 STG.E.U16 [R4.64], R7 ;  /* 0x0000000704002986 */ /* 0x0003e2000c10150c */
[----:B------:R-:W-:Y:S02]  /*34980*/  PRMT R26, R7, 0x7632, R26 ;  /* 0x00007632071a7816 */ /* 0x000fe4000000001a */
[----:B---3--:R-:W-:Y:S02]  /*34990*/  ISETP.LT.AND P2, PT, R25, c[0x0][0x17c], !P0 ;  /* 0x00005f0019007a0c */ /* 0x008fe40004741270 */
[----:B------:R-:W-:Y:S01]  /*349a0*/  LEA.HI.X.SX32 R25, R3, R2, 0x1, P6 ;  /* 0x0000000203197211 */ /* 0x000fe200030f0eff */
[----:B------:R-:W-:Y:S01]  /*349b0*/  IMAD R3, R29, 0x8, R3 ;  /* 0x000000081d037824 */ /* 0x000fe200078e0203 */
[----:B-1----:R-:W-:-:S04]  /*349c0*/  LEA R4, P6, R6, R0, 0x1 ;  /* 0x0000000006047211 */ /* 0x002fc800078c08ff */
[----:B------:R-:W-:Y:S01]  /*349d0*/  LEA.HI.X.SX32 R5, R6, R2, 0x1, P6 ;  /* 0x0000000206057211 */ /* 0x000fe200030f0eff */
[----:B------:R1:W-:Y:S01]  /*349e0*/  @P3 STG.E.U16 [R24.64], R27 ;  /* 0x0000001b18003986 */ /* 0x0003e2000c10150c */
[C---:B------:R-:W-:Y:S02]  /*349f0*/  LEA R6, P6, R3.reuse, R0, 0x1 ;  /* 0x0000000003067211 */ /* 0x040fe400078c08ff */
[----:B--2---:R-:W-:Y:S02]  /*34a00*/  ISETP.LT.AND P3, PT, R28, c[0x0][0x17c], !P0 ;  /* 0x00005f001c007a0c */ /* 0x004fe40004761270 */
[----:B------:R-:W-:Y:S01]  /*34a10*/  LEA.HI.X.SX32 R7, R3, R2, 0x1, P6 ;  /* 0x0000000203077211 */ /* 0x000fe200030f0eff */
[----:B-1----:R-:W2:Y:S01]  /*34a20*/  LDL.LU R25, [R1+0x27c] ;  /* 0x00027c0001197983 */ /* 0x002ea20000300800 */
[----:B------:R-:W-:-:S03]  /*34a30*/  IMAD R24, R29, 0x4, R3 ;  /* 0x000000041d187824 */ /* 0x000fc600078e0203 */
[----:B------:R-:W3:Y:S04]  /*34a40*/  LDL.LU R27, [R1+0x288] ;  /* 0x00028800011b7983 */ /* 0x000ee80000300800 */
[----:B------:R-:W4:Y:S04]  /*34a50*/  LDL.LU R28, [R1+0x28c] ;  /* 0x00028c00011c7983 */ /* 0x000f280000300800 */
[----:B------:R-:W3:Y:S01]  /*34a60*/  LDL.LU R3, [R1+0x278] ;  /* 0x0002780001037983 */ /* 0x000ee20000300800 */
[----:B------:R-:W-:-:S03]  /*34a70*/  ISETP.LT.AND P1, PT, R20, c[0x0][0x17c], !P0 ;  /* 0x00005f0014007a0c */ /* 0x000fc60004721270 */
[----:B------:R-:W1:Y:S10]  /*34a80*/  LDS.128 R20, [R23+0x200] ;  /* 0x0002000017147984 */ /* 0x000e740000000c00 */
[----:B------:R0:W-:Y:S04]  /*34a90*/  @P1 STG.E.U16 [R4.64], R26 ;  /* 0x0000001a04001986 */ /* 0x0001e8000c10150c */
[----:B-----5:R5:W-:Y:S01]  /*34aa0*/  @P5 STG.E.U16 [R6.64], R8 ;  /* 0x0000000806005986 */ /* 0x020be2000c10150c */
[----:B0-----:R-:W-:-:S03]  /*34ab0*/  LEA R4, P6, R24, R0, 0x1 ;  /* 0x0000000018047211 */ /* 0x001fc600078c08ff */
[----:B------:R-:W4:Y:S01]  /*34ac0*/  LDL.LU R26, [R1+0x284] ;  /* 0x00028400011a7983 */ /* 0x000f220000300800 */
[----:B------:R-:W-:Y:S02]  /*34ad0*/  LEA.HI.X.SX32 R5, R24, R2, 0x1, P6 ;  /* 0x0000000218057211 */ /* 0x000fe400030f0eff */
[----:B--2---:R-:W-:Y:S02]  /*34ae0*/  ISETP.LT.AND P5, PT, R25, c[0x0][0x17c], !P0 ;  /* 0x00005f0019007a0c */ /* 0x004fe400047a1270 */
[----:B------:R-:W2:Y:S01]  /*34af0*/  LDL.LU R25, [R1+0x290] ;  /* 0x0002900001197983 */ /* 0x000ea20000300800 */
[----:B---3--:R-:W-:Y:S01]  /*34b00*/  ISETP.LT.AND P1, PT, R3, c[0x0][0x17c], !P0 ;  /* 0x00005f0003007a0c */ /* 0x008fe20004721270 */
[----:B------:R-:W-:-:S05]  /*34b10*/  IMAD R3, R29, 0x4, R24 ;  /* 0x000000041d037824 */ /* 0x000fca00078e0218 */
[----:B-----5:R-:W-:Y:S01]  /*34b20*/  LEA R6, P6, R3, R0, 0x1 ;  /* 0x0000000003067211 */ /* 0x020fe200078c08ff */
[----:B------:R-:W-:-:S03]  /*34b30*/  IMAD R24, R29, 0x4, R3 ;  /* 0x000000041d187824 */ /* 0x000fc600078e0203 */
[----:B------:R-:W-:Y:S02]  /*34b40*/  LEA.HI.X.SX32 R7, R3, R2, 0x1, P6 ;  /* 0x0000000203077211 */ /* 0x000fe400030f0eff */
[----:B------:R-:W3:Y:S04]  /*34b50*/  LDL.LU R3, [R1+0x280] ;  /* 0x0002800001037983 */ /* 0x000ee80000300800 */
[----:B------:R0:W-:Y:S04]  /*34b60*/  @P4 STG.E.U16 [R4.64], R12 ;  /* 0x0000000c04004986 */ /* 0x0001e8000c10150c */
[----:B------:R5:W-:Y:S01]  /*34b70*/  @P2 STG.E.U16 [R6.64], R16 ;  /* 0x0000001006002986 */ /* 0x000be2000c10150c */
[----:B0-----:R-:W-:-:S04]  /*34b80*/  LEA R4, P6, R24, R0, 0x1 ;  /* 0x0000000018047211 */ /* 0x001fc800078c08ff */
[----:B------:R-:W-:Y:S02]  /*34b90*/  LEA.HI.X.SX32 R5, R24, R2, 0x1, P6 ;  /* 0x0000000218057211 */ /* 0x000fe400030f0eff */
[----:B------:R-:W-:-:S03]  /*34ba0*/  PRMT R8, R8, 0x7632, R8 ;  /* 0x0000763208087816 */ /* 0x000fc60000000008 */
[----:B-1----:R-:W-:Y:S01]  /*34bb0*/  @P3 STG.E.U16 [R4.64], R20 ;  /* 0x0000001404003986 */ /* 0x002fe2000c10150c */
[----:B------:R-:W-:-:S03]  /*34bc0*/  ISETP.LT.AND P3, PT, R27, c[0x0][0x17c], !P0 ;  /* 0x00005f001b007a0c */ /* 0x000fc60004761270 */
[----:B------:R-:W2:Y:S01]  /*34bd0*/  LDL.LU R27, [R1+0x298] ;  /* 0x00029800011b7983 */ /* 0x000ea20000300800 */
[----:B---3--:R-:W-:Y:S01]  /*34be0*/  ISETP.LT.AND P4, PT, R3, c[0x0][0x17c], !P0 ;  /* 0x00005f0003007a0c */ /* 0x008fe20004781270 */
[----:B------:R-:W-:-:S05]  /*34bf0*/  IMAD R3, R29, 0x4, R24 ;  /* 0x000000041d037824 */ /* 0x000fca00078e0218 */
[----:B-----5:R-:W-:-:S04]  /*34c00*/  LEA R6, P6, R3, R0, 0x1 ;  /* 0x0000000003067211 */ /* 0x020fc800078c08ff */
[----:B------:R-:W-:-:S05]  /*34c10*/  LEA.HI.X.SX32 R7, R3, R2, 0x1, P6 ;  /* 0x0000000203077211 */ /* 0x000fca00030f0eff */
[----:B------:R0:W-:Y:S01]  /*34c20*/  @P1 STG.E.U16 [R6.64], R8 ;  /* 0x0000000806001986 */ /* 0x0001e2000c10150c */
[----:B------:R-:W-:-:S03]  /*34c30*/  IMAD R24, R29, 0x4, R3 ;  /* 0x000000041d187824 */ /* 0x000fc600078e0203 */
[----:B0-----:R-:W3:Y:S02]  /*34c40*/  LDL.LU R8, [R1+0x294] ;  /* 0x0002940001087983 */ /* 0x001ee40000300800 */
[----:B------:R-:W-:Y:S01]  /*34c50*/  LEA R4, P6, R24, R0, 0x1 ;  /* 0x0000000018047211 */ /* 0x000fe200078c08ff */
[----:B------:R-:W-:Y:S01]  /*34c60*/  IMAD R3, R29, 0x4, R24 ;  /* 0x000000041d037824 */ /* 0x000fe200078e0218 */
[----:B----4-:R-:W-:Y:S02]  /*34c70*/  ISETP.LT.AND P1, PT, R28, c[0x0][0x17c], !P0 ;  /* 0x00005f001c007a0c */ /* 0x010fe40004721270 */
[----:B------:R-:W-:Y:S02]  /*34c80*/  LEA.HI.X.SX32 R5, R24, R2, 0x1, P6 ;  /* 0x0000000218057211 */ /* 0x000fe400030f0eff */
[----:B------:R-:W4:Y:S04]  /*34c90*/  LDL.LU R24, [R1+0x2a0] ;  /* 0x0002a00001187983 */ /* 0x000f280000300800 */
[----:B------:R-:W5:Y:S01]  /*34ca0*/  LDL.LU R28, [R1+0x2a8] ;  /* 0x0002a800011c7983 */ /* 0x000f620000300800 */
[----:B------:R-:W-:-:S02]  /*34cb0*/  PRMT R12, R12, 0x7632, R12 ;  /* 0x000076320c0c7816 */ /* 0x000fc4000000000c */
[----:B------:R-:W-:-:S03]  /*34cc0*/  LEA R6, P6, R3, R0, 0x1 ;  /* 0x0000000003067211 */ /* 0x000fc600078c08ff */
[----:B------:R0:W-:Y:S01]  /*34cd0*/  @P5 STG.E.U16 [R4.64], R12 ;  /* 0x0000000c04005986 */ /* 0x0001e2000c10150c */
[----:B------:R-:W-:Y:S02]  /*34ce0*/  ISETP.LT.AND P2, PT, R26, c[0x0][0x17c], !P0 ;  /* 0x00005f001a007a0c */ /* 0x000fe40004741270 */
[----:B------:R-:W-:Y:S02]  /*34cf0*/  LEA.HI.X.SX32 R7, R3, R2, 0x1, P6 ;  /* 0x0000000203077211 */ /* 0x000fe400030f0eff */
[----:B------:R-:W-:Y:S01]  /*34d00*/  PRMT R16, R16, 0x7632, R16 ;  /* 0x0000763210107816 */ /* 0x000fe20000000010 */
[C---:B0-----:R-:W-:Y:S01]  /*34d10*/  IMAD R5, R29.reuse, 0x4, R3 ;  /* 0x000000041d057824 */ /* 0x041fe200078e0203 */
[----:B------:R-:W4:Y:S03]  /*34d20*/  LDL.LU R12, [R1+0x29c] ;  /* 0x00029c00010c7983 */ /* 0x000f260000300800 */
[----:B------:R-:W-:Y:S01]  /*34d30*/  IMAD R3, R29, 0x4, R5 ;  /* 0x000000041d037824 */ /* 0x000fe200078e0205 */
[----:B------:R-:W-:Y:S01]  /*34d40*/  LEA R4, P6, R5, R0, 0x1 ;  /* 0x0000000005047211 */ /* 0x000fe200078c08ff */
[----:B------:R0:W-:Y:S01]  /*34d50*/  @P4 STG.E.U16 [R6.64], R16 ;  /* 0x0000001006004986 */ /* 0x0001e2000c10150c */
[----:B--2---:R-:W-:-:S02]  /*34d60*/  ISETP.LT.AND P5, PT, R25, c[0x0][0x17c], !P0 ;  /* 0x00005f0019007a0c */ /* 0x004fc400047a1270 */
[----:B------:R-:W-:Y:S01]  /*34d70*/  LEA.HI.X.SX32 R5, R5, R2, 0x1, P6 ;  /* 0x0000000205057211 */ /* 0x000fe200030f0eff */
[----:B------:R-:W2:Y:S01]  /*34d80*/  LDL.LU R26, [R1+0x2ac] ;  /* 0x0002ac00011a7983 */ /* 0x000ea20000300800 */
[----:B------:R-:W-:-:S03]  /*34d90*/  PRMT R20, R20, 0x7632, R20 ;  /* 0x0000763214147816 */ /* 0x000fc60000000014 */
[----:B------:R-:W2:Y:S01]  /*34da0*/  LDL.LU R25, [R1+0x184] ;  /* 0x0001840001197983 */ /* 0x000ea20000300800 */
[----:B0-----:R-:W-:-:S03]  /*34db0*/  LEA R6, P6, R3, R0, 0x1 ;  /* 0x0000000003067211 */ /* 0x001fc600078c08ff */
[----:B------:R0:W-:Y:S01]  /*34dc0*/  @P2 STG.E.U16 [R4.64], R20 ;  /* 0x0000001404002986 */ /* 0x0001e2000c10150c */
[----:B------:R-:W-:-:S05]  /*34dd0*/  LEA.HI.X.SX32 R7, R3, R2, 0x1, P6 ;  /* 0x0000000203077211 */ /* 0x000fca00030f0eff */
[----:B------:R1:W-:Y:S01]  /*34de0*/  @P3 STG.E.U16 [R6.64], R9 ;  /* 0x0000000906003986 */ /* 0x0003e2000c10150c */
[----:B------:R-:W-:-:S03]  /*34df0*/  ISETP.LT.AND P2, PT, R27, c[0x0][0x17c], !P0 ;  /* 0x00005f001b007a0c */ /* 0x000fc60004741270 */
[----:B------:R-:W2:Y:S04]  /*34e00*/  LDL.LU R27, [R1+0x2b0] ;  /* 0x0002b000011b7983 */ /* 0x000ea80000300800 */
[----:B0-----:R-:W2:Y:S01]  /*34e10*/  LDL.LU R20, [R1+0x2b4] ;  /* 0x0002b40001147983 */ /* 0x001ea20000300800 */
[----:B---3--:R-:W-:Y:S01]  /*34e20*/  ISETP.LT.AND P4, PT, R8, c[0x0][0x17c], !P0 ;  /* 0x00005f0008007a0c */ /* 0x008fe20004781270 */
[----:B------:R-:W-:-:S04]  /*34e30*/  IMAD R8, R29, 0x4, R3 ;  /* 0x000000041d087824 */ /* 0x000fc800078e0203 */
[----:B------:R-:W-:Y:S01]  /*34e40*/  IMAD R3, R29, 0x4, R8 ;  /* 0x000000041d037824 */ /* 0x000fe200078e0208 */
[----:B------:R-:W-:-:S04]  /*34e50*/  LEA R4, P6, R8, R0, 0x1 ;  /* 0x0000000008047211 */ /* 0x000fc800078c08ff */
[----:B------:R-:W-:Y:S02]  /*34e60*/  LEA.HI.X.SX32 R5, R8, R2, 0x1, P6 ;  /* 0x0000000208057211 */ /* 0x000fe400030f0eff */
[----:B-1----:R-:W-:-:S04]  /*34e70*/  LEA R6, P6, R3, R0, 0x1 ;  /* 0x0000000003067211 */ /* 0x002fc800078c08ff */
[----:B------:R-:W-:Y:S01]  /*34e80*/  LEA.HI.X.SX32 R7, R3, R2, 0x1, P6 ;  /* 0x0000000203077211 */ /* 0x000fe200030f0eff */
[----:B------:R0:W-:Y:S04]  /*34e90*/  @P1 STG.E.U16 [R4.64], R13 ;  /* 0x0000000d04001986 */ /* 0x0001e8000c10150c */
[----:B------:R1:W-:Y:S01]  /*34ea0*/  @P5 STG.E.U16 [R6.64], R17 ;  /* 0x0000001106005986 */ /* 0x0003e2000c10150c */
[----:B-----5:R-:W-:-:S03]  /*34eb0*/  ISETP.LT.AND P5, PT, R28, c[0x0][0x17c], !P0 ;  /* 0x00005f001c007a0c */ /* 0x020fc600047a1270 */
[----:B------:R-:W3:Y:S01]  /*34ec0*/  LDL.LU R28, [R1+0x2b8] ;  /* 0x0002b800011c7983 */ /* 0x000ee20000300800 */
[----:B------:R-:W-:Y:S01]  /*34ed0*/  IMAD R8, R29, 0x4, R3 ;  /* 0x000000041d087824 */ /* 0x000fe200078e0203 */
[----:B------:R-:W-:Y:S02]  /*34ee0*/  PRMT R9, R9, 0x7632, R9 ;  /* 0x0000763209097816 */ /* 0x000fe40000000009 */
[----:B----4-:R-:W-:Y:S01]  /*34ef0*/  ISETP.LT.AND P3, PT, R12, c[0x0][0x17c], !P0 ;  /* 0x00005f000c007a0c */ /* 0x010fe20004761270 */
[----:B------:R-:W-:Y:S01]  /*34f00*/  IMAD R3, R29, 0x4, R8 ;  /* 0x000000041d037824 */ /* 0x000fe200078e0208 */
[C---:B0-----:R-:W-:Y:S01]  /*34f10*/  LEA R4, P6, R8.reuse, R0, 0x1 ;  /* 0x0000000008047211 */ /* 0x041fe200078c08ff */
[----:B------:R-:W4:Y:S03]  /*34f20*/  LDL.LU R16, [R1+0x2bc] ;  /* 0x0002bc0001107983 */ /* 0x000f260000300800 */
[----:B------:R-:W-:-:S02]  /*34f30*/  LEA.HI.X.SX32 R5, R8, R2, 0x1, P6 ;  /* 0x0000000208057211 */ /* 0x000fc400030f0eff */
[----:B-1----:R-:W-:Y:S01]  /*34f40*/  LEA R6, P6, R3, R0, 0x1 ;  /* 0x0000000003067211 */ /* 0x002fe200078c08ff */
[----:B------:R-:W-:-:S03]  /*34f50*/  IMAD R8, R29, 0x4, R3 ;  /* 0x000000041d087824 */ /* 0x000fc600078e0203 */
[----:B------:R-:W-:Y:S01]  /*34f60*/  LEA.HI.X.SX32 R7, R3, R2, 0x1, P6 ;  /* 0x0000000203077211 */ /* 0x000fe200030f0eff */
[----:B------:R0:W-:Y:S01]  /*34f70*/  @P4 STG.E.U16 [R4.64], R21 ;  /* 0x0000001504004986 */ /* 0x0001e2000c10150c */
[----:B------:R-:W-:-:S03]  /*34f80*/  IMAD R3, R29, 0x4, R8 ;  /* 0x000000041d037824 */ /* 0x000fc600078e0208 */
[----:B------:R2:W-:Y:S01]  /*34f90*/  @P2 STG.E.U16 [R6.64], R9 ;  /* 0x0000000906002986 */ /* 0x0005e2000c10150c */
[----:B------:R-:W-:Y:S02]  /*34fa0*/  PRMT R13, R13, 0x7632, R13 ;  /* 0x000076320d0d7816 */ /* 0x000fe4000000000d */
[C---:B0-----:R-:W-:Y:S02]  /*34fb0*/  LEA R4, P6, R8.reuse, R0, 0x1 ;  /* 0x0000000008047211 */ /* 0x041fe400078c08ff */
[----:B--2---:R-:W-:Y:S02]  /*34fc0*/  IADD3 R6, R25, 0x1bc, RZ ;  /* 0x000001bc19067810 */ /* 0x004fe40007ffe0ff */
[----:B------:R-:W-:Y:S02]  /*34fd0*/  LEA.HI.X.SX32 R5, R8, R2, 0x1, P6 ;  /* 0x0000000208057211 */ /* 0x000fe400030f0eff */
[C---:B------:R-:W-:Y:S01]  /*34fe0*/  ISETP.LT.AND P2, PT, R6.reuse, c[0x0][0x17c], !P0 ;  /* 0x00005f0006007a0c */ /* 0x040fe20004741270 */
[----:B------:R-:W-:Y:S01]  /*34ff0*/  IMAD R8, R6, c[0x0][0x198], RZ ;  /* 0x0000660006087a24 */ /* 0x000fe200078e02ff */
[----:B------:R-:W-:-:S02]  /*35000*/  ISETP.LT.AND P1, PT, R24, c[0x0][0x17c], !P0 ;  /* 0x00005f0018007a0c */ /* 0x000fc40004721270 */
[C---:B------:R-:W-:Y:S01]  /*35010*/  LEA R6, P6, R3.reuse, R0, 0x1 ;  /* 0x0000000003067211 */ /* 0x040fe200078c08ff */
[----:B------:R0:W-:Y:S03]  /*35020*/  @P3 STG.E.U16 [R4.64], R13 ;  /* 0x0000000d04003986 */ /* 0x0001e6000c10150c */
[----:B------:R-:W-:Y:S01]  /*35030*/  LEA.HI.X.SX32 R7, R3, R2, 0x1, P6 ;  /* 0x0000000203077211 */ /* 0x000fe200030f0eff */
[----:B------:R-:W2:Y:S01]  /*35040*/  LDL.LU R24, [R1+0x2c0] ;  /* 0x0002c00001187983 */ /* 0x000ea20000300800 */
[----:B------:R-:W-:Y:S02]  /*35050*/  ISETP.LT.AND P3, PT, R27, c[0x0][0x17c], !P0 ;  /* 0x00005f001b007a0c */ /* 0x000fe40004761270 */
[----:B------:R-:W-:Y:S01]  /*35060*/  PRMT R17, R17, 0x7632, R17 ;  /* 0x0000763211117816 */ /* 0x000fe20000000011 */
[----:B------:R-:W5:Y:S01]  /*35070*/  LDL.LU R27, [R1+0x2c4] ;  /* 0x0002c400011b7983 */ /* 0x000f620000300800 */
[----:B0-----:R-:W-:-:S02]  /*35080*/  LEA R4, P6, R8, R0, 0x1 ;  /* 0x0000000008047211 */ /* 0x001fc400078c08ff */
[----:B------:R-:W-:Y:S01]  /*35090*/  PRMT R21, R21, 0x7632, R21 ;  /* 0x0000763215157816 */ /* 0x000fe20000000015 */
[----:B------:R0:W-:Y:S01]  /*350a0*/  @P1 STG.E.U16 [R6.64], R17 ;  /* 0x0000001106001986 */ /* 0x0001e2000c10150c */
[----:B------:R-:W-:Y:S02]  /*350b0*/  LEA.HI.X.SX32 R5, R8, R2, 0x1, P6 ;  /* 0x0000000208057211 */ /* 0x000fe400030f0eff */
[----:B------:R-:W-:Y:S01]  /*350c0*/  ISETP.LT.AND P4, PT, R26, c[0x0][0x17c], !P0 ;  /* 0x00005f001a007a0c */ /* 0x000fe20004781270 */
[----:B------:R-:W5:Y:S04]  /*350d0*/  LDL.LU R12, [R1+0x2c8] ;  /* 0x0002c800010c7983 */ /* 0x000f680000300800 */
[----:B------:R1:W-:Y:S04]  /*350e0*/  @P2 STG.E.U16 [R4.64], R21 ;  /* 0x0000001504002986 */ /* 0x0003e8000c10150c */
[----:B------:R-:W5:Y:S01]  /*350f0*/  LDL.LU R26, [R1+0x2cc] ;  /* 0x0002cc00011a7983 */ /* 0x000f620000300800 */
[----:B---3--:R-:W-:-:S03]  /*35100*/  ISETP.LT.AND P2, PT, R28, c[0x0][0x17c], !P0 ;  /* 0x00005f001c007a0c */ /* 0x008fc60004741270 */
[----:B------:R-:W3:Y:S01]  /*35110*/  LDL.LU R28, [R1+0x2d0] ;  /* 0x0002d000011c7983 */ /* 0x000ee20000300800 */
        /* <DEDUP_REMOVED lines=9> */
[----:B------:R-:W-:-:S03]  /*351b0*/  ISETP.LT.AND P1, PT, R20, c[0x0][0x17c], !P0 ;  /* 0x00005f0014007a0c */ /* 0x000fc60004721270 */
[----:B------:R1:W-:Y:S01]  /*351c0*/  @P4 STG.E.U16 [R4.64], R14 ;  /* 0x0000000e04004986 */ /* 0x0003e2000c10150c */
[----:B0-----:R-:W-:-:S04]  /*351d0*/  LEA R6, P5, R3, R0, 0x1 ;  /* 0x0000000003067211 */ /* 0x001fc800078a08ff */
[----:B------:R-:W-:Y:S01]  /*351e0*/  LEA.HI.X.SX32 R7, R3, R2, 0x1, P5 ;  /* 0x0000000203077211 */ /* 0x000fe200028f0eff */
[----:B------:R-:W-:Y:S01]  /*351f0*/  IMAD R3, R29, 0x4, R8 ;  /* 0x000000041d037824 */ /* 0x000fe200078e0208 */
[----:B-1----:R-:W-:-:S03]  /*35200*/  LEA R4, P6, R8, R0, 0x1 ;  /* 0x0000000008047211 */ /* 0x002fc600078c08ff */
[----:B------:R0:W-:Y:S01]  /*35210*/  @P3 STG.E.U16 [R6.64], R18 ;  /* 0x0000001206003986 */ /* 0x0001e2000c10150c */
[----:B------:R-:W-:Y:S01]  /*35220*/  LEA.HI.X.SX32 R5, R8, R2, 0x1, P6 ;  /* 0x0000000208057211 */ /* 0x000fe200030f0eff */
[----:B------:R-:W-:Y:S01]  /*35230*/  IMAD R9, R29, 0x4, R3 ;  /* 0x000000041d097824 */ /* 0x000fe200078e0203 */
[----:B----4-:R-:W-:-:S03]  /*35240*/  ISETP.LT.AND P5, PT, R16, c[0x0][0x17c], !P0 ;  /* 0x00005f0010007a0c */ /* 0x010fc600047a1270 */
[----:B------:R1:W-:Y:S01]  /*35250*/  @P1 STG.E.U16 [R4.64], R22 ;  /* 0x0000001604001986 */ /* 0x0003e2000c10150c */
[----:B0-----:R-:W-:-:S04]  /*35260*/  LEA R6, P6, R3, R0, 0x1 ;  /* 0x0000000003067211 */ /* 0x001fc800078c08ff */
[----:B------:R-:W-:Y:S02]  /*35270*/  LEA.HI.X.SX32 R7, R3, R2, 0x1, P6 ;  /* 0x0000000203077211 */ /* 0x000fe400030f0eff */
[----:B-1----:R-:W-:Y:S02]  /*35280*/  LEA R4, P6, R9, R0, 0x1 ;  /* 0x0000000009047211 */ /* 0x002fe400078c08ff */
[----:B--2---:R-:W-:Y:S02]  /*35290*/  ISETP.LT.AND P4, PT, R24, c[0x0][0x17c], !P0 ;  /* 0x00005f0018007a0c */ /* 0x004fe40004781270 */
[----:B------:R-:W2:Y:S01]  /*352a0*/  LDL.LU R24, [R1+0x2d4] ;  /* 0x0002d40001187983 */ /* 0x000ea20000300800 */
[----:B-----5:R-:W-:Y:S02]  /*352b0*/  ISETP.LT.AND P3, PT, R27, c[0x0][0x17c], !P0 ;  /* 0x00005f001b007a0c */ /* 0x020fe40004761270 */
[----:B------:R-:W-:Y:S01]  /*352c0*/  PRMT R10, R10, 0x7632, R10 ;  /* 0x000076320a0a7816 */ /* 0x000fe2000000000a */
[----:B------:R-:W4:Y:S01]  /*352d0*/  LDL.LU R27, [R1+0x2d8] ;  /* 0x0002d800011b7983 */ /* 0x000f220000300800 */
[----:B------:R-:W-:-:S02]  /*352e0*/  LEA.HI.X.SX32 R5, R9, R2, 0x1, P6 ;  /* 0x0000000209057211 */ /* 0x000fc400030f0eff */
[----:B------:R-:W-:Y:S01]  /*352f0*/  PRMT R14, R14, 0x7632, R14 ;  /* 0x000076320e0e7816 */ /* 0x000fe2000000000e */
[----:B------:R0:W-:Y:S01]  /*35300*/  @P2 STG.E.U16 [R6.64], R10 ;  /* 0x0000000a06002986 */ /* 0x0001e2000c10150c */
[----:B------:R-:W-:-:S03]  /*35310*/  ISETP.LT.AND P2, PT, R26, c[0x0][0x17c], !P0 ;  /* 0x00005f001a007a0c */ /* 0x000fc60004741270 */
[----:B------:R-:W-:Y:S04]  /*35320*/  @P5 STG.E.U16 [R4.64], R14 ;  /* 0x0000000e04005986 */ /* 0x000fe8000c10150c */
        /* <DEDUP_REMOVED lines=8> */
[----:B------:R-:W-:Y:S02]  /*353b0*/  LEA R8, P6, R9, R0, 0x1 ;  /* 0x0000000009087211 */ /* 0x000fe400078c08ff */
[----:B------:R-:W-:Y:S01]  /*353c0*/  ISETP.LT.AND P1, PT, R12, c[0x0][0x17c], !P0 ;  /* 0x00005f000c007a0c */ /* 0x000fe20004721270 */
[----:B------:R-:W-:Y:S01]  /*353d0*/  IMAD R17, R29, 0x4, R3 ;  /* 0x000000041d117824 */ /* 0x000fe200078e0203 */
[----:B------:R-:W-:Y:S02]  /*353e0*/  LEA.HI.X.SX32 R9, R9, R2, 0x1, P6 ;  /* 0x0000000209097211 */ /* 0x000fe400030f0eff */
[----:B------:R-:W-:Y:S02]  /*353f0*/  LEA R12, P6, R3, R0, 0x1 ;  /* 0x00000000030c7211 */ /* 0x000fe400078c08ff */
[----:B------:R-:W-:-:S02]  /*35400*/  PRMT R18, R18, 0x7632, R18 ;  /* 0x0000763212127816 */ /* 0x000fc40000000012 */
[----:B------:R-:W-:Y:S02]  /*35410*/  LEA.HI.X.SX32 R13, R3, R2, 0x1, P6 ;  /* 0x00000002030d7211 */ /* 0x000fe400030f0eff */
[C---:B------:R-:W-:Y:S01]  /*35420*/  LEA R20, P6, R17.reuse, R0, 0x1 ;  /* 0x0000000011147211 */ /* 0x040fe200078c08ff */
[----:B------:R0:W-:Y:S01]  /*35430*/  @P4 STG.E.U16 [R6.64], R18 ;  /* 0x0000001206004986 */ /* 0x0001e2000c10150c */
[----:B------:R-:W-:Y:S02]  /*35440*/  PRMT R22, R22, 0x7632, R22 ;  /* 0x0000763216167816 */ /* 0x000fe40000000016 */
[----:B------:R-:W-:Y:S02]  /*35450*/  LEA.HI.X.SX32 R21, R17, R2, 0x1, P6 ;  /* 0x0000000211157211 */ /* 0x000fe400030f0eff */
[----:B------:R-:W-:Y:S01]  /*35460*/  IADD3 R3, R25, 0x1fc, RZ ;  /* 0x000001fc19037810 */ /* 0x000fe20007ffe0ff */
[----:B------:R1:W-:Y:S01]  /*35470*/  @P3 STG.E.U16 [R8.64], R22 ;  /* 0x0000001608003986 */ /* 0x0003e2000c10150c */
[----:B0-----:R-:W-:-:S03]  /*35480*/  IMAD R7, R29, 0x4, R17 ;  /* 0x000000041d077824 */ /* 0x001fc600078e0211 */
[----:B------:R0:W-:Y:S01]  /*35490*/  @P1 STG.E.U16 [R12.64], R11 ;  /* 0x0000000b0c001986 */ /* 0x0001e2000c10150c */
[----:B------:R-:W-:-:S03]  /*354a0*/  IMAD R17, R29, 0x4, R7 ;  /* 0x000000041d117824 */ /* 0x000fc600078e0207 */
[----:B------:R0:W-:Y:S01]  /*354b0*/  @P2 STG.E.U16 [R20.64], R15 ;  /* 0x0000000f14002986 */ /* 0x0001e2000c10150c */
[-C--:B------:R-:W-:Y:S01]  /*354c0*/  LEA R6, P2, R7, R0.reuse, 0x1 ;  /* 0x0000000007067211 */ /* 0x080fe200078408ff */
[----:B------:R-:W-:Y:S02]  /*354d0*/  IMAD R5, R3, c[0x0][0x198], RZ ;  /* 0x0000660003057a24 */ /* 0x000fe400078e02ff */
[----:B------:R-:W-:Y:S01]  /*354e0*/  IMAD R25, R29, 0x4, R17 ;  /* 0x000000041d197824 */ /* 0x000fe200078e0211 */
[----:B-1----:R-:W-:Y:S02]  /*354f0*/  LEA R8, P6, R17, R0, 0x1 ;  /* 0x0000000011087211 */ /* 0x002fe400078c08ff */
[----:B------:R-:W-:Y:S02]  /*35500*/  LEA.HI.X.SX32 R7, R7, R2, 0x1, P2 ;  /* 0x0000000207077211 */ /* 0x000fe400010f0eff */
[-C--:B------:R-:W-:Y:S02]  /*35510*/  LEA R16, P2, R25, R0.reuse, 0x1 ;  /* 0x0000000019107211 */ /* 0x080fe400078408ff */
[----:B------:R-:W-:-:S02]  /*35520*/  LEA R4, P1, R5, R0, 0x1 ;  /* 0x0000000005047211 */ /* 0x000fc400078208ff */
[-C--:B------:R-:W-:Y:S02]  /*35530*/  LEA.HI.X.SX32 R9, R17, R2.reuse, 0x1, P6 ;  /* 0x0000000211097211 */ /* 0x080fe400030f0eff */
[----:B----4-:R-:W-:Y:S01]  /*35540*/  ISETP.LT.AND P3, PT, R27, c[0x0][0x17c], !P0 ;  /* 0x00005f001b007a0c */ /* 0x010fe20004761270 */
[----:B------:R-:W-:Y:S01]  /*35550*/  IMAD R27, R29, 0x4, R25 ;  /* 0x000000041d1b7824 */ /* 0x000fe200078e0219 */
[----:B--2---:R-:W-:Y:S02]  /*35560*/  ISETP.LT.AND P4, PT, R24, c[0x0][0x17c], !P0 ;  /* 0x00005f0018007a0c */ /* 0x004fe40004781270 */
[----:B------:R-:W-:Y:S01]  /*35570*/  LEA.HI.X.SX32 R17, R25, R2, 0x1, P2 ;  /* 0x0000000219117211 */ /* 0x000fe200010f0eff */
[----:B------:R-:W-:Y:S01]  /*35580*/  IMAD R29, R29, 0x4, R27 ;  /* 0x000000041d1d7824 */ /* 0x000fe200078e021b */
[----:B0-----:R-:W-:Y:S02]  /*35590*/  LEA R12, P6, R27, R0, 0x1 ;  /* 0x000000001b0c7211 */ /* 0x001fe400078c08ff */
[----:B------:R-:W-:-:S02]  /*355a0*/  LEA.HI.X.SX32 R5, R5, R2, 0x1, P1 ;  /* 0x0000000205057211 */ /* 0x000fc400008f0eff */
[----:B-----5:R-:W-:Y:S02]  /*355b0*/  ISETP.LT.AND P2, PT, R26, c[0x0][0x17c], !P0 ;  /* 0x00005f001a007a0c */ /* 0x020fe40004741270 */
[----:B------:R-:W-:Y:S02]  /*355c0*/  LEA.HI.X.SX32 R13, R27, R2, 0x1, P6 ;  /* 0x000000021b0d7211 */ /* 0x000fe400030f0eff */
[----:B------:R-:W-:Y:S02]  /*355d0*/  LEA R20, P6, R29, R0, 0x1 ;  /* 0x000000001d147211 */ /* 0x000fe400078c08ff */
[----:B------:R-:W-:Y:S02]  /*355e0*/  PRMT R11, R11, 0x7632, R11 ;  /* 0x000076320b0b7816 */ /* 0x000fe4000000000b */
[----:B------:R-:W-:Y:S01]  /*355f0*/  PRMT R15, R15, 0x7632, R15 ;  /* 0x000076320f0f7816 */ /* 0x000fe2000000000f */
[----:B------:R0:W-:Y:S01]  /*35600*/  @P5 STG.E.U16 [R6.64], R19 ;  /* 0x0000001306005986 */ /* 0x0001e2000c10150c */
[----:B------:R-:W-:-:S02]  /*35610*/  LEA.HI.X.SX32 R21, R29, R2, 0x1, P6 ;  /* 0x000000021d157211 */ /* 0x000fc400030f0eff */
[----:B------:R-:W-:Y:S01]  /*35620*/  PRMT R10, R19, 0x7632, R10 ;  /* 0x00007632130a7816 */ /* 0x000fe2000000000a */
[----:B------:R0:W-:Y:S04]  /*35630*/  @P4 STG.E.U16 [R8.64], R23 ;  /* 0x0000001708004986 */ /* 0x0001e8000c10150c */
[----:B------:R0:W-:Y:S04]  /*35640*/  @P3 STG.E.U16 [R16.64], R11 ;  /* 0x0000000b10003986 */ /* 0x0001e8000c10150c */
[----:B------:R0:W-:Y:S01]  /*35650*/  @P2 STG.E.U16 [R12.64], R15 ;  /* 0x0000000f0c002986 */ /* 0x0001e2000c10150c */
[----:B---3--:R-:W-:-:S02]  /*35660*/  ISETP.LT.AND P1, PT, R28, c[0x0][0x17c], !P0 ;  /* 0x00005f001c007a0c */ /* 0x008fc40004721270 */
[----:B------:R-:W-:-:S11]  /*35670*/  ISETP.LT.AND P0, PT, R3, c[0x0][0x17c], !P0 ;  /* 0x00005f0003007a0c */ /* 0x000fd60004701270 */
[----:B------:R0:W-:Y:S02]  /*35680*/  @P1 STG.E.U16 [R20.64], R10 ;  /* 0x0000000a14001986 */ /* 0x0001e4000c10150c */
[----:B------:R-:W-:Y:S05]  /*35690*/  @!P0 EXIT ;  /* 0x000000000000894d */ /* 0x000fea0003800000 */
[----:B------:R-:W-:-:S05]  /*356a0*/  PRMT R2, R23, 0x7632, R2 ;  /* 0x0000763217027816 */ /* 0x000fca0000000002 */
[----:B------:R-:W-:Y:S01]  /*356b0*/  STG.E.U16 [R4.64], R2 ;  /* 0x0000000204007986 */ /* 0x000fe2000c10150c */
[----:B------:R-:W-:Y:S05]  /*356c0*/  EXIT ;  /* 0x000000000000794d */ /* 0x000fea0003800000 */
.L_x_4:
[----:B------:R-:W-:-:S00]  /*356d0*/  BRA `(.L_x_4) ;  /* 0xfffffff000007947 */ /* 0x000fc0000383ffff */
[----:B------:R-:W-:-:S00]  /*356e0*/  NOP ;  /* 0x0000000000007918 */ /* 0x000fc00000000000 */
        /* <DEDUP_REMOVED lines=9> */
.L_x_5:


//--------------------- .nv.shared.matmul_kernel  --------------------------
	.section	.nv.shared.matmul_kernel,"aw",@nobits
	.sectionflags	@""
	.align	16
